	.target	sm_80

	.elftype	@"ET_EXEC"


//--------------------- .note.nv.tkinfo           --------------------------
	.section	.note.nv.tkinfo,"",@"SHT_NOTE"
	.sectionflags	@"SHF_NOTE_NV_TKINFO"
	.tkinfo
        /*0018*/ 	.word	0x00000002
        /*0030*/ 	.string	""
        /*0030*/ 	.string	"ptxas"
        /*0030*/ 	.string	"Cuda compilation tools, release 13.0, V13.0.88"
        /*0030*/ 	.string	"Build cuda_13.0.r13.0/compiler.36424714_0"
        /*0030*/ 	.string	"-v  -suppress-debug-info  -lineinfo  -arch sm_80 "



//--------------------- .note.nv.cuinfo           --------------------------
	.section	.note.nv.cuinfo,"",@"SHT_NOTE"
	.sectionflags	@"SHF_NOTE_NV_CUINFO"
        /*0018*/ 	.short	0x0002
        /*001a*/ 	.short	0x0050
        /*001c*/ 	.short	0x0082
	.zero		2


//--------------------- .nv.info                  --------------------------
	.section	.nv.info,"",@"SHT_CUDA_INFO"
	.align	4


	//----- nvinfo : EIATTR_REGCOUNT
	.align		4
        /*0000*/ 	.byte	0x04, 0x2f
        /*0002*/ 	.short	(.L_1 - .L_0)
	.align		4
.L_0:
        /*0004*/ 	.word	index@(matmul_kernel)
        /*0008*/ 	.word	0x00000020


	//----- nvinfo : EIATTR_FRAME_SIZE
	.align		4
.L_1:
        /*000c*/ 	.byte	0x04, 0x11
        /*000e*/ 	.short	(.L_3 - .L_2)
	.align		4
.L_2:
        /*0010*/ 	.word	index@(matmul_kernel)
        /*0014*/ 	.word	0x00004730


	//----- nvinfo : EIATTR_MIN_STACK_SIZE
	.align		4
.L_3:
        /*0018*/ 	.byte	0x04, 0x12
        /*001a*/ 	.short	(.L_5 - .L_4)
	.align		4
.L_4:
        /*001c*/ 	.word	index@(matmul_kernel)
        /*0020*/ 	.word	0x00004730
.L_5:


//--------------------- .nv.info.matmul_kernel    --------------------------
	.section	.nv.info.matmul_kernel,"",@"SHT_CUDA_INFO"
	.sectionflags	@""
	.align	4


	//----- nvinfo : EIATTR_CUDA_API_VERSION
	.align		4
        /*0000*/ 	.byte	0x04, 0x37
        /*0002*/ 	.short	(.L_7 - .L_6)
.L_6:
        /*0004*/ 	.word	0x00000082


	//----- nvinfo : EIATTR_SW2861232_WAR
	.align		4
.L_7:
        /*0008*/ 	.byte	0x01, 0x35
	.zero		2


	//----- nvinfo : EIATTR_PARAM_CBANK
	.align		4
        /*000c*/ 	.byte	0x04, 0x0a
        /*000e*/ 	.short	(.L_9 - .L_8)
	.align		4
.L_8:
        /*0010*/ 	.word	index@(.nv.constant0.matmul_kernel)
        /*0014*/ 	.short	0x0160
        /*0016*/ 	.short	0x0050


	//----- nvinfo : EIATTR_CBANK_PARAM_SIZE
	.align		4
.L_9:
        /*0018*/ 	.byte	0x03, 0x19
        /*001a*/ 	.short	0x0050


	//----- nvinfo : EIATTR_KPARAM_INFO
	.align		4
        /*001c*/ 	.byte	0x04, 0x17
        /*001e*/ 	.short	(.L_11 - .L_10)
.L_10:
        /*0020*/ 	.word	0x00000000
        /*0024*/ 	.short	0x000d
        /*0026*/ 	.short	0x0048
        /*0028*/ 	.byte	0x00, 0xf4, 0x21, 0x00


	//----- nvinfo : EIATTR_KPARAM_INFO
	.align		4
.L_11:
        /*002c*/ 	.byte	0x04, 0x17
        /*002e*/ 	.short	(.L_13 - .L_12)
.L_12:
        /*0030*/ 	.word	0x00000000
        /*0034*/ 	.short	0x000c
        /*0036*/ 	.short	0x0040
        /*0038*/ 	.byte	0x00, 0xf4, 0x21, 0x00


	//----- nvinfo : EIATTR_KPARAM_INFO
	.align		4
.L_13:
        /*003c*/ 	.byte	0x04, 0x17
        /*003e*/ 	.short	(.L_15 - .L_14)
.L_14:
        /*0040*/ 	.word	0x00000000
        /*0044*/ 	.short	0x000b
        /*0046*/ 	.short	0x0038
        /*0048*/ 	.byte	0x00, 0xf0, 0x11, 0x00


	//----- nvinfo : EIATTR_KPARAM_INFO
	.align		4
.L_15:
        /*004c*/ 	.byte	0x04, 0x17
        /*004e*/ 	.short	(.L_17 - .L_16)
.L_16:
        /*0050*/ 	.word	0x00000000
        /*0054*/ 	.short	0x000a
        /*0056*/ 	.short	0x0034
        /*0058*/ 	.byte	0x00, 0xf0, 0x11, 0x00


	//----- nvinfo : EIATTR_KPARAM_INFO
	.align		4
.L_17:
        /*005c*/ 	.byte	0x04, 0x17
        /*005e*/ 	.short	(.L_19 - .L_18)
.L_18:
        /*0060*/ 	.word	0x00000000
        /*0064*/ 	.short	0x0009
        /*0066*/ 	.short	0x0030
        /*0068*/ 	.byte	0x00, 0xf0, 0x11, 0x00


	//----- nvinfo : EIATTR_KPARAM_INFO
	.align		4
.L_19:
        /*006c*/ 	.byte	0x04, 0x17
        /*006e*/ 	.short	(.L_21 - .L_20)
.L_20:
        /*0070*/ 	.word	0x00000000
        /*0074*/ 	.short	0x0008
        /*0076*/ 	.short	0x002c
        /*0078*/ 	.byte	0x00, 0xf0, 0x11, 0x00


	//----- nvinfo : EIATTR_KPARAM_INFO
	.align		4
.L_21:
        /*007c*/ 	.byte	0x04, 0x17
        /*007e*/ 	.short	(.L_23 - .L_22)
.L_22:
        /*0080*/ 	.word	0x00000000
        /*0084*/ 	.short	0x0007
        /*0086*/ 	.short	0x0028
        /*0088*/ 	.byte	0x00, 0xf0, 0x11, 0x00


	//----- nvinfo : EIATTR_KPARAM_INFO
	.align		4
.L_23:
        /*008c*/ 	.byte	0x04, 0x17
        /*008e*/ 	.short	(.L_25 - .L_24)
.L_24:
        /*0090*/ 	.word	0x00000000
        /*0094*/ 	.short	0x0006
        /*0096*/ 	.short	0x0024
        /*0098*/ 	.byte	0x00, 0xf0, 0x11, 0x00


	//----- nvinfo : EIATTR_KPARAM_INFO
	.align		4
.L_25:
        /*009c*/ 	.byte	0x04, 0x17
        /*009e*/ 	.short	(.L_27 - .L_26)
.L_26:
        /*00a0*/ 	.word	0x00000000
        /*00a4*/ 	.short	0x0005
        /*00a6*/ 	.short	0x0020
        /*00a8*/ 	.byte	0x00, 0xf0, 0x11, 0x00


	//----- nvinfo : EIATTR_KPARAM_INFO
	.align		4
.L_27:
        /*00ac*/ 	.byte	0x04, 0x17
        /*00ae*/ 	.short	(.L_29 - .L_28)
.L_28:
        /*00b0*/ 	.word	0x00000000
        /*00b4*/ 	.short	0x0004
        /*00b6*/ 	.short	0x001c
        /*00b8*/ 	.byte	0x00, 0xf0, 0x11, 0x00


	//----- nvinfo : EIATTR_KPARAM_INFO
	.align		4
.L_29:
        /*00bc*/ 	.byte	0x04, 0x17
        /*00be*/ 	.short	(.L_31 - .L_30)
.L_30:
        /*00c0*/ 	.word	0x00000000
        /*00c4*/ 	.short	0x0003
        /*00c6*/ 	.short	0x0018
        /*00c8*/ 	.byte	0x00, 0xf0, 0x11, 0x00


	//----- nvinfo : EIATTR_KPARAM_INFO
	.align		4
.L_31:
        /*00cc*/ 	.byte	0x04, 0x17
        /*00ce*/ 	.short	(.L_33 - .L_32)
.L_32:
        /*00d0*/ 	.word	0x00000000
        /*00d4*/ 	.short	0x0002
        /*00d6*/ 	.short	0x0010
        /*00d8*/ 	.byte	0x00, 0xf4, 0x21, 0x00


	//----- nvinfo : EIATTR_KPARAM_INFO
	.align		4
.L_33:
        /*00dc*/ 	.byte	0x04, 0x17
        /*00de*/ 	.short	(.L_35 - .L_34)
.L_34:
        /*00e0*/ 	.word	0x00000000
        /*00e4*/ 	.short	0x0001
        /*00e6*/ 	.short	0x0008
        /*00e8*/ 	.byte	0x00, 0xf4, 0x21, 0x00


	//----- nvinfo : EIATTR_KPARAM_INFO
	.align		4
.L_35:
        /*00ec*/ 	.byte	0x04, 0x17
        /*00ee*/ 	.short	(.L_37 - .L_36)
.L_36:
        /*00f0*/ 	.word	0x00000000
        /*00f4*/ 	.short	0x0000
        /*00f6*/ 	.short	0x0000
        /*00f8*/ 	.byte	0x00, 0xf4, 0x21, 0x00


	//----- nvinfo : EIATTR_MAXREG_COUNT
	.align		4
.L_37:
        /*00fc*/ 	.byte	0x03, 0x1b
        /*00fe*/ 	.short	0x00ff


	//----- nvinfo : EIATTR_NUM_BARRIERS
	.align		4
        /*0100*/ 	.byte	0x02, 0x4c
        /*0102*/ 	.byte	0x01
	.zero		1


	//----- nvinfo : EIATTR_ANNOTATIONS
	.align		4
        /*0104*/ 	.byte	0x04, 0x55
        /*0106*/ 	.short	(.L_39 - .L_38)


	//   ....[0]....
.L_38:
        /*0108*/ 	.word	0x00000001
        /*010c*/ 	.byte	0x80, 0x00, 0x00, 0x00, 0x01, 0x00, 0x00, 0x00, 0xc0, 0x00, 0x00, 0x00, 0x01, 0x00, 0x00, 0x00
        /* <DEDUP_REMOVED lines=3317> */
        /*d06c*/ 	.byte	0xf0, 0xed, 0x02, 0x00


	//----- nvinfo : EIATTR_MERCURY_ISA_VERSION
	.align		4
.L_39:
        /*d070*/ 	.byte	0x03, 0x5f
        /*d072*/ 	.short	0x0000


	//----- nvinfo : EIATTR_EXIT_INSTR_OFFSETS
	.align		4
        /*d074*/ 	.byte	0x04, 0x1c
        /*d076*/ 	.short	(.L_41 - .L_40)


	//   ....[0]....
.L_40:
        /*d078*/ 	.word	0x00062000


	//   ....[1]....
        /*d07c*/ 	.word	0x00062030


	//----- nvinfo : EIATTR_REQNTID
	.align		4
.L_41:
        /*d080*/ 	.byte	0x04, 0x10
        /*d082*/ 	.short	(.L_43 - .L_42)
.L_42:
        /*d084*/ 	.word	0x00000040
        /*d088*/ 	.word	0x00000001
        /*d08c*/ 	.word	0x00000001
.L_43:


//--------------------- .nv.callgraph             --------------------------
	.section	.nv.callgraph,"",@"SHT_CUDA_CALLGRAPH"
	.align	4
	.sectionentsize	8
	.align		4
        /*0000*/ 	.word	0x00000000
	.align		4
        /*0004*/ 	.word	0xffffffff
	.align		4
        /*0008*/ 	.word	0x00000000
	.align		4
        /*000c*/ 	.word	0xfffffffe
	.align		4
        /*0010*/ 	.word	0x00000000
	.align		4
        /*0014*/ 	.word	0xfffffffd
	.align		4
        /*0018*/ 	.word	0x00000000
	.align		4
        /*001c*/ 	.word	0xfffffffc


//--------------------- .nv.rel.action            --------------------------
	.section	.nv.rel.action,"",@"SHT_CUDA_RELOCINFO"
	.align	8
	.sectionentsize	8
        /*0000*/ 	.byte	0x73, 0x00, 0x00, 0x00, 0x00, 0x00, 0x00, 0x00, 0x00, 0x00, 0x00, 0x11, 0x25, 0x00, 0x05, 0x36


//--------------------- .nv.constant0.matmul_kernel --------------------------
	.section	.nv.constant0.matmul_kernel,"a",@progbits
	.sectionflags	@""
	.align	4
.nv.constant0.matmul_kernel:
	.zero		432


//--------------------- .text.matmul_kernel       --------------------------
	.section	.text.matmul_kernel,"ax",@progbits
	.sectioninfo	@"SHI_REGISTERS=32"
	.align	128
        .global         matmul_kernel
        .type           matmul_kernel,@function
        .size           matmul_kernel,(.L_x_4 - matmul_kernel)
        .other          matmul_kernel,@"STO_CUDA_ENTRY STV_DEFAULT"
matmul_kernel:
.text.matmul_kernel:
[----:B------:R-:W-:-:S04]  /*0000*/  IMAD.MOV.U32 R1, RZ, RZ, c[0x0][0x28] ;  /* 0x00000a00ff017624 */ /* 0x000fc800078e00ff */
[----:B------:R-:W-:Y:S01]  /*0010*/  IMAD.MOV.U32 R0, RZ, RZ, c[0x0][0x17c] ;  /* 0x00005f00ff007624 */ /* 0x000fe200078e00ff */
[----:B------:R-:W-:Y:S01]  /*0020*/  IADD3 R1, R1, -0x4730, RZ ;  /* 0xffffb8d001017810 */ /* 0x000fe20007ffe0ff */
[----:B------:R-:W-:Y:S01]  /*0030*/  IMAD.MOV.U32 R28, RZ, RZ, c[0x0][0x180] ;  /* 0x00006000ff1c7624 */ /* 0x000fe200078e00ff */
[----:B------:R-:W0:Y:S01]  /*0040*/  S2R R29, SR_TID.X ;  /* 0x00000000001d7919 */ /* 0x000e220000002100 */
[----:B------:R-:W-:Y:S01]  /*0050*/  CS2R R12, SRZ ;  /* 0x00000000000c7805 */ /* 0x000fe2000001ff00 */
[----:B------:R-:W-:Y:S01]  /*0060*/  IADD3 R0, R0, 0x7f, RZ ;  /* 0x0000007f00007810 */ /* 0x000fe20007ffe0ff */
[----:B------:R-:W-:Y:S01]  /*0070*/  CS2R R14, SRZ ;  /* 0x00000000000e7805 */ /* 0x000fe2000001ff00 */
[----:B------:R-:W-:Y:S01]  /*0080*/  STL [R1+0x90], RZ ;  /* 0x000090ff01007387 */ /* 0x000fe20000100800 */
[----:B------:R-:W-:Y:S01]  /*0090*/  IADD3 R28, R28, 0x3f, RZ ;  /* 0x0000003f1c1c7810 */ /* 0x000fe20007ffe0ff */
[----:B------:R-:W-:Y:S01]  /*00a0*/  CS2R R16, SRZ ;  /* 0x0000000000107805 */ /* 0x000fe2000001ff00 */
[----:B------:R-:W-:Y:S01]  /*00b0*/  SHF.R.S32.HI R3, RZ, 0x1f, R0 ;  /* 0x0000001fff037819 */ /* 0x000fe20000011400 */
[----:B------:R-:W-:Y:S01]  /*00c0*/  STL [R1+0x94], RZ ;  /* 0x000094ff01007387 */ /* 0x000fe20000100800 */
[----:B------:R-:W-:Y:S01]  /*00d0*/  CS2R R18, SRZ ;  /* 0x0000000000127805 */ /* 0x000fe2000001ff00 */
[----:B------:R-:W-:Y:S01]  /*00e0*/  CS2R R20, SRZ ;  /* 0x0000000000147805 */ /* 0x000fe2000001ff00 */
[----:B------:R-:W-:Y:S01]  /*00f0*/  LEA.HI R3, R3, R0, RZ, 0x7 ;  /* 0x0000000003037211 */ /* 0x000fe200078f38ff */
[----:B------:R-:W-:Y:S01]  /*0100*/  STL [R1+0x98], RZ ;  /* 0x000098ff01007387 */ /* 0x000fe20000100800 */
[----:B------:R-:W-:Y:S01]  /*0110*/  CS2R R22, SRZ ;  /* 0x0000000000167805 */ /* 0x000fe2000001ff00 */
[----:B------:R-:W-:Y:S01]  /*0120*/  CS2R R24, SRZ ;  /* 0x0000000000187805 */ /* 0x000fe2000001ff00 */
[----:B------:R-:W-:Y:S01]  /*0130*/  SHF.R.S32.HI R0, RZ, 0x7, R3 ;  /* 0x00000007ff007819 */ /* 0x000fe20000011403 */
[----:B------:R-:W-:Y:S01]  /*0140*/  STL [R1+0x9c], RZ ;  /* 0x00009cff01007387 */ /* 0x000fe20000100800 */
[----:B------:R-:W-:-:S03]  /*0150*/  CS2R R26, SRZ ;  /* 0x00000000001a7805 */ /* 0x000fc6000001ff00 */
[----:B------:R-:W-:Y:S01]  /*0160*/  IMAD.SHL.U32 R0, R0, 0x8, RZ ;  /* 0x0000000800007824 */ /* 0x000fe200078e00ff */
[----:B------:R-:W1:Y:S04]  /*0170*/  S2R R3, SR_CTAID.X ;  /* 0x0000000000037919 */ /* 0x000e680000002500 */
[-C--:B------:R-:W-:Y:S01]  /*0180*/  IABS R7, R0.reuse ;  /* 0x0000000000077213 */ /* 0x080fe20000000000 */
[----:B------:R-:W-:Y:S01]  /*0190*/  STL [R1+0x80], RZ ;  /* 0x000080ff01007387 */ /* 0x000fe20000100800 */
[----:B------:R-:W-:Y:S02]  /*01a0*/  IABS R10, R0 ;  /* 0x00000000000a7213 */ /* 0x000fe40000000000 */
[----:B------:R-:W2:Y:S01]  /*01b0*/  I2F.RP R2, R7 ;  /* 0x0000000700027306 */ /* 0x000ea20000209400 */
[----:B------:R-:W-:Y:S04]  /*01c0*/  STL [R1+0x84], RZ ;  /* 0x000084ff01007387 */ /* 0x000fe80000100800 */
[----:B------:R-:W-:Y:S04]  /*01d0*/  STL [R1+0x88], RZ ;  /* 0x000088ff01007387 */ /* 0x000fe80000100800 */
[----:B------:R-:W-:Y:S04]  /*01e0*/  STL [R1+0x8c], RZ ;  /* 0x00008cff01007387 */ /* 0x000fe80000100800 */
[----:B------:R-:W-:Y:S01]  /*01f0*/  STL [R1+0x70], RZ ;  /* 0x000070ff01007387 */ /* 0x000fe20000100800 */
[----:B--2---:R-:W2:Y:S01]  /*0200*/  MUFU.RCP R2, R2 ;  /* 0x0000000200027308 */ /* 0x004ea20000001000 */
[----:B-1----:R-:W-:-:S02]  /*0210*/  IABS R8, R3 ;  /* 0x0000000300087213 */ /* 0x002fc40000000000 */
[----:B------:R-:W-:Y:S04]  /*0220*/  STL [R1+0x74], RZ ;  /* 0x000074ff01007387 */ /* 0x000fe80000100800 */
[----:B------:R-:W-:Y:S04]  /*0230*/  STL [R1+0x78], RZ ;  /* 0x000078ff01007387 */ /* 0x000fe80000100800 */
[----:B------:R-:W-:Y:S04]  /*0240*/  STL [R1+0x7c], RZ ;  /* 0x00007cff01007387 */ /* 0x000fe80000100800 */
[----:B------:R-:W-:Y:S01]  /*0250*/  STL [R1+0x60], RZ ;  /* 0x000060ff01007387 */ /* 0x000fe20000100800 */
[----:B--2---:R-:W-:Y:S01]  /*0260*/  IADD3 R4, R2, 0xffffffe, RZ ;  /* 0x0ffffffe02047810 */ /* 0x004fe20007ffe0ff */
[----:B------:R-:W-:-:S02]  /*0270*/  IMAD.MOV R2, RZ, RZ, -R10 ;  /* 0x000000ffff027224 */ /* 0x000fc400078e0a0a */
[----:B------:R-:W-:Y:S01]  /*0280*/  STL [R1+0x64], RZ ;  /* 0x000064ff01007387 */ /* 0x000fe20000100800 */
[----:B------:R1:W2:Y:S03]  /*0290*/  F2I.FTZ.U32.TRUNC.NTZ R5, R4 ;  /* 0x0000000400057305 */ /* 0x0002a6000021f000 */
[----:B------:R-:W-:Y:S04]  /*02a0*/  STL [R1+0x68], RZ ;  /* 0x000068ff01007387 */ /* 0x000fe80000100800 */
[----:B------:R-:W-:Y:S01]  /*02b0*/  STL [R1+0x6c], RZ ;  /* 0x00006cff01007387 */ /* 0x000fe20000100800 */
[----:B-1----:R-:W-:-:S03]  /*02c0*/  IMAD.MOV.U32 R4, RZ, RZ, RZ ;  /* 0x000000ffff047224 */ /* 0x002fc600078e00ff */
[----:B------:R-:W-:Y:S04]  /*02d0*/  STL [R1+0x50], RZ ;  /* 0x000050ff01007387 */ /* 0x000fe80000100800 */
[----:B------:R-:W-:Y:S01]  /*02e0*/  STL [R1+0x54], RZ ;  /* 0x000054ff01007387 */ /* 0x000fe20000100800 */
[----:B--2---:R-:W-:-:S03]  /*02f0*/  IMAD.MOV R6, RZ, RZ, -R5 ;  /* 0x000000ffff067224 */ /* 0x004fc600078e0a05 */
[----:B------:R-:W-:Y:S01]  /*0300*/  STL [R1+0x58], RZ ;  /* 0x000058ff01007387 */ /* 0x000fe20000100800 */
[----:B------:R-:W-:Y:S02]  /*0310*/  IMAD R9, R6, R7, RZ ;  /* 0x0000000706097224 */ /* 0x000fe400078e02ff */
[----:B------:R-:W-:Y:S01]  /*0320*/  IMAD.MOV.U32 R6, RZ, RZ, R8 ;  /* 0x000000ffff067224 */ /* 0x000fe200078e0008 */
[----:B------:R-:W-:Y:S01]  /*0330*/  STL [R1+0x5c], RZ ;  /* 0x00005cff01007387 */ /* 0x000fe20000100800 */
[----:B------:R-:W-:-:S03]  /*0340*/  IMAD.HI.U32 R5, R5, R9, R4 ;  /* 0x0000000905057227 */ /* 0x000fc600078e0004 */
[----:B------:R-:W-:Y:S03]  /*0350*/  STL [R1+0x40], RZ ;  /* 0x000040ff01007387 */ /* 0x000fe60000100800 */
[----:B------:R-:W-:Y:S01]  /*0360*/  IMAD.HI.U32 R5, R5, R6, RZ ;  /* 0x0000000605057227 */ /* 0x000fe200078e00ff */
[----:B------:R-:W-:Y:S03]  /*0370*/  STL [R1+0x44], RZ ;  /* 0x000044ff01007387 */ /* 0x000fe60000100800 */
[----:B------:R-:W-:Y:S01]  /*0380*/  IMAD R2, R5, R2, R6 ;  /* 0x0000000205027224 */ /* 0x000fe200078e0206 */
[----:B------:R-:W-:Y:S04]  /*0390*/  STL [R1+0x48], RZ ;  /* 0x000048ff01007387 */ /* 0x000fe80000100800 */
[----:B------:R-:W-:Y:S01]  /*03a0*/  ISETP.GT.U32.AND P1, PT, R7, R2, PT ;  /* 0x000000020700720c */ /* 0x000fe20003f24070 */
[----:B------:R-:W-:Y:S04]  /*03b0*/  STL [R1+0x4c], RZ ;  /* 0x00004cff01007387 */ /* 0x000fe80000100800 */
[----:B------:R-:W-:Y:S04]  /*03c0*/  STL [R1+0x30], RZ ;  /* 0x000030ff01007387 */ /* 0x000fe80000100800 */
[----:B------:R-:W-:Y:S04]  /*03d0*/  STL [R1+0x34], RZ ;  /* 0x000034ff01007387 */ /* 0x000fe80000100800 */
[----:B------:R-:W-:Y:S01]  /*03e0*/  @!P1 IMAD.IADD R2, R2, 0x1, -R7 ;  /* 0x0000000102029824 */ /* 0x000fe200078e0a07 */
[----:B------:R-:W-:Y:S01]  /*03f0*/  @!P1 IADD3 R5, R5, 0x1, RZ ;  /* 0x0000000105059810 */ /* 0x000fe20007ffe0ff */
[----:B------:R-:W-:Y:S01]  /*0400*/  STL [R1+0x38], RZ ;  /* 0x000038ff01007387 */ /* 0x000fe20000100800 */
[----:B------:R-:W-:-:S02]  /*0410*/  ISETP.NE.AND P1, PT, R0, RZ, PT ;  /* 0x000000ff0000720c */ /* 0x000fc40003f25270 */
[----:B------:R-:W-:Y:S01]  /*0420*/  ISETP.GE.U32.AND P0, PT, R2, R7, PT ;  /* 0x000000070200720c */ /* 0x000fe20003f06070 */
[----:B------:R-:W-:Y:S01]  /*0430*/  STL [R1+0x3c], RZ ;  /* 0x00003cff01007387 */ /* 0x000fe20000100800 */
[----:B------:R-:W-:-:S03]  /*0440*/  LOP3.LUT R2, R3, R0, RZ, 0x3c, !PT ;  /* 0x0000000003027212 */ /* 0x000fc600078e3cff */
[----:B------:R-:W-:Y:S01]  /*0450*/  STL [R1+0x20], RZ ;  /* 0x000020ff01007387 */ /* 0x000fe20000100800 */
[----:B------:R-:W-:Y:S01]  /*0460*/  ISETP.GE.AND P2, PT, R2, RZ, PT ;  /* 0x000000ff0200720c */ /* 0x000fe20003f46270 */
[----:B------:R-:W-:Y:S02]  /*0470*/  IMAD.MOV.U32 R2, RZ, RZ, c[0x0][0x178] ;  /* 0x00005e00ff027624 */ /* 0x000fe400078e00ff */
[----:B------:R-:W-:Y:S03]  /*0480*/  STL [R1+0x24], RZ ;  /* 0x000024ff01007387 */ /* 0x000fe60000100800 */
[----:B------:R-:W-:Y:S01]  /*0490*/  IADD3 R2, R2, 0xff, RZ ;  /* 0x000000ff02027810 */ /* 0x000fe20007ffe0ff */
[----:B------:R-:W-:Y:S01]  /*04a0*/  STL [R1+0x28], RZ ;  /* 0x000028ff01007387 */ /* 0x000fe20000100800 */
[----:B------:R-:W-:-:S03]  /*04b0*/  @P0 IADD3 R5, R5, 0x1, RZ ;  /* 0x0000000105050810 */ /* 0x000fc60007ffe0ff */
[----:B------:R-:W-:Y:S02]  /*04c0*/  STL [R1+0x2c], RZ ;  /* 0x00002cff01007387 */ /* 0x000fe40000100800 */
[----:B------:R-:W-:Y:S01]  /*04d0*/  IMAD.MOV.U32 R4, RZ, RZ, R5 ;  /* 0x000000ffff047224 */ /* 0x000fe200078e0005 */
[----:B------:R-:W-:Y:S01]  /*04e0*/  SHF.R.S32.HI R5, RZ, 0x1f, R2 ;  /* 0x0000001fff057819 */ /* 0x000fe20000011402 */
[----:B------:R-:W-:Y:S02]  /*04f0*/  STL [R1+0x10], RZ ;  /* 0x000010ff01007387 */ /* 0x000fe40000100800 */
[----:B------:R-:W-:Y:S01]  /*0500*/  @!P2 IMAD.MOV R4, RZ, RZ, -R4 ;  /* 0x000000ffff04a224 */ /* 0x000fe200078e0a04 */
[----:B------:R-:W-:Y:S01]  /*0510*/  @!P1 LOP3.LUT R4, RZ, R0, RZ, 0x33, !PT ;  /* 0x00000000ff049212 */ /* 0x000fe200078e33ff */
[----:B------:R-:W-:Y:S01]  /*0520*/  STL [R1+0x14], RZ ;  /* 0x000014ff01007387 */ /* 0x000fe20000100800 */
[----:B------:R-:W-:-:S03]  /*0530*/  LEA.HI R5, R5, R2, RZ, 0x8 ;  /* 0x0000000205057211 */ /* 0x000fc600078f40ff */
[----:B------:R-:W-:Y:S01]  /*0540*/  IMAD.SHL.U32 R2, R4, 0x8, RZ ;  /* 0x0000000804027824 */ /* 0x000fe200078e00ff */
[----:B------:R-:W-:Y:S01]  /*0550*/  STL [R1+0x18], RZ ;  /* 0x000018ff01007387 */ /* 0x000fe20000100800 */
[----:B------:R-:W-:-:S03]  /*0560*/  IMAD.MOV R4, RZ, RZ, -R4 ;  /* 0x000000ffff047224 */ /* 0x000fc600078e0a04 */
[----:B------:R-:W-:Y:S01]  /*0570*/  LEA.HI.SX32 R5, R5, -R2, 0x18 ;  /* 0x8000000205057211 */ /* 0x000fe200078fc2ff */
[----:B------:R-:W-:Y:S01]  /*0580*/  IMAD R9, R0, R4, R3 ;  /* 0x0000000400097224 */ /* 0x000fe200078e0203 */
[----:B------:R-:W-:Y:S01]  /*0590*/  STL [R1+0x1c], RZ ;  /* 0x00001cff01007387 */ /* 0x000fe20000100800 */
[----:B------:R-:W-:Y:S01]  /*05a0*/  IMAD.MOV.U32 R4, RZ, RZ, RZ ;  /* 0x000000ffff047224 */ /* 0x000fe200078e00ff */
[----:B------:R-:W-:Y:S02]  /*05b0*/  IMNMX R10, R5, 0x8, PT ;  /* 0x00000008050a7817 */ /* 0x000fe40003800200 */
[----:B------:R-:W-:Y:S02]  /*05c0*/  STL [R1], RZ ;  /* 0x000000ff01007387 */ /* 0x000fe40000100800 */
[-C--:B------:R-:W-:Y:S02]  /*05d0*/  IABS R8, R10.reuse ;  /* 0x0000000a00087213 */ /* 0x080fe40000000000 */
[----:B------:R-:W-:Y:S01]  /*05e0*/  IABS R0, R10 ;  /* 0x0000000a00007213 */ /* 0x000fe20000000000 */
[----:B------:R-:W-:Y:S01]  /*05f0*/  STL [R1+0x4], RZ ;  /* 0x000004ff01007387 */ /* 0x000fe20000100800 */
[----:B------:R-:W1:Y:S03]  /*0600*/  I2F.RP R6, R8 ;  /* 0x0000000800067306 */ /* 0x000e660000209400 */
[----:B------:R-:W-:Y:S04]  /*0610*/  STL [R1+0x8], RZ ;  /* 0x000008ff01007387 */ /* 0x000fe80000100800 */
[----:B------:R-:W-:Y:S01]  /*0620*/  STL [R1+0xc], RZ ;  /* 0x00000cff01007387 */ /* 0x000fe20000100800 */
[----:B-1----:R-:W1:Y:S02]  /*0630*/  MUFU.RCP R6, R6 ;  /* 0x0000000600067308 */ /* 0x002e640000001000 */
[----:B-1----:R-:W-:-:S06]  /*0640*/  IADD3 R5, R6, 0xffffffe, RZ ;  /* 0x0ffffffe06057810 */ /* 0x002fcc0007ffe0ff */
[----:B------:R-:W1:Y:S02]  /*0650*/  F2I.FTZ.U32.TRUNC.NTZ R5, R5 ;  /* 0x0000000500057305 */ /* 0x000e64000021f000 */
[----:B-1----:R-:W-:-:S04]  /*0660*/  IMAD.MOV R7, RZ, RZ, -R5 ;  /* 0x000000ffff077224 */ /* 0x002fc800078e0a05 */
[----:B------:R-:W-:Y:S01]  /*0670*/  IMAD.MOV.U32 R3, RZ, RZ, R7 ;  /* 0x000000ffff037224 */ /* 0x000fe200078e0007 */
[----:B------:R-:W-:-:S03]  /*0680*/  IABS R7, R9 ;  /* 0x0000000900077213 */ /* 0x000fc60000000000 */
[----:B------:R-:W-:-:S04]  /*0690*/  IMAD R3, R3, R8, RZ ;  /* 0x0000000803037224 */ /* 0x000fc800078e02ff */
[----:B------:R-:W-:-:S04]  /*06a0*/  IMAD.HI.U32 R4, R5, R3, R4 ;  /* 0x0000000305047227 */ /* 0x000fc800078e0004 */
[----:B------:R-:W-:Y:S02]  /*06b0*/  IMAD.MOV R3, RZ, RZ, -R0 ;  /* 0x000000ffff037224 */ /* 0x000fe400078e0a00 */
[----:B------:R-:W-:Y:S02]  /*06c0*/  IMAD.HI.U32 R0, R4, R7, RZ ;  /* 0x0000000704007227 */ /* 0x000fe400078e00ff */
[----:B------:R-:W-:Y:S02]  /*06d0*/  CS2R R4, SRZ ;  /* 0x0000000000047805 */ /* 0x000fe4000001ff00 */
[----:B------:R-:W-:Y:S01]  /*06e0*/  IMAD R3, R0, R3, R7 ;  /* 0x0000000300037224 */ /* 0x000fe200078e0207 */
[----:B------:R-:W-:Y:S01]  /*06f0*/  ULDC.64 UR6, c[0x0][0x118] ;  /* 0x0000460000067ab9 */ /* 0x000fe20000000a00 */
[----:B------:R-:W-:Y:S01]  /*0700*/  CS2R R6, SRZ ;  /* 0x0000000000067805 */ /* 0x000fe2000001ff00 */
[----:B------:R1:W-:Y:S02]  /*0710*/  STL [R1+0x1b54], R4 ;  /* 0x001b540401007387 */ /* 0x0003e40000100800 */
[----:B------:R-:W-:-:S02]  /*0720*/  ISETP.GT.U32.AND P1, PT, R8, R3, PT ;  /* 0x000000030800720c */ /* 0x000fc40003f24070 */
[----:B------:R2:W-:Y:S04]  /*0730*/  STL [R1+0x1b58], R5 ;  /* 0x001b580501007387 */ /* 0x0005e80000100800 */
[----:B------:R-:W-:Y:S04]  /*0740*/  STL [R1+0x150], RZ ;  /* 0x000150ff01007387 */ /* 0x000fe80000100800 */
[----:B------:R-:W-:Y:S03]  /*0750*/  STL [R1+0x154], RZ ;  /* 0x000154ff01007387 */ /* 0x000fe60000100800 */
[----:B------:R-:W-:Y:S01]  /*0760*/  @!P1 IMAD.IADD R3, R3, 0x1, -R8 ;  /* 0x0000000103039824 */ /* 0x000fe200078e0a08 */
[----:B------:R-:W-:Y:S01]  /*0770*/  STL [R1+0x158], RZ ;  /* 0x000158ff01007387 */ /* 0x000fe20000100800 */
[----:B------:R-:W-:-:S02]  /*0780*/  @!P1 IADD3 R0, R0, 0x1, RZ ;  /* 0x0000000100009810 */ /* 0x000fc40007ffe0ff */
[----:B------:R-:W-:Y:S01]  /*0790*/  ISETP.NE.AND P1, PT, R10, RZ, PT ;  /* 0x000000ff0a00720c */ /* 0x000fe20003f25270 */
[----:B------:R-:W-:Y:S01]  /*07a0*/  STL [R1+0x15c], RZ ;  /* 0x00015cff01007387 */ /* 0x000fe20000100800 */
[----:B------:R-:W-:Y:S02]  /*07b0*/  ISETP.GE.U32.AND P0, PT, R3, R8, PT ;  /* 0x000000080300720c */ /* 0x000fe40003f06070 */
[----:B------:R-:W-:Y:S01]  /*07c0*/  LOP3.LUT R3, R9, R10, RZ, 0x3c, !PT ;  /* 0x0000000a09037212 */ /* 0x000fe200078e3cff */
[----:B------:R-:W-:Y:S03]  /*07d0*/  STL [R1+0x140], RZ ;  /* 0x000140ff01007387 */ /* 0x000fe60000100800 */
[----:B------:R-:W-:Y:S01]  /*07e0*/  ISETP.GE.AND P2, PT, R3, RZ, PT ;  /* 0x000000ff0300720c */ /* 0x000fe20003f46270 */
[----:B------:R-:W-:Y:S04]  /*07f0*/  STL [R1+0x144], RZ ;  /* 0x000144ff01007387 */ /* 0x000fe80000100800 */
[----:B------:R-:W-:Y:S02]  /*0800*/  STL [R1+0x148], RZ ;  /* 0x000148ff01007387 */ /* 0x000fe40000100800 */
[----:B------:R-:W-:-:S02]  /*0810*/  @P0 IADD3 R0, R0, 0x1, RZ ;  /* 0x0000000100000810 */ /* 0x000fc40007ffe0ff */
[----:B------:R-:W-:Y:S01]  /*0820*/  STL [R1+0x14c], RZ ;  /* 0x00014cff01007387 */ /* 0x000fe20000100800 */
[----:B------:R-:W-:-:S03]  /*0830*/  ISETP.GE.AND P0, PT, R28, 0x40, PT ;  /* 0x000000401c00780c */ /* 0x000fc60003f06270 */
[----:B------:R-:W-:Y:S01]  /*0840*/  STL [R1+0x130], RZ ;  /* 0x000130ff01007387 */ /* 0x000fe20000100800 */
[----:B------:R-:W-:Y:S01]  /*0850*/  @!P2 IMAD.MOV R0, RZ, RZ, -R0 ;  /* 0x000000ffff00a224 */ /* 0x000fe200078e0a00 */
[----:B------:R-:W-:Y:S02]  /*0860*/  @!P1 LOP3.LUT R0, RZ, R10, RZ, 0x33, !PT ;  /* 0x0000000aff009212 */ /* 0x000fe400078e33ff */
[----:B------:R-:W-:Y:S03]  /*0870*/  STL [R1+0x134], RZ ;  /* 0x000134ff01007387 */ /* 0x000fe60000100800 */
[----:B------:R-:W-:Y:S01]  /*0880*/  IMAD.MOV R3, RZ, RZ, -R0 ;  /* 0x000000ffff037224 */ /* 0x000fe200078e0a00 */
[----:B------:R-:W-:Y:S01]  /*0890*/  STL [R1+0x138], RZ ;  /* 0x000138ff01007387 */ /* 0x000fe20000100800 */
[----:B-1----:R-:W-:Y:S01]  /*08a0*/  IMAD.SHL.U32 R4, R0, 0x80, RZ ;  /* 0x0000008000047824 */ /* 0x002fe200078e00ff */
[----:B0-----:R-:W-:Y:S01]  /*08b0*/  LOP3.LUT R0, R29, 0x3f, RZ, 0xc0, !PT ;  /* 0x0000003f1d007812 */ /* 0x001fe200078ec0ff */
[----:B------:R-:W-:Y:S01]  /*08c0*/  IMAD R3, R10, R3, R9 ;  /* 0x000000030a037224 */ /* 0x000fe200078e0209 */
[----:B------:R-:W-:Y:S01]  /*08d0*/  STL [R1+0x13c], RZ ;  /* 0x00013cff01007387 */ /* 0x000fe20000100800 */
[----:B------:R-:W-:Y:S01]  /*08e0*/  CS2R R8, SRZ ;  /* 0x0000000000087805 */ /* 0x000fe2000001ff00 */
[----:B--2---:R-:W-:Y:S01]  /*08f0*/  IADD3 R5, R4, 0x2, RZ ;  /* 0x0000000204057810 */ /* 0x004fe20007ffe0ff */
[----:B------:R-:W-:Y:S01]  /*0900*/  IMAD.IADD R2, R2, 0x1, R3 ;  /* 0x0000000102027824 */ /* 0x000fe200078e0203 */
[----:B------:R-:W-:Y:S01]  /*0910*/  STL [R1+0x120], RZ ;  /* 0x000120ff01007387 */ /* 0x000fe20000100800 */
[C---:B------:R-:W-:Y:S01]  /*0920*/  IADD3 R3, R4.reuse, 0x1, RZ ;  /* 0x0000000104037810 */ /* 0x040fe20007ffe0ff */
[----:B------:R-:W-:Y:S01]  /*0930*/  CS2R R10, SRZ ;  /* 0x00000000000a7805 */ /* 0x000fe2000001ff00 */
[C---:B------:R-:W-:Y:S01]  /*0940*/  IADD3 R28, R4.reuse, 0x3, RZ ;  /* 0x00000003041c7810 */ /* 0x040fe20007ffe0ff */
[----:B------:R-:W-:Y:S01]  /*0950*/  STL [R1+0x124], RZ ;  /* 0x000124ff01007387 */ /* 0x000fe20000100800 */
[----:B------:R-:W-:-:S03]  /*0960*/  IADD3 R29, R4, 0x76, RZ ;  /* 0x00000076041d7810 */ /* 0x000fc60007ffe0ff */
[----:B------:R-:W-:Y:S04]  /*0970*/  STL [R1+0x128], RZ ;  /* 0x000128ff01007387 */ /* 0x000fe80000100800 */
        /* <DEDUP_REMOVED lines=177> */
[----:B------:R-:W-:Y:S04]  /*1490*/  STL [R1+0xd38], R4 ;  /* 0x000d380401007387 */ /* 0x000fe80000100800 */
[----:B------:R0:W-:Y:S04]  /*14a0*/  STL [R1+0x1964], R3 ;  /* 0x0019640301007387 */ /* 0x0001e80000100800 */
[----:B------:R1:W-:Y:S04]  /*14b0*/  STL [R1+0x1960], R5 ;  /* 0x0019600501007387 */ /* 0x0003e80000100800 */
[----:B------:R2:W-:Y:S01]  /*14c0*/  STL [R1+0x195c], R28 ;  /* 0x00195c1c01007387 */ /* 0x0005e20000100800 */
[----:B0-----:R-:W-:-:S02]  /*14d0*/  IADD3 R3, R4, 0x4, RZ ;  /* 0x0000000404037810 */ /* 0x001fc40007ffe0ff */
[----:B-1----:R-:W-:-:S03]  /*14e0*/  IADD3 R5, R4, 0x5, RZ ;  /* 0x0000000504057810 */ /* 0x002fc60007ffe0ff */
[----:B------:R0:W-:Y:S01]  /*14f0*/  STL [R1+0x1958], R3 ;  /* 0x0019580301007387 */ /* 0x0001e20000100800 */
[----:B--2---:R-:W-:-:S03]  /*1500*/  IADD3 R28, R4, 0x6, RZ ;  /* 0x00000006041c7810 */ /* 0x004fc60007ffe0ff */
[----:B------:R1:W-:Y:S04]  /*1510*/  STL [R1+0x1968], R5 ;  /* 0x0019680501007387 */ /* 0x0003e80000100800 */
[----:B------:R2:W-:Y:S01]  /*1520*/  STL [R1+0x196c], R28 ;  /* 0x00196c1c01007387 */ /* 0x0005e20000100800 */
[C---:B0-----:R-:W-:Y:S02]  /*1530*/  IADD3 R3, R4.reuse, 0x7, RZ ;  /* 0x0000000704037810 */ /* 0x041fe40007ffe0ff */
        /* <DEDUP_REMOVED lines=194> */
[----:B--2---:R-:W-:Y:S01]  /*2160*/  IMAD R28, R2, 0x100, R0 ;  /* 0x00000100021c7824 */ /* 0x004fe200078e0200 */
[C---:B------:R-:W-:Y:S02]  /*2170*/  IADD3 R0, R4.reuse, 0x6a, RZ ;  /* 0x0000006a04007810 */ /* 0x040fe40007ffe0ff */
[----:B------:R1:W-:Y:S01]  /*2180*/  STL [R1+0x1af4], R5 ;  /* 0x001af40501007387 */ /* 0x0003e20000100800 */
[C---:B------:R-:W-:Y:S02]  /*2190*/  IADD3 R2, R4.reuse, 0x6b, RZ ;  /* 0x0000006b04027810 */ /* 0x040fe40007ffe0ff */
[----:B0-----:R-:W-:-:S05]  /*21a0*/  IADD3 R3, R4, 0x69, RZ ;  /* 0x0000006904037810 */ /* 0x001fca0007ffe0ff */
[----:B------:R0:W-:Y:S01]  /*21b0*/  STL [R1+0x1af8], R3 ;  /* 0x001af80301007387 */ /* 0x0001e20000100800 */
[----:B-1----:R-:W-:-:S03]  /*21c0*/  IADD3 R5, R4, 0x73, RZ ;  /* 0x0000007304057810 */ /* 0x002fc60007ffe0ff */
[----:B------:R-:W-:Y:S04]  /*21d0*/  STL [R1+0xd3c], R28 ;  /* 0x000d3c1c01007387 */ /* 0x000fe80000100800 */
[----:B------:R1:W-:Y:S01]  /*21e0*/  STL [R1+0x1afc], R0 ;  /* 0x001afc0001007387 */ /* 0x0003e20000100800 */
[----:B0-----:R-:W-:-:S03]  /*21f0*/  IADD3 R3, R4, 0x6d, RZ ;  /* 0x0000006d04037810 */ /* 0x001fc60007ffe0ff */
[----:B------:R0:W-:Y:S01]  /*2200*/  STL [R1+0x1b00], R2 ;  /* 0x001b000201007387 */ /* 0x0001e20000100800 */
[C---:B-1----:R-:W-:Y:S02]  /*2210*/  IADD3 R0, R4.reuse, 0x6c, RZ ;  /* 0x0000006c04007810 */ /* 0x042fe40007ffe0ff */
[----:B0-----:R-:W-:-:S03]  /*2220*/  IADD3 R2, R4, 0x6e, RZ ;  /* 0x0000006e04027810 */ /* 0x001fc60007ffe0ff */
[----:B------:R0:W-:Y:S04]  /*2230*/  STL [R1+0x1b04], R0 ;  /* 0x001b040001007387 */ /* 0x0001e80000100800 */
        /* <DEDUP_REMOVED lines=8> */
[----:B0-----:R-:W-:-:S03]  /*22c0*/  IADD3 R0, R4, 0x72, RZ ;  /* 0x0000007204007810 */ /* 0x001fc60007ffe0ff */
[----:B------:R0:W-:Y:S01]  /*22d0*/  STL [R1+0x1b20], R5 ;  /* 0x001b200501007387 */ /* 0x0001e20000100800 */
[----:B-1----:R-:W-:-:S03]  /*22e0*/  IADD3 R3, R4, 0x74, RZ ;  /* 0x0000007404037810 */ /* 0x002fc60007ffe0ff */
[----:B------:R-:W-:Y:S01]  /*22f0*/  STL [R1+0x1b1c], R0 ;  /* 0x001b1c0001007387 */ /* 0x000fe20000100800 */
[----:B--2---:R-:W-:-:S03]  /*2300*/  IADD3 R2, R4, 0x75, RZ ;  /* 0x0000007504027810 */ /* 0x004fc60007ffe0ff */
[----:B------:R1:W-:Y:S01]  /*2310*/  STL [R1+0x1b24], R3 ;  /* 0x001b240301007387 */ /* 0x0003e20000100800 */
[----:B0-----:R-:W-:-:S03]  /*2320*/  IADD3 R5, R4, 0x79, RZ ;  /* 0x0000007904057810 */ /* 0x001fc60007ffe0ff */
[----:B------:R0:W-:Y:S04]  /*2330*/  STL [R1+0x1b28], R2 ;  /* 0x001b280201007387 */ /* 0x0001e80000100800 */
[----:B------:R-:W-:Y:S01]  /*2340*/  STL [R1+0x1b2c], R29 ;  /* 0x001b2c1d01007387 */ /* 0x000fe20000100800 */
[C---:B-1----:R-:W-:Y:S02]  /*2350*/  IADD3 R3, R4.reuse, 0x78, RZ ;  /* 0x0000007804037810 */ /* 0x042fe40007ffe0ff */
[----:B0-----:R-:W-:-:S03]  /*2360*/  IADD3 R2, R4, 0x77, RZ ;  /* 0x0000007704027810 */ /* 0x001fc60007ffe0ff */
[----:B------:R0:W-:Y:S04]  /*2370*/  STL [R1+0x1b34], R3 ;  /* 0x001b340301007387 */ /* 0x0001e80000100800 */
[----:B------:R1:W-:Y:S04]  /*2380*/  STL [R1+0x1b38], R5 ;  /* 0x001b380501007387 */ /* 0x0003e80000100800 */
[----:B------:R-:W-:Y:S01]  /*2390*/  STL [R1+0x1b30], R2 ;  /* 0x001b300201007387 */ /* 0x000fe20000100800 */
[C---:B0-----:R-:W-:Y:S02]  /*23a0*/  IADD3 R3, R4.reuse, 0x7a, RZ ;  /* 0x0000007a04037810 */ /* 0x041fe40007ffe0ff */
[----:B-1----:R-:W-:-:S03]  /*23b0*/  IADD3 R5, R4, 0x7b, RZ ;  /* 0x0000007b04057810 */ /* 0x002fc60007ffe0ff */
[----:B------:R0:W-:Y:S04]  /*23c0*/  STL [R1+0x1b40], R3 ;  /* 0x001b400301007387 */ /* 0x0001e80000100800 */
[----:B------:R1:W-:Y:S01]  /*23d0*/  STL [R1+0x1b3c], R5 ;  /* 0x001b3c0501007387 */ /* 0x0003e20000100800 */
[C---:B0-----:R-:W-:Y:S02]  /*23e0*/  IADD3 R3, R4.reuse, 0x7c, RZ ;  /* 0x0000007c04037810 */ /* 0x041fe40007ffe0ff */
[----:B-1----:R-:W-:-:S05]  /*23f0*/  IADD3 R5, R4, 0x7d, RZ ;  /* 0x0000007d04057810 */ /* 0x002fca0007ffe0ff */
[----:B------:R0:W-:Y:S02]  /*2400*/  STL [R1+0x1b44], R5 ;  /* 0x001b440501007387 */ /* 0x0001e40000100800 */
[C---:B0-----:R-:W-:Y:S02]  /*2410*/  IADD3 R5, R4.reuse, 0x7e, RZ ;  /* 0x0000007e04057810 */ /* 0x041fe40007ffe0ff */
[----:B------:R-:W-:-:S03]  /*2420*/  IADD3 R4, R4, 0x7f, RZ ;  /* 0x0000007f04047810 */ /* 0x000fc60007ffe0ff */
[----:B------:R0:W-:Y:S04]  /*2430*/  STL [R1+0x1b4c], R5 ;  /* 0x001b4c0501007387 */ /* 0x0001e80000100800 */
[----:B0-----:R0:W5:Y:S04]  /*2440*/  LDL.LU R5, [R1+0x1b58] ;  /* 0x001b580001057983 */ /* 0x0011680000300800 */
[----:B------:R-:W-:Y:S04]  /*2450*/  STL [R1+0x1b48], R3 ;  /* 0x001b480301007387 */ /* 0x000fe80000100800 */
[----:B------:R1:W-:Y:S02]  /*2460*/  STL [R1+0x1b50], R4 ;  /* 0x001b500401007387 */ /* 0x0003e40000100800 */
[----:B-1----:R-:W-:-:S05]  /*2470*/  IADD3 R4, R28, 0x40, RZ ;  /* 0x000000401c047810 */ /* 0x002fca0007ffe0ff */
[----:B------:R1:W-:Y:S02]  /*2480*/  STL [R1+0xd40], R4 ;  /* 0x000d400401007387 */ /* 0x0003e40000100800 */
[C---:B-1----:R-:W-:Y:S02]  /*2490*/  IADD3 R4, R28.reuse, 0x80, RZ ;  /* 0x000000801c047810 */ /* 0x042fe40007ffe0ff */
[----:B------:R-:W-:-:S03]  /*24a0*/  IADD3 R28, R28, 0xc0, RZ ;  /* 0x000000c01c1c7810 */ /* 0x000fc60007ffe0ff */
[----:B------:R1:W-:Y:S04]  /*24b0*/  STL [R1+0xd44], R4 ;  /* 0x000d440401007387 */ /* 0x0003e80000100800 */
[----:B-1----:R0:W5:Y:S04]  /*24c0*/  LDL.LU R4, [R1+0x1b54] ;  /* 0x001b540001047983 */ /* 0x0021680000300800 */
[----:B------:R1:W-:Y:S02]  /*24d0*/  STL [R1+0xd48], R28 ;  /* 0x000d481c01007387 */ /* 0x0003e40000100800 */
[----:B-1----:R-:W-:-:S05]  /*24e0*/  IMAD.MOV.U32 R28, RZ, RZ, c[0x0][0x180] ;  /* 0x00006000ff1c7624 */ /* 0x002fca00078e00ff */
[----:B------:R-:W-:Y:S01]  /*24f0*/  IADD3 R28, R28, 0x3f, RZ ;  /* 0x0000003f1c1c7810 */ /* 0x000fe20007ffe0ff */
[----:B------:R-:W-:Y:S05]  /*2500*/  @!P0 BRA `(.L_x_0) ;  /* 0x0005309000008947 */ /* 0x000fea0003800000 */
[----:B0-----:R-:W2:Y:S04]  /*2510*/  LDL R14, [R1+0xd3c] ;  /* 0x000d3c00010e7983 */ /* 0x001ea80000100800 */
[----:B------:R-:W3:Y:S04]  /*2520*/  LDL R15, [R1+0xd40] ;  /* 0x000d4000010f7983 */ /* 0x000ee80000100800 */
[----:B------:R-:W4:Y:S01]  /*2530*/  LDL R16, [R1+0xd44] ;  /* 0x000d440001107983 */ /* 0x000f220000100800 */
[----:B------:R-:W-:Y:S01]  /*2540*/  IMAD.MOV.U32 R25, RZ, RZ, R0 ;  /* 0x000000ffff197224 */ /* 0x000fe200078e0000 */
[----:B------:R-:W-:-:S02]  /*2550*/  IABS R0, c[0x0][0x178] ;  /* 0x00005e0000007a13 */ /* 0x000fc40000000000 */
[----:B------:R-:W4:Y:S03]  /*2560*/  LDL R21, [R1+0x1b34] ;  /* 0x001b340001157983 */ /* 0x000f260000100800 */
[----:B------:R-:W-:Y:S01]  /*2570*/  IMAD.MOV.U32 R11, RZ, RZ, R0 ;  /* 0x000000ffff0b7224 */ /* 0x000fe200078e0000 */
[----:B------:R-:W4:Y:S03]  /*2580*/  LDL R24, [R1+0x1b20] ;  /* 0x001b200001187983 */ /* 0x000f260000100800 */
[----:B------:R-:W0:Y:S01]  /*2590*/  I2F.RP R0, R11 ;  /* 0x0000000b00007306 */ /* 0x000e220000209400 */
[----:B------:R-:W-:Y:S01]  /*25a0*/  IMAD.MOV.U32 R22, RZ, RZ, R29 ;  /* 0x000000ffff167224 */ /* 0x000fe200078e001d */
[----:B------:R-:W-:Y:S01]  /*25b0*/  IABS R29, c[0x0][0x17c] ;  /* 0x00005f00001d7a13 */ /* 0x000fe20000000000 */
[----:B------:R-:W-:Y:S01]  /*25c0*/  IMAD.MOV.U32 R26, RZ, RZ, R2 ;  /* 0x000000ffff1a7224 */ /* 0x000fe200078e0002 */
[----:B------:R-:W4:Y:S04]  /*25d0*/  LDL R20, [R1+0x1b38] ;  /* 0x001b380001147983 */ /* 0x000f280000100800 */
[----:B------:R-:W1:Y:S01]  /*25e0*/  I2F.RP R2, R29 ;  /* 0x0000001d00027306 */ /* 0x000e620000209400 */
[----:B------:R-:W4:Y:S04]  /*25f0*/  LDL R23, [R1+0x1b24] ;  /* 0x001b240001177983 */ /* 0x000f280000100800 */
[----:B------:R-:W4:Y:S03]  /*2600*/  LDL R19, [R1+0x1b40] ;  /* 0x001b400001137983 */ /* 0x000f260000100800 */
[----:B0-----:R-:W0:Y:S01]  /*2610*/  MUFU.RCP R0, R0 ;  /* 0x0000000000007308 */ /* 0x001e220000001000 */
[----:B------:R-:W4:Y:S04]  /*2620*/  LDL R27, [R1+0x1b28] ;  /* 0x001b2800011b7983 */ /* 0x000f280000100800 */
[----:B------:R-:W4:Y:S03]  /*2630*/  LDL R18, [R1+0x1b3c] ;  /* 0x001b3c0001127983 */ /* 0x000f260000100800 */
[----:B-1----:R-:W1:Y:S01]  /*2640*/  MUFU.RCP R2, R2 ;  /* 0x0000000200027308 */ /* 0x002e620000001000 */
[----:B0-----:R-:W-:-:S07]  /*2650*/  IADD3 R0, R0, 0xffffffe, RZ ;  /* 0x0ffffffe00007810 */ /* 0x001fce0007ffe0ff */
[----:B-----5:R-:W0:Y:S01]  /*2660*/  F2I.FTZ.U32.TRUNC.NTZ R5, R0 ;  /* 0x0000000000057305 */ /* 0x020e22000021f000 */
[----:B------:R-:W-:Y:S01]  /*2670*/  IMAD.MOV.U32 R17, RZ, RZ, R3 ;  /* 0x000000ffff117224 */ /* 0x000fe200078e0003 */
[----:B-1----:R-:W-:-:S06]  /*2680*/  IADD3 R2, R2, 0xffffffe, RZ ;  /* 0x0ffffffe02027810 */ /* 0x002fcc0007ffe0ff */
[----:B------:R1:W2:Y:S01]  /*2690*/  F2I.FTZ.U32.TRUNC.NTZ R3, R2 ;  /* 0x0000000200037305 */ /* 0x0002a2000021f000 */
[----:B------:R-:W-:Y:S01]  /*26a0*/  IMAD.MOV.U32 R4, RZ, RZ, RZ ;  /* 0x000000ffff047224 */ /* 0x000fe200078e00ff */
[----:B-1----:R-:W-:Y:S01]  /*26b0*/  SHF.R.S32.HI R2, RZ, 0x1f, R28 ;  /* 0x0000001fff027819 */ /* 0x002fe2000001141c */
[----:B0-----:R-:W-:-:S03]  /*26c0*/  IMAD.MOV R0, RZ, RZ, -R5 ;  /* 0x000000ffff007224 */ /* 0x001fc600078e0a05 */
[----:B------:R-:W-:Y:S01]  /*26d0*/  LEA.HI R6, R2, R28, RZ, 0x6 ;  /* 0x0000001c02067211 */ /* 0x000fe200078f30ff */
[----:B------:R-:W-:-:S04]  /*26e0*/  IMAD R0, R0, R11, RZ ;  /* 0x0000000b00007224 */ /* 0x000fc800078e02ff */
[----:B------:R3:W-:Y:S01]  /*26f0*/  STL [R1+0x2d4], R6 ;  /* 0x0002d40601007387 */ /* 0x0007e20000100800 */
[----:B------:R-:W-:-:S03]  /*2700*/  IMAD.HI.U32 R5, R5, R0, R4 ;  /* 0x0000000005057227 */ /* 0x000fc600078e0004 */
[----:B------:R-:W4:Y:S04]  /*2710*/  LDL R12, [R1+0xd48] ;  /* 0x000d4800010c7983 */ /* 0x000f280000100800 */
[----:B------:R-:W4:Y:S01]  /*2720*/  LDL R13, [R1+0xd38] ;  /* 0x000d3800010d7983 */ /* 0x000f220000100800 */
[----:B--2---:R-:W-:-:S03]  /*2730*/  IABS R8, R14 ;  /* 0x0000000e00087213 */ /* 0x004fc60000000000 */
[----:B------:R-:W2:Y:S01]  /*2740*/  LDL R14, [R1+0x1b50] ;  /* 0x001b5000010e7983 */ /* 0x000ea20000100800 */
[----:B---3--:R-:W-:-:S03]  /*2750*/  IABS R6, R15 ;  /* 0x0000000f00067213 */ /* 0x008fc60000000000 */
[----:B------:R-:W3:Y:S01]  /*2760*/  LDL R15, [R1+0x1b4c] ;  /* 0x001b4c00010f7983 */ /* 0x000ee20000100800 */
[----:B----4-:R-:W-:-:S03]  /*2770*/  IABS R0, R16 ;  /* 0x0000001000007213 */ /* 0x010fc60000000000 */
[----:B------:R-:W4:Y:S04]  /*2780*/  LDL R16, [R1+0x1b44] ;  /* 0x001b440001107983 */ /* 0x000f280000100800 */
[----:B------:R-:W0:Y:S01]  /*2790*/  S2R R9, SR_TID.X ;  /* 0x0000000000097919 */ /* 0x000e220000002100 */
[----:B------:R-:W-:-:S04]  /*27a0*/  IMAD.MOV R28, RZ, RZ, -R3 ;  /* 0x000000ffff1c7224 */ /* 0x000fc800078e0a03 */
[----:B------:R-:W-:Y:S02]  /*27b0*/  IMAD R28, R28, R29, RZ ;  /* 0x0000001d1c1c7224 */ /* 0x000fe400078e02ff */
[C---:B0-----:R-:W-:Y:S01]  /*27c0*/  IMAD.SHL.U32 R7, R9.reuse, 0x2, RZ ;  /* 0x0000000209077824 */ /* 0x041fe200078e00ff */
[----:B------:R-:W-:-:S04]  /*27d0*/  LOP3.LUT R4, R9, 0x7, RZ, 0xc0, !PT ;  /* 0x0000000709047812 */ /* 0x000fc800078ec0ff */
[----:B------:R-:W-:Y:S01]  /*27e0*/  LOP3.LUT R10, R7, 0x10, RZ, 0xc0, !PT ;  /* 0x00000010070a7812 */ /* 0x000fe200078ec0ff */
[----:B------:R-:W-:-:S03]  /*27f0*/  IMAD R2, R4, 0x210, RZ ;  /* 0x0000021004027824 */ /* 0x000fc600078e02ff */
[----:B------:R-:W-:Y:S01]  /*2800*/  LOP3.LUT R10, R10, 0x20, R9, 0xf8, !PT ;  /* 0x000000200a0a7812 */ /* 0x000fe200078ef809 */
[----:B------:R-:W-:-:S03]  /*2810*/  IMAD.HI.U32 R9, R5, R8, RZ ;  /* 0x0000000805097227 */ /* 0x000fc600078e00ff */
[----:B------:R-:W-:Y:S01]  /*2820*/  LOP3.LUT R10, R2, R10, RZ, 0x3c, !PT ;  /* 0x0000000a020a7212 */ /* 0x000fe200078e3cff */
[----:B------:R-:W-:-:S04]  /*2830*/  IMAD.HI.U32 R7, R5, R6, RZ ;  /* 0x0000000605077227 */ /* 0x000fc800078e00ff */
[----:B------:R-:W-:-:S04]  /*2840*/  IMAD.HI.U32 R4, R5, R0, RZ ;  /* 0x0000000005047227 */ /* 0x000fc800078e00ff */
[----:B------:R-:W-:Y:S02]  /*2850*/  IMAD.MOV.U32 R2, RZ, RZ, RZ ;  /* 0x000000ffff027224 */ /* 0x000fe400078e00ff */
[----:B------:R-:W-:Y:S02]  /*2860*/  IMAD.MOV R9, RZ, RZ, -R9 ;  /* 0x000000ffff097224 */ /* 0x000fe400078e0a09 */
[----:B------:R-:W-:Y:S02]  /*2870*/  IMAD.MOV R7, RZ, RZ, -R7 ;  /* 0x000000ffff077224 */ /* 0x000fe400078e0a07 */
[----:B------:R-:W-:Y:S02]  /*2880*/  IMAD.MOV R4, RZ, RZ, -R4 ;  /* 0x000000ffff047224 */ /* 0x000fe400078e0a04 */
[----:B------:R-:W-:-:S04]  /*2890*/  IMAD.HI.U32 R28, R3, R28, R2 ;  /* 0x0000001c031c7227 */ /* 0x000fc800078e0002 */
[C---:B------:R-:W-:Y:S02]  /*28a0*/  IMAD R3, R11.reuse, R9, R8 ;  /* 0x000000090b037224 */ /* 0x040fe400078e0208 */
[C---:B------:R-:W-:Y:S02]  /*28b0*/  IMAD R2, R11.reuse, R7, R6 ;  /* 0x000000070b027224 */ /* 0x040fe400078e0206 */
[----:B------:R-:W-:Y:S01]  /*28c0*/  IMAD R0, R11, R4, R0 ;  /* 0x000000040b007224 */ /* 0x000fe200078e0200 */
[----:B------:R0:W-:Y:S04]  /*28d0*/  STL [R1+0x1a0], R10 ;  /* 0x0001a00a01007387 */ /* 0x0001e80000100800 */
[----:B------:R-:W-:Y:S01]  /*28e0*/  STL [R1+0x6c], R3 ;  /* 0x00006c0301007387 */ /* 0x000fe20000100800 */
[----:B------:R-:W-:-:S03]  /*28f0*/  IABS R9, R12 ;  /* 0x0000000c00097213 */ /* 0x000fc60000000000 */
[----:B------:R-:W-:Y:S04]  /*2900*/  STL [R1+0x68], R2 ;  /* 0x0000680201007387 */ /* 0x000fe80000100800 */
[----:B------:R-:W-:Y:S01]  /*2910*/  STL [R1+0x64], R0 ;  /* 0x0000640001007387 */ /* 0x000fe20000100800 */
[----:B------:R-:W-:Y:S01]  /*2920*/  IABS R4, R13 ;  /* 0x0000000d00047213 */ /* 0x000fe20000000000 */
[----:B0-----:R-:W-:-:S04]  /*2930*/  IMAD.HI.U32 R10, R5, R9, RZ ;  /* 0x00000009050a7227 */ /* 0x001fc800078e00ff */
[----:B------:R-:W-:Y:S02]  /*2940*/  IMAD.MOV R10, RZ, RZ, -R10 ;  /* 0x000000ffff0a7224 */ /* 0x000fe400078e0a0a */
[----:B------:R-:W-:-:S04]  /*2950*/  IMAD.HI.U32 R8, R28, R4, RZ ;  /* 0x000000041c087227 */ /* 0x000fc800078e00ff */
[----:B------:R-:W-:Y:S02]  /*2960*/  IMAD R9, R11, R10, R9 ;  /* 0x0000000a0b097224 */ /* 0x000fe400078e0209 */
[----:B------:R-:W-:Y:S01]  /*2970*/  IMAD.MOV R8, RZ, RZ, -R8 ;  /* 0x000000ffff087224 */ /* 0x000fe200078e0a08 */
[----:B------:R-:W-:Y:S02]  /*2980*/  IABS R10, R17 ;  /* 0x00000011000a7213 */ /* 0x000fe40000000000 */
[----:B------:R0:W-:Y:S01]  /*2990*/  STL [R1+0x60], R9 ;  /* 0x0000600901007387 */ /* 0x0001e20000100800 */
[----:B------:R-:W-:Y:S01]  /*29a0*/  IMAD R4, R29, R8, R4 ;  /* 0x000000081d047224 */ /* 0x000fe200078e0204 */
[----:B------:R-:W-:Y:S01]  /*29b0*/  IABS R8, R18 ;  /* 0x0000001200087213 */ /* 0x000fe20000000000 */
[----:B------:R-:W-:-:S04]  /*29c0*/  IMAD.HI.U32 R11, R28, R10, RZ ;  /* 0x0000000a1c0b7227 */ /* 0x000fc800078e00ff */
[----:B------:R-:W-:Y:S02]  /*29d0*/  IMAD.MOV R11, RZ, RZ, -R11 ;  /* 0x000000ffff0b7224 */ /* 0x000fe400078e0a0b */
[----:B0-----:R-:W-:-:S04]  /*29e0*/  IMAD.HI.U32 R9, R28, R8, RZ ;  /* 0x000000081c097227 */ /* 0x001fc800078e00ff */
[----:B------:R-:W-:Y:S02]  /*29f0*/  IMAD.MOV R9, RZ, RZ, -R9 ;  /* 0x000000ffff097224 */ /* 0x000fe400078e0a09 */
[C---:B------:R-:W-:Y:S02]  /*2a00*/  IMAD R10, R29.reuse, R11, R10 ;  /* 0x0000000b1d0a7224 */ /* 0x040fe400078e020a */
[----:B------:R-:W-:Y:S01]  /*2a10*/  IMAD R8, R29, R9, R8 ;  /* 0x000000091d087224 */ /* 0x000fe200078e0208 */
[----:B--2---:R-:W-:Y:S02]  /*2a20*/  IABS R6, R14 ;  /* 0x0000000e00067213 */ /* 0x004fe40000000000 */
[----:B---3--:R-:W-:-:S03]  /*2a30*/  IABS R3, R15 ;  /* 0x0000000f00037213 */ /* 0x008fc60000000000 */
[----:B------:R-:W-:Y:S01]  /*2a40*/  IMAD.HI.U32 R7, R28, R6, RZ ;  /* 0x000000061c077227 */ /* 0x000fe200078e00ff */
[----:B----4-:R-:W-:-:S03]  /*2a50*/  IABS R0, R16 ;  /* 0x0000001000007213 */ /* 0x010fc60000000000 */
[----:B------:R-:W-:-:S04]  /*2a60*/  IMAD.HI.U32 R5, R28, R3, RZ ;  /* 0x000000031c057227 */ /* 0x000fc800078e00ff */
[----:B------:R-:W-:-:S04]  /*2a70*/  IMAD.HI.U32 R2, R28, R0, RZ ;  /* 0x000000001c027227 */ /* 0x000fc800078e00ff */
[----:B------:R-:W-:Y:S02]  /*2a80*/  IMAD.MOV R7, RZ, RZ, -R7 ;  /* 0x000000ffff077224 */ /* 0x000fe400078e0a07 */
[----:B------:R-:W-:Y:S02]  /*2a90*/  IMAD.MOV R5, RZ, RZ, -R5 ;  /* 0x000000ffff057224 */ /* 0x000fe400078e0a05 */
[----:B------:R-:W-:Y:S02]  /*2aa0*/  IMAD.MOV R2, RZ, RZ, -R2 ;  /* 0x000000ffff027224 */ /* 0x000fe400078e0a02 */
[C---:B------:R-:W-:Y:S02]  /*2ab0*/  IMAD R6, R29.reuse, R7, R6 ;  /* 0x000000071d067224 */ /* 0x040fe400078e0206 */
[C---:B------:R-:W-:Y:S02]  /*2ac0*/  IMAD R3, R29.reuse, R5, R3 ;  /* 0x000000051d037224 */ /* 0x040fe400078e0203 */
[----:B------:R-:W-:Y:S01]  /*2ad0*/  IMAD R0, R29, R2, R0 ;  /* 0x000000021d007224 */ /* 0x000fe200078e0200 */
[----:B------:R0:W-:Y:S04]  /*2ae0*/  STL [R1+0x5c], R6 ;  /* 0x00005c0601007387 */ /* 0x0001e80000100800 */
[----:B------:R1:W-:Y:S04]  /*2af0*/  STL [R1+0x58], R3 ;  /* 0x0000580301007387 */ /* 0x0003e80000100800 */
[----:B------:R2:W-:Y:S01]  /*2b00*/  STL [R1+0x54], R0 ;  /* 0x0000540001007387 */ /* 0x0005e20000100800 */
[----:B0-----:R-:W-:-:S02]  /*2b10*/  IABS R6, R19 ;  /* 0x0000001300067213 */ /* 0x001fc40000000000 */
[----:B-1----:R-:W-:-:S03]  /*2b20*/  IABS R3, R20 ;  /* 0x0000001400037213 */ /* 0x002fc60000000000 */
[----:B------:R-:W-:Y:S01]  /*2b30*/  IMAD.HI.U32 R7, R28, R6, RZ ;  /* 0x000000061c077227 */ /* 0x000fe200078e00ff */
[----:B--2---:R-:W-:-:S03]  /*2b40*/  IABS R0, R21 ;  /* 0x0000001500007213 */ /* 0x004fc60000000000 */
[----:B------:R-:W-:-:S04]  /*2b50*/  IMAD.HI.U32 R5, R28, R3, RZ ;  /* 0x000000031c057227 */ /* 0x000fc800078e00ff */
[----:B------:R-:W-:-:S04]  /*2b60*/  IMAD.HI.U32 R2, R28, R0, RZ ;  /* 0x000000001c027227 */ /* 0x000fc800078e00ff */
[----:B------:R-:W-:Y:S02]  /*2b70*/  IMAD.MOV R7, RZ, RZ, -R7 ;  /* 0x000000ffff077224 */ /* 0x000fe400078e0a07 */
[----:B------:R-:W-:Y:S02]  /*2b80*/  IMAD.MOV R5, RZ, RZ, -R5 ;  /* 0x000000ffff057224 */ /* 0x000fe400078e0a05 */
[----:B------:R-:W-:Y:S02]  /*2b90*/  IMAD.MOV R2, RZ, RZ, -R2 ;  /* 0x000000ffff027224 */ /* 0x000fe400078e0a02 */
[C---:B------:R-:W-:Y:S02]  /*2ba0*/  IMAD R6, R29.reuse, R7, R6 ;  /* 0x000000071d067224 */ /* 0x040fe400078e0206 */
[C---:B------:R-:W-:Y:S01]  /*2bb0*/  IMAD R3, R29.reuse, R5, R3 ;  /* 0x000000051d037224 */ /* 0x040fe200078e0203 */
[----:B------:R0:W-:Y:S01]  /*2bc0*/  STL [R1+0x50], R10 ;  /* 0x0000500a01007387 */ /* 0x0001e20000100800 */
[----:B------:R-:W-:-:S03]  /*2bd0*/  IMAD R0, R29, R2, R0 ;  /* 0x000000021d007224 */ /* 0x000fc600078e0200 */
[----:B------:R1:W-:Y:S04]  /*2be0*/  STL [R1+0x4c], R8 ;  /* 0x00004c0801007387 */ /* 0x0003e80000100800 */
[----:B------:R2:W-:Y:S01]  /*2bf0*/  STL [R1+0x48], R6 ;  /* 0x0000480601007387 */ /* 0x0005e20000100800 */
[----:B0-----:R-:W-:-:S03]  /*2c00*/  IABS R10, R26 ;  /* 0x0000001a000a7213 */ /* 0x001fc60000000000 */
[----:B------:R0:W-:Y:S04]  /*2c10*/  STL [R1+0x44], R3 ;  /* 0x0000440301007387 */ /* 0x0001e80000100800 */
[----:B------:R3:W-:Y:S04]  /*2c20*/  STL [R1+0x19c], R0 ;  /* 0x00019c0001007387 */ /* 0x0007e80000100800 */
[----:B------:R-:W4:Y:S01]  /*2c30*/  LDL R26, [R1+0x1b18] ;  /* 0x001b1800011a7983 */ /* 0x000f220000100800 */
[----:B-1----:R-:W-:-:S03]  /*2c40*/  IABS R8, R22 ;  /* 0x0000001600087213 */ /* 0x002fc60000000000 */
[----:B------:R-:W4:Y:S01]  /*2c50*/  LDL R22, [R1+0x1b14] ;  /* 0x001b140001167983 */ /* 0x000f220000100800 */
[----:B--2---:R-:W-:-:S03]  /*2c60*/  IABS R6, R27 ;  /* 0x0000001b00067213 */ /* 0x004fc60000000000 */
[----:B------:R-:W2:Y:S01]  /*2c70*/  LDL R27, [R1+0x1b10] ;  /* 0x001b1000011b7983 */ /* 0x000ea20000100800 */
[----:B0-----:R-:W-:Y:S01]  /*2c80*/  IABS R3, R23 ;  /* 0x0000001700037213 */ /* 0x001fe20000000000 */
[C---:B------:R-:W-:Y:S02]  /*2c90*/  IMAD.HI.U32 R11, R28.reuse, R10, RZ ;  /* 0x0000000a1c0b7227 */ /* 0x040fe400078e00ff */
[----:B------:R-:W2:Y:S02]  /*2ca0*/  LDL R23, [R1+0x1b0c] ;  /* 0x001b0c0001177983 */ /* 0x000ea40000100800 */
        /* <DEDUP_REMOVED lines=8> */
[----:B---3--:R-:W-:Y:S01]  /*2d30*/  IABS R0, R24 ;  /* 0x0000001800007213 */ /* 0x008fe20000000000 */
[----:B------:R0:W-:Y:S01]  /*2d40*/  STL [R1+0x180], R10 ;  /* 0x0001800a01007387 */ /* 0x0001e20000100800 */
[----:B------:R-:W-:-:S03]  /*2d50*/  IMAD.HI.U32 R5, R28, R3, RZ ;  /* 0x000000031c057227 */ /* 0x000fc600078e00ff */
[----:B------:R4:W-:Y:S01]  /*2d60*/  STL [R1+0x184], R8 ;  /* 0x0001840801007387 */ /* 0x0009e20000100800 */
[----:B------:R-:W-:-:S03]  /*2d70*/  IMAD.HI.U32 R2, R28, R0, RZ ;  /* 0x000000001c027227 */ /* 0x000fc600078e00ff */
[----:B------:R1:W-:Y:S04]  /*2d80*/  STL [R1+0x188], R6 ;  /* 0x0001880601007387 */ /* 0x0003e80000100800 */
[----:B------:R-:W3:Y:S01]  /*2d90*/  LDL R24, [R1+0x1b08] ;  /* 0x001b080001187983 */ /* 0x000ee20000100800 */
[----:B------:R-:W-:Y:S02]  /*2da0*/  IMAD.MOV R5, RZ, RZ, -R5 ;  /* 0x000000ffff057224 */ /* 0x000fe400078e0a05 */
[----:B------:R-:W-:Y:S02]  /*2db0*/  IMAD.MOV R2, RZ, RZ, -R2 ;  /* 0x000000ffff027224 */ /* 0x000fe400078e0a02 */
[C---:B------:R-:W-:Y:S02]  /*2dc0*/  IMAD R3, R29.reuse, R5, R3 ;  /* 0x000000051d037224 */ /* 0x040fe400078e0203 */
[----:B------:R-:W-:Y:S01]  /*2dd0*/  IMAD R0, R29, R2, R0 ;  /* 0x000000021d007224 */ /* 0x000fe200078e0200 */
[----:B0-----:R-:W-:-:S02]  /*2de0*/  IABS R10, R25 ;  /* 0x00000019000a7213 */ /* 0x001fc40000000000 */
[----:B------:R2:W-:Y:S04]  /*2df0*/  STL [R1+0x190], R3 ;  /* 0x0001900301007387 */ /* 0x0005e80000100800 */
[----:B------:R0:W-:Y:S04]  /*2e00*/  STL [R1+0x198], R0 ;  /* 0x0001980001007387 */ /* 0x0001e80000100800 */
[----:B------:R-:W3:Y:S01]  /*2e10*/  LDL R25, [R1+0x1b04] ;  /* 0x001b040001197983 */ /* 0x000ee20000100800 */
[----:B----4-:R-:W-:-:S03]  /*2e20*/  IABS R8, R26 ;  /* 0x0000001a00087213 */ /* 0x010fc60000000000 */
[----:B------:R-:W4:Y:S01]  /*2e30*/  LDL R26, [R1+0x1b00] ;  /* 0x001b0000011a7983 */ /* 0x000f220000100800 */
[----:B-1----:R-:W-:-:S03]  /*2e40*/  IABS R6, R22 ;  /* 0x0000001600067213 */ /* 0x002fc60000000000 */
[----:B------:R-:W4:Y:S01]  /*2e50*/  LDL R22, [R1+0x1afc] ;  /* 0x001afc0001167983 */ /* 0x000f220000100800 */
[----:B--2---:R-:W-:-:S03]  /*2e60*/  IABS R3, R27 ;  /* 0x0000001b00037213 */ /* 0x004fc60000000000 */
[----:B------:R-:W2:Y:S01]  /*2e70*/  LDL R27, [R1+0x1af8] ;  /* 0x001af800011b7983 */ /* 0x000ea20000100800 */
[----:B------:R-:W-:-:S04]  /*2e80*/  IMAD.HI.U32 R11, R28, R10, RZ ;  /* 0x0000000a1c0b7227 */ /* 0x000fc800078e00ff */
[----:B------:R-:W-:-:S04]  /*2e90*/  IMAD.HI.U32 R9, R28, R8, RZ ;  /* 0x000000081c097227 */ /* 0x000fc800078e00ff */
[----:B------:R-:W-:Y:S01]  /*2ea0*/  IMAD.HI.U32 R7, R28, R6, RZ ;  /* 0x000000061c077227 */ /* 0x000fe200078e00ff */
[----:B0-----:R-:W-:-:S03]  /*2eb0*/  IABS R0, R23 ;  /* 0x0000001700007213 */ /* 0x001fc60000000000 */
[----:B------:R-:W-:Y:S02]  /*2ec0*/  IMAD.MOV R11, RZ, RZ, -R11 ;  /* 0x000000ffff0b7224 */ /* 0x000fe400078e0a0b */
[----:B------:R-:W-:Y:S02]  /*2ed0*/  IMAD.MOV R9, RZ, RZ, -R9 ;  /* 0x000000ffff097224 */ /* 0x000fe400078e0a09 */
[----:B------:R-:W-:Y:S02]  /*2ee0*/  IMAD.MOV R7, RZ, RZ, -R7 ;  /* 0x000000ffff077224 */ /* 0x000fe400078e0a07 */
[C---:B------:R-:W-:Y:S02]  /*2ef0*/  IMAD R10, R29.reuse, R11, R10 ;  /* 0x0000000b1d0a7224 */ /* 0x040fe400078e020a */
[C---:B------:R-:W-:Y:S02]  /*2f00*/  IMAD R8, R29.reuse, R9, R8 ;  /* 0x000000091d087224 */ /* 0x040fe400078e0208 */
[----:B------:R-:W-:-:S02]  /*2f10*/  IMAD R6, R29, R7, R6 ;  /* 0x000000071d067224 */ /* 0x000fc400078e0206 */
[C---:B------:R-:W-:Y:S01]  /*2f20*/  IMAD.HI.U32 R5, R28.reuse, R3, RZ ;  /* 0x000000031c057227 */ /* 0x040fe200078e00ff */
[----:B------:R3:W-:Y:S03]  /*2f30*/  STL [R1+0x16c], R10 ;  /* 0x00016c0a01007387 */ /* 0x0007e60000100800 */
[----:B------:R-:W-:Y:S01]  /*2f40*/  IMAD.HI.U32 R2, R28, R0, RZ ;  /* 0x000000001c027227 */ /* 0x000fe200078e00ff */
[----:B------:R0:W-:Y:S03]  /*2f50*/  STL [R1+0x170], R8 ;  /* 0x0001700801007387 */ /* 0x0001e60000100800 */
[----:B------:R-:W-:Y:S01]  /*2f60*/  IMAD.MOV R5, RZ, RZ, -R5 ;  /* 0x000000ffff057224 */ /* 0x000fe200078e0a05 */
[----:B------:R4:W-:Y:S01]  /*2f70*/  STL [R1+0x174], R6 ;  /* 0x0001740601007387 */ /* 0x0009e20000100800 */
[----:B------:R-:W-:-:S03]  /*2f80*/  IMAD.MOV R2, RZ, RZ, -R2 ;  /* 0x000000ffff027224 */ /* 0x000fc600078e0a02 */
[----:B------:R-:W2:Y:S01]  /*2f90*/  LDL R23, [R1+0x1af4] ;  /* 0x001af40001177983 */ /* 0x000ea20000100800 */
[C---:B------:R-:W-:Y:S02]  /*2fa0*/  IMAD R3, R29.reuse, R5, R3 ;  /* 0x000000051d037224 */ /* 0x040fe400078e0203 */
[----:B------:R-:W-:Y:S01]  /*2fb0*/  IMAD R0, R29, R2, R0 ;  /* 0x000000021d007224 */ /* 0x000fe200078e0200 */
[----:B---3--:R-:W-:Y:S02]  /*2fc0*/  IABS R10, R24 ;  /* 0x00000018000a7213 */ /* 0x008fe40000000000 */
[----:B------:R1:W-:Y:S04]  /*2fd0*/  STL [R1+0x178], R3 ;  /* 0x0001780301007387 */ /* 0x0003e80000100800 */
[----:B------:R2:W-:Y:S04]  /*2fe0*/  STL [R1+0x17c], R0 ;  /* 0x00017c0001007387 */ /* 0x0005e80000100800 */
[----:B------:R-:W3:Y:S01]  /*2ff0*/  LDL R24, [R1+0x1af0] ;  /* 0x001af00001187983 */ /* 0x000ee20000100800 */
[----:B0-----:R-:W-:-:S03]  /*3000*/  IABS R8, R25 ;  /* 0x0000001900087213 */ /* 0x001fc60000000000 */
[----:B------:R-:W3:Y:S01]  /*3010*/  LDL R25, [R1+0x1aec] ;  /* 0x001aec0001197983 */ /* 0x000ee20000100800 */
[----:B------:R-:W-:-:S04]  /*3020*/  IMAD.HI.U32 R11, R28, R10, RZ ;  /* 0x0000000a1c0b7227 */ /* 0x000fc800078e00ff */
[----:B------:R-:W-:-:S04]  /*3030*/  IMAD.HI.U32 R9, R28, R8, RZ ;  /* 0x000000081c097227 */ /* 0x000fc800078e00ff */
[----:B------:R-:W-:Y:S02]  /*3040*/  IMAD.MOV R11, RZ, RZ, -R11 ;  /* 0x000000ffff0b7224 */ /* 0x000fe400078e0a0b */
[----:B------:R-:W-:Y:S02]  /*3050*/  IMAD.MOV R9, RZ, RZ, -R9 ;  /* 0x000000ffff097224 */ /* 0x000fe400078e0a09 */
[C---:B------:R-:W-:Y:S02]  /*3060*/  IMAD R10, R29.reuse, R11, R10 ;  /* 0x0000000b1d0a7224 */ /* 0x040fe400078e020a */
[----:B------:R-:W-:Y:S01]  /*3070*/  IMAD R8, R29, R9, R8 ;  /* 0x000000091d087224 */ /* 0x000fe200078e0208 */
[----:B----4-:R-:W-:Y:S02]  /*3080*/  IABS R6, R26 ;  /* 0x0000001a00067213 */ /* 0x010fe40000000000 */
[----:B------:R-:W4:Y:S01]  /*3090*/  LDL R26, [R1+0x1ae8] ;  /* 0x001ae800011a7983 */ /* 0x000f220000100800 */
[----:B-1----:R-:W-:-:S03]  /*30a0*/  IABS R3, R22 ;  /* 0x0000001600037213 */ /* 0x002fc60000000000 */
[----:B------:R-:W4:Y:S01]  /*30b0*/  LDL R22, [R1+0x1ae4] ;  /* 0x001ae40001167983 */ /* 0x000f220000100800 */
[----:B------:R-:W-:-:S04]  /*30c0*/  IMAD.HI.U32 R7, R28, R6, RZ ;  /* 0x000000061c077227 */ /* 0x000fc800078e00ff */
[----:B------:R-:W-:Y:S01]  /*30d0*/  IMAD.MOV R7, RZ, RZ, -R7 ;  /* 0x000000ffff077224 */ /* 0x000fe200078e0a07 */
[----:B------:R0:W-:Y:S03]  /*30e0*/  STL [R1+0x14c], R10 ;  /* 0x00014c0a01007387 */ /* 0x0001e60000100800 */
[----:B------:R-:W-:Y:S01]  /*30f0*/  IMAD R6, R29, R7, R6 ;  /* 0x000000071d067224 */ /* 0x000fe200078e0206 */
[----:B------:R3:W-:Y:S01]  /*3100*/  STL [R1+0x150], R8 ;  /* 0x0001500801007387 */ /* 0x0007e20000100800 */
[----:B--2---:R-:W-:-:S03]  /*3110*/  IABS R0, R27 ;  /* 0x0000001b00007213 */ /* 0x004fc60000000000 */
[----:B------:R1:W-:Y:S04]  /*3120*/  STL [R1+0x154], R6 ;  /* 0x0001540601007387 */ /* 0x0003e80000100800 */
[----:B------:R-:W2:Y:S01]  /*3130*/  LDL R27, [R1+0x1ae0] ;  /* 0x001ae000011b7983 */ /* 0x000ea20000100800 */
[----:B------:R-:W-:-:S04]  /*3140*/  IMAD.HI.U32 R5, R28, R3, RZ ;  /* 0x000000031c057227 */ /* 0x000fc800078e00ff */
[----:B------:R-:W-:-:S04]  /*3150*/  IMAD.HI.U32 R2, R28, R0, RZ ;  /* 0x000000001c027227 */ /* 0x000fc800078e00ff */
[----:B------:R-:W-:Y:S02]  /*3160*/  IMAD.MOV R5, RZ, RZ, -R5 ;  /* 0x000000ffff057224 */ /* 0x000fe400078e0a05 */
[----:B------:R-:W-:Y:S02]  /*3170*/  IMAD.MOV R2, RZ, RZ, -R2 ;  /* 0x000000ffff027224 */ /* 0x000fe400078e0a02 */
[C---:B------:R-:W-:Y:S02]  /*3180*/  IMAD R3, R29.reuse, R5, R3 ;  /* 0x000000051d037224 */ /* 0x040fe400078e0203 */
[----:B------:R-:W-:-:S03]  /*3190*/  IMAD R0, R29, R2, R0 ;  /* 0x000000021d007224 */ /* 0x000fc600078e0200 */
[----:B------:R4:W-:Y:S01]  /*31a0*/  STL [R1+0x164], R3 ;  /* 0x0001640301007387 */ /* 0x0009e20000100800 */
[----:B0-----:R-:W-:-:S03]  /*31b0*/  IABS R10, R23 ;  /* 0x00000017000a7213 */ /* 0x001fc60000000000 */
[----:B------:R0:W-:Y:S04]  /*31c0*/  STL [R1+0x168], R0 ;  /* 0x0001680001007387 */ /* 0x0001e80000100800 */
[----:B------:R-:W2:Y:S01]  /*31d0*/  LDL R23, [R1+0x1adc] ;  /* 0x001adc0001177983 */ /* 0x000ea20000100800 */
[----:B---3--:R-:W-:-:S03]  /*31e0*/  IABS R8, R24 ;  /* 0x0000001800087213 */ /* 0x008fc60000000000 */
[----:B------:R-:W3:Y:S01]  /*31f0*/  LDL R24, [R1+0x1ad8] ;  /* 0x001ad80001187983 */ /* 0x000ee20000100800 */
[----:B-1----:R-:W-:-:S03]  /*3200*/  IABS R6, R25 ;  /* 0x0000001900067213 */ /* 0x002fc60000000000 */
[----:B------:R-:W3:Y:S01]  /*3210*/  LDL R25, [R1+0x1ad4] ;  /* 0x001ad40001197983 */ /* 0x000ee20000100800 */
[----:B------:R-:W-:-:S04]  /*3220*/  IMAD.HI.U32 R11, R28, R10, RZ ;  /* 0x0000000a1c0b7227 */ /* 0x000fc800078e00ff */
        /* <DEDUP_REMOVED lines=8> */
[----:B----4-:R-:W-:-:S02]  /*32b0*/  IABS R3, R26 ;  /* 0x0000001a00037213 */ /* 0x010fc40000000000 */
[----:B------:R-:W4:Y:S01]  /*32c0*/  LDL R26, [R1+0x1ad0] ;  /* 0x001ad000011a7983 */ /* 0x000f220000100800 */
[----:B0-----:R-:W-:-:S03]  /*32d0*/  IABS R0, R22 ;  /* 0x0000001600007213 */ /* 0x001fc60000000000 */
[----:B------:R2:W-:Y:S04]  /*32e0*/  STL [R1+0x138], R10 ;  /* 0x0001380a01007387 */ /* 0x0005e80000100800 */
[----:B------:R0:W-:Y:S04]  /*32f0*/  STL [R1+0x13c], R8 ;  /* 0x00013c0801007387 */ /* 0x0001e80000100800 */
[----:B------:R3:W-:Y:S01]  /*3300*/  STL [R1+0x140], R6 ;  /* 0x0001400601007387 */ /* 0x0007e20000100800 */
[----:B------:R-:W-:-:S03]  /*3310*/  IMAD.HI.U32 R5, R28, R3, RZ ;  /* 0x000000031c057227 */ /* 0x000fc600078e00ff */
[----:B------:R-:W4:Y:S01]  /*3320*/  LDL R22, [R1+0x1acc] ;  /* 0x001acc0001167983 */ /* 0x000f220000100800 */
[----:B------:R-:W-:-:S04]  /*3330*/  IMAD.HI.U32 R2, R28, R0, RZ ;  /* 0x000000001c027227 */ /* 0x000fc800078e00ff */
[----:B------:R-:W-:Y:S02]  /*3340*/  IMAD.MOV R5, RZ, RZ, -R5 ;  /* 0x000000ffff057224 */ /* 0x000fe400078e0a05 */
[----:B------:R-:W-:Y:S02]  /*3350*/  IMAD.MOV R2, RZ, RZ, -R2 ;  /* 0x000000ffff027224 */ /* 0x000fe400078e0a02 */
[C---:B------:R-:W-:Y:S02]  /*3360*/  IMAD R3, R29.reuse, R5, R3 ;  /* 0x000000051d037224 */ /* 0x040fe400078e0203 */
[----:B------:R-:W-:Y:S01]  /*3370*/  IMAD R0, R29, R2, R0 ;  /* 0x000000021d007224 */ /* 0x000fe200078e0200 */
[----:B--2---:R-:W-:Y:S02]  /*3380*/  IABS R10, R27 ;  /* 0x0000001b000a7213 */ /* 0x004fe40000000000 */
[----:B------:R1:W-:Y:S04]  /*3390*/  STL [R1+0x144], R3 ;  /* 0x0001440301007387 */ /* 0x0003e80000100800 */
[----:B------:R4:W-:Y:S04]  /*33a0*/  STL [R1+0x148], R0 ;  /* 0x0001480001007387 */ /* 0x0009e80000100800 */
[----:B------:R-:W2:Y:S01]  /*33b0*/  LDL R27, [R1+0x1ac8] ;  /* 0x001ac800011b7983 */ /* 0x000ea20000100800 */
[----:B0-----:R-:W-:-:S03]  /*33c0*/  IABS R8, R23 ;  /* 0x0000001700087213 */ /* 0x001fc60000000000 */
[----:B------:R-:W2:Y:S01]  /*33d0*/  LDL R23, [R1+0x1ac4] ;  /* 0x001ac40001177983 */ /* 0x000ea20000100800 */
[----:B---3--:R-:W-:-:S03]  /*33e0*/  IABS R6, R24 ;  /* 0x0000001800067213 */ /* 0x008fc60000000000 */
[----:B------:R-:W3:Y:S01]  /*33f0*/  LDL R24, [R1+0x1ac0] ;  /* 0x001ac00001187983 */ /* 0x000ee20000100800 */
[----:B-1----:R-:W-:Y:S01]  /*3400*/  IABS R3, R25 ;  /* 0x0000001900037213 */ /* 0x002fe20000000000 */
[C---:B------:R-:W-:Y:S02]  /*3410*/  IMAD.HI.U32 R11, R28.reuse, R10, RZ ;  /* 0x0000000a1c0b7227 */ /* 0x040fe400078e00ff */
[----:B------:R-:W3:Y:S02]  /*3420*/  LDL R25, [R1+0x1abc] ;  /* 0x001abc0001197983 */ /* 0x000ee40000100800 */
[----:B------:R-:W-:-:S04]  /*3430*/  IMAD.HI.U32 R9, R28, R8, RZ ;  /* 0x000000081c097227 */ /* 0x000fc800078e00ff */
[----:B------:R-:W-:-:S04]  /*3440*/  IMAD.HI.U32 R7, R28, R6, RZ ;  /* 0x000000061c077227 */ /* 0x000fc800078e00ff */
[----:B------:R-:W-:-:S04]  /*3450*/  IMAD.HI.U32 R5, R28, R3, RZ ;  /* 0x000000031c057227 */ /* 0x000fc800078e00ff */
[----:B------:R-:W-:Y:S02]  /*3460*/  IMAD.MOV R11, RZ, RZ, -R11 ;  /* 0x000000ffff0b7224 */ /* 0x000fe400078e0a0b */
[----:B------:R-:W-:Y:S02]  /*3470*/  IMAD.MOV R9, RZ, RZ, -R9 ;  /* 0x000000ffff097224 */ /* 0x000fe400078e0a09 */
[----:B------:R-:W-:Y:S02]  /*3480*/  IMAD.MOV R7, RZ, RZ, -R7 ;  /* 0x000000ffff077224 */ /* 0x000fe400078e0a07 */
[----:B------:R-:W-:Y:S02]  /*3490*/  IMAD.MOV R5, RZ, RZ, -R5 ;  /* 0x000000ffff057224 */ /* 0x000fe400078e0a05 */
[C---:B------:R-:W-:Y:S02]  /*34a0*/  IMAD R10, R29.reuse, R11, R10 ;  /* 0x0000000b1d0a7224 */ /* 0x040fe400078e020a */
[----:B------:R-:W-:-:S02]  /*34b0*/  IMAD R8, R29, R9, R8 ;  /* 0x000000091d087224 */ /* 0x000fc400078e0208 */
[C---:B------:R-:W-:Y:S01]  /*34c0*/  IMAD R6, R29.reuse, R7, R6 ;  /* 0x000000071d067224 */ /* 0x040fe200078e0206 */
[----:B------:R0:W-:Y:S01]  /*34d0*/  STL [R1+0x110], R10 ;  /* 0x0001100a01007387 */ /* 0x0001e20000100800 */
[----:B------:R-:W-:-:S03]  /*34e0*/  IMAD R3, R29, R5, R3 ;  /* 0x000000051d037224 */ /* 0x000fc600078e0203 */
[----:B------:R2:W-:Y:S04]  /*34f0*/  STL [R1+0x114], R8 ;  /* 0x0001140801007387 */ /* 0x0005e80000100800 */
[----:B------:R1:W-:Y:S01]  /*3500*/  STL [R1+0x118], R6 ;  /* 0x0001180601007387 */ /* 0x0003e20000100800 */
[----:B----4-:R-:W-:-:S03]  /*3510*/  IABS R0, R26 ;  /* 0x0000001a00007213 */ /* 0x010fc60000000000 */
[----:B------:R-:W4:Y:S02]  /*3520*/  LDL R26, [R1+0x1ab8] ;  /* 0x001ab800011a7983 */ /* 0x000f240000100800 */
[----:B------:R-:W-:-:S04]  /*3530*/  IMAD.HI.U32 R2, R28, R0, RZ ;  /* 0x000000001c027227 */ /* 0x000fc800078e00ff */
[----:B------:R-:W-:-:S04]  /*3540*/  IMAD.MOV R2, RZ, RZ, -R2 ;  /* 0x000000ffff027224 */ /* 0x000fc800078e0a02 */
[----:B------:R-:W-:Y:S01]  /*3550*/  IMAD R0, R29, R2, R0 ;  /* 0x000000021d007224 */ /* 0x000fe200078e0200 */
[----:B------:R3:W-:Y:S01]  /*3560*/  STL [R1+0x12c], R3 ;  /* 0x00012c0301007387 */ /* 0x0007e20000100800 */
[----:B0-----:R-:W-:-:S03]  /*3570*/  IABS R10, R22 ;  /* 0x00000016000a7213 */ /* 0x001fc60000000000 */
[----:B------:R0:W-:Y:S04]  /*3580*/  STL [R1+0x134], R0 ;  /* 0x0001340001007387 */ /* 0x0001e80000100800 */
[----:B------:R-:W4:Y:S01]  /*3590*/  LDL R22, [R1+0x1ab4] ;  /* 0x001ab40001167983 */ /* 0x000f220000100800 */
[----:B--2---:R-:W-:-:S03]  /*35a0*/  IABS R8, R27 ;  /* 0x0000001b00087213 */ /* 0x004fc60000000000 */
[----:B------:R-:W2:Y:S01]  /*35b0*/  LDL R27, [R1+0x1ab0] ;  /* 0x001ab000011b7983 */ /* 0x000ea20000100800 */
[----:B-1----:R-:W-:-:S03]  /*35c0*/  IABS R6, R23 ;  /* 0x0000001700067213 */ /* 0x002fc60000000000 */
[----:B------:R-:W2:Y:S01]  /*35d0*/  LDL R23, [R1+0x1aac] ;  /* 0x001aac0001177983 */ /* 0x000ea20000100800 */
[----:B------:R-:W-:-:S04]  /*35e0*/  IMAD.HI.U32 R11, R28, R10, RZ ;  /* 0x0000000a1c0b7227 */ /* 0x000fc800078e00ff */
[C---:B------:R-:W-:Y:S01]  /*35f0*/  IMAD.HI.U32 R9, R28.reuse, R8, RZ ;  /* 0x000000081c097227 */ /* 0x040fe200078e00ff */
[----:B---3--:R-:W-:Y:S02]  /*3600*/  IABS R3, R24 ;  /* 0x0000001800037213 */ /* 0x008fe40000000000 */
[----:B------:R-:W3:Y:S01]  /*3610*/  LDL R24, [R1+0x1aa8] ;  /* 0x001aa80001187983 */ /* 0x000ee20000100800 */
[----:B------:R-:W-:-:S04]  /*3620*/  IMAD.HI.U32 R7, R28, R6, RZ ;  /* 0x000000061c077227 */ /* 0x000fc800078e00ff */
[----:B------:R-:W-:Y:S02]  /*3630*/  IMAD.MOV R11, RZ, RZ, -R11 ;  /* 0x000000ffff0b7224 */ /* 0x000fe400078e0a0b */
[----:B------:R-:W-:Y:S02]  /*3640*/  IMAD.MOV R9, RZ, RZ, -R9 ;  /* 0x000000ffff097224 */ /* 0x000fe400078e0a09 */
[----:B------:R-:W-:Y:S02]  /*3650*/  IMAD.MOV R7, RZ, RZ, -R7 ;  /* 0x000000ffff077224 */ /* 0x000fe400078e0a07 */
[C---:B------:R-:W-:Y:S02]  /*3660*/  IMAD R10, R29.reuse, R11, R10 ;  /* 0x0000000b1d0a7224 */ /* 0x040fe400078e020a */
[C---:B------:R-:W-:Y:S02]  /*3670*/  IMAD R8, R29.reuse, R9, R8 ;  /* 0x000000091d087224 */ /* 0x040fe400078e0208 */
[----:B------:R-:W-:Y:S01]  /*3680*/  IMAD R6, R29, R7, R6 ;  /* 0x000000071d067224 */ /* 0x000fe200078e0206 */
[----:B0-----:R-:W-:Y:S01]  /*3690*/  IABS R0, R25 ;  /* 0x0000001900007213 */ /* 0x001fe20000000000 */
        /* <DEDUP_REMOVED lines=9> */
[----:B------:R-:W-:-:S03]  /*3730*/  IMAD R0, R29, R2, R0 ;  /* 0x000000021d007224 */ /* 0x000fc600078e0200 */
[----:B------:R1:W-:Y:S04]  /*3740*/  STL [R1+0x108], R3 ;  /* 0x0001080301007387 */ /* 0x0003e80000100800 */
[----:B------:R3:W-:Y:S01]  /*3750*/  STL [R1+0x10c], R0 ;  /* 0x00010c0001007387 */ /* 0x0007e20000100800 */
[----:B----4-:R-:W-:-:S03]  /*3760*/  IABS R10, R26 ;  /* 0x0000001a000a7213 */ /* 0x010fc60000000000 */
[----:B------:R-:W4:Y:S01]  /*3770*/  LDL R26, [R1+0x1aa0] ;  /* 0x001aa000011a7983 */ /* 0x000f220000100800 */
[----:B0-----:R-:W-:-:S03]  /*3780*/  IABS R8, R22 ;  /* 0x0000001600087213 */ /* 0x001fc60000000000 */
[----:B------:R-:W4:Y:S01]  /*3790*/  LDL R22, [R1+0x1a9c] ;  /* 0x001a9c0001167983 */ /* 0x000f220000100800 */
[----:B--2---:R-:W-:-:S03]  /*37a0*/  IABS R6, R27 ;  /* 0x0000001b00067213 */ /* 0x004fc60000000000 */
[----:B------:R-:W2:Y:S01]  /*37b0*/  LDL R27, [R1+0x1a98] ;  /* 0x001a9800011b7983 */ /* 0x000ea20000100800 */
[----:B------:R-:W-:-:S04]  /*37c0*/  IMAD.HI.U32 R11, R28, R10, RZ ;  /* 0x0000000a1c0b7227 */ /* 0x000fc800078e00ff */
[C---:B------:R-:W-:Y:S01]  /*37d0*/  IMAD.HI.U32 R9, R28.reuse, R8, RZ ;  /* 0x000000081c097227 */ /* 0x040fe200078e00ff */
[----:B-1----:R-:W-:Y:S02]  /*37e0*/  IABS R3, R23 ;  /* 0x0000001700037213 */ /* 0x002fe40000000000 */
[----:B------:R-:W2:Y:S01]  /*37f0*/  LDL R23, [R1+0x1a94] ;  /* 0x001a940001177983 */ /* 0x000ea20000100800 */
[----:B------:R-:W-:-:S04]  /*3800*/  IMAD.HI.U32 R7, R28, R6, RZ ;  /* 0x000000061c077227 */ /* 0x000fc800078e00ff */
[----:B------:R-:W-:Y:S02]  /*3810*/  IMAD.MOV R11, RZ, RZ, -R11 ;  /* 0x000000ffff0b7224 */ /* 0x000fe400078e0a0b */
[----:B------:R-:W-:Y:S02]  /*3820*/  IMAD.MOV R9, RZ, RZ, -R9 ;  /* 0x000000ffff097224 */ /* 0x000fe400078e0a09 */
[----:B------:R-:W-:Y:S01]  /*3830*/  IMAD.MOV R7, RZ, RZ, -R7 ;  /* 0x000000ffff077224 */ /* 0x000fe200078e0a07 */
[----:B---3--:R-:W-:Y:S01]  /*3840*/  IABS R0, R24 ;  /* 0x0000001800007213 */ /* 0x008fe20000000000 */
        /* <DEDUP_REMOVED lines=10> */
[----:B------:R-:W3:Y:S01]  /*38f0*/  LDL R24, [R1+0x1a90] ;  /* 0x001a900001187983 */ /* 0x000ee20000100800 */
[C---:B------:R-:W-:Y:S02]  /*3900*/  IMAD R3, R29.reuse, R5, R3 ;  /* 0x000000051d037224 */ /* 0x040fe400078e0203 */
[----:B------:R-:W-:-:S03]  /*3910*/  IMAD R0, R29, R2, R0 ;  /* 0x000000021d007224 */ /* 0x000fc600078e0200 */
[----:B------:R2:W-:Y:S01]  /*3920*/  STL [R1+0xf4], R3 ;  /* 0x0000f40301007387 */ /* 0x0005e20000100800 */
[----:B0-----:R-:W-:-:S03]  /*3930*/  IABS R10, R25 ;  /* 0x00000019000a7213 */ /* 0x001fc60000000000 */
        /* <DEDUP_REMOVED lines=9> */
[----:B------:R-:W-:Y:S01]  /*39d0*/  IMAD.HI.U32 R9, R28, R8, RZ ;  /* 0x000000081c097227 */ /* 0x000fe200078e00ff */
[----:B0-----:R-:W-:-:S03]  /*39e0*/  IABS R0, R23 ;  /* 0x0000001700007213 */ /* 0x001fc60000000000 */
[----:B------:R-:W-:-:S04]  /*39f0*/  IMAD.HI.U32 R7, R28, R6, RZ ;  /* 0x000000061c077227 */ /* 0x000fc800078e00ff */
[----:B------:R-:W-:-:S04]  /*3a00*/  IMAD.HI.U32 R5, R28, R3, RZ ;  /* 0x000000031c057227 */ /* 0x000fc800078e00ff */
[----:B------:R-:W-:Y:S02]  /*3a10*/  IMAD.MOV R11, RZ, RZ, -R11 ;  /* 0x000000ffff0b7224 */ /* 0x000fe400078e0a0b */
[----:B------:R-:W-:-:S04]  /*3a20*/  IMAD.HI.U32 R2, R28, R0, RZ ;  /* 0x000000001c027227 */ /* 0x000fc800078e00ff */
[----:B------:R-:W-:Y:S02]  /*3a30*/  IMAD.MOV R9, RZ, RZ, -R9 ;  /* 0x000000ffff097224 */ /* 0x000fe400078e0a09 */
[----:B------:R-:W-:Y:S02]  /*3a40*/  IMAD.MOV R7, RZ, RZ, -R7 ;  /* 0x000000ffff077224 */ /* 0x000fe400078e0a07 */
[----:B------:R-:W-:Y:S02]  /*3a50*/  IMAD.MOV R5, RZ, RZ, -R5 ;  /* 0x000000ffff057224 */ /* 0x000fe400078e0a05 */
[C---:B------:R-:W-:Y:S02]  /*3a60*/  IMAD R10, R29.reuse, R11, R10 ;  /* 0x0000000b1d0a7224 */ /* 0x040fe400078e020a */
[----:B------:R-:W-:Y:S02]  /*3a70*/  IMAD.MOV R2, RZ, RZ, -R2 ;  /* 0x000000ffff027224 */ /* 0x000fe400078e0a02 */
[----:B------:R-:W-:-:S02]  /*3a80*/  IMAD R8, R29, R9, R8 ;  /* 0x000000091d087224 */ /* 0x000fc400078e0208 */
[C---:B------:R-:W-:Y:S01]  /*3a90*/  IMAD R6, R29.reuse, R7, R6 ;  /* 0x000000071d067224 */ /* 0x040fe200078e0206 */
[----:B------:R3:W-:Y:S01]  /*3aa0*/  STL [R1+0xc8], R10 ;  /* 0x0000c80a01007387 */ /* 0x0007e20000100800 */
[C---:B------:R-:W-:Y:S02]  /*3ab0*/  IMAD R3, R29.reuse, R5, R3 ;  /* 0x000000051d037224 */ /* 0x040fe400078e0203 */
[----:B------:R-:W-:Y:S01]  /*3ac0*/  IMAD R0, R29, R2, R0 ;  /* 0x000000021d007224 */ /* 0x000fe200078e0200 */
[----:B------:R0:W-:Y:S04]  /*3ad0*/  STL [R1+0xcc], R8 ;  /* 0x0000cc0801007387 */ /* 0x0001e80000100800 */
[----:B------:R4:W-:Y:S01]  /*3ae0*/  STL [R1+0xd0], R6 ;  /* 0x0000d00601007387 */ /* 0x0009e20000100800 */
[----:B---3--:R-:W-:-:S03]  /*3af0*/  IABS R10, R24 ;  /* 0x00000018000a7213 */ /* 0x008fc60000000000 */
[----:B------:R-:W3:Y:S04]  /*3b00*/  LDL R23, [R1+0x1a7c] ;  /* 0x001a7c0001177983 */ /* 0x000ee80000100800 */
        /* <DEDUP_REMOVED lines=14> */
[----:B------:R-:W4:Y:S04]  /*3bf0*/  LDL R22, [R1+0x1a6c] ;  /* 0x001a6c0001167983 */ /* 0x000f280000100800 */
[----:B------:R3:W-:Y:S04]  /*3c00*/  STL [R1+0xac], R10 ;  /* 0x0000ac0a01007387 */ /* 0x0007e80000100800 */
[----:B------:R0:W-:Y:S01]  /*3c10*/  STL [R1+0xb0], R8 ;  /* 0x0000b00801007387 */ /* 0x0001e20000100800 */
[----:B--2---:R-:W-:-:S03]  /*3c20*/  IABS R0, R27 ;  /* 0x0000001b00007213 */ /* 0x004fc60000000000 */
[----:B------:R-:W2:Y:S01]  /*3c30*/  LDL R27, [R1+0x1a68] ;  /* 0x001a6800011b7983 */ /* 0x000ea20000100800 */
        /* <DEDUP_REMOVED lines=10> */
[----:B------:R4:W-:Y:S01]  /*3ce0*/  STL [R1+0xc0], R3 ;  /* 0x0000c00301007387 */ /* 0x0009e20000100800 */
[----:B---3--:R-:W-:-:S03]  /*3cf0*/  IABS R10, R23 ;  /* 0x00000017000a7213 */ /* 0x008fc60000000000 */
[----:B------:R-:W3:Y:S04]  /*3d00*/  LDL R23, [R1+0x1a64] ;  /* 0x001a640001177983 */ /* 0x000ee80000100800 */
[----:B------:R1:W-:Y:S01]  /*3d10*/  STL [R1+0xc4], R0 ;  /* 0x0000c40001007387 */ /* 0x0003e20000100800 */
[----:B0-----:R-:W-:-:S03]  /*3d20*/  IABS R8, R24 ;  /* 0x0000001800087213 */ /* 0x001fc60000000000 */
        /* <DEDUP_REMOVED lines=13> */
[----:B------:R-:W4:Y:S03]  /*3e00*/  LDL R26, [R1+0x1a54] ;  /* 0x001a5400011a7983 */ /* 0x000f260000100800 */
[----:B------:R-:W-:-:S04]  /*3e10*/  IMAD.HI.U32 R5, R28, R3, RZ ;  /* 0x000000031c057227 */ /* 0x000fc800078e00ff */
[----:B------:R-:W-:Y:S01]  /*3e20*/  IMAD.MOV R5, RZ, RZ, -R5 ;  /* 0x000000ffff057224 */ /* 0x000fe200078e0a05 */
[----:B------:R-:W-:-:S05]  /*3e30*/  IABS R0, R22 ;  /* 0x0000001600007213 */ /* 0x000fca0000000000 */
[----:B------:R-:W-:-:S04]  /*3e40*/  IMAD.HI.U32 R2, R28, R0, RZ ;  /* 0x000000001c027227 */ /* 0x000fc800078e00ff */
[----:B------:R-:W-:Y:S02]  /*3e50*/  IMAD.MOV R2, RZ, RZ, -R2 ;  /* 0x000000ffff027224 */ /* 0x000fe400078e0a02 */
[C---:B------:R-:W-:Y:S01]  /*3e60*/  IMAD R3, R29.reuse, R5, R3 ;  /* 0x000000051d037224 */ /* 0x040fe200078e0203 */
[----:B------:R2:W-:Y:S01]  /*3e70*/  STL [R1+0x98], R10 ;  /* 0x0000980a01007387 */ /* 0x0005e20000100800 */
[----:B------:R-:W-:-:S03]  /*3e80*/  IMAD R0, R29, R2, R0 ;  /* 0x000000021d007224 */ /* 0x000fc600078e0200 */
[----:B------:R3:W-:Y:S04]  /*3e90*/  STL [R1+0x9c], R8 ;  /* 0x00009c0801007387 */ /* 0x0007e80000100800 */
[----:B------:R0:W-:Y:S01]  /*3ea0*/  STL [R1+0xa0], R6 ;  /* 0x0000a00601007387 */ /* 0x0001e20000100800 */
[----:B--2---:R-:W-:-:S03]  /*3eb0*/  IABS R10, R27 ;  /* 0x0000001b000a7213 */ /* 0x004fc60000000000 */
[----:B------:R1:W-:Y:S04]  /*3ec0*/  STL [R1+0xa4], R3 ;  /* 0x0000a40301007387 */ /* 0x0003e80000100800 */
[----:B------:R-:W2:Y:S04]  /*3ed0*/  LDL R21, [R1+0x1a58] ;  /* 0x001a580001157983 */ /* 0x000ea80000100800 */
[----:B------:R4:W-:Y:S04]  /*3ee0*/  STL [R1+0xa8], R0 ;  /* 0x0000a80001007387 */ /* 0x0009e80000100800 */
[----:B------:R-:W2:Y:S01]  /*3ef0*/  LDL R27, [R1+0x1a50] ;  /* 0x001a5000011b7983 */ /* 0x000ea20000100800 */
[----:B------:R-:W-:-:S04]  /*3f00*/  IMAD.HI.U32 R11, R28, R10, RZ ;  /* 0x0000000a1c0b7227 */ /* 0x000fc800078e00ff */
[----:B------:R-:W-:-:S04]  /*3f10*/  IMAD.MOV R11, RZ, RZ, -R11 ;  /* 0x000000ffff0b7224 */ /* 0x000fc800078e0a0b */
[----:B------:R-:W-:Y:S01]  /*3f20*/  IMAD R10, R29, R11, R10 ;  /* 0x0000000b1d0a7224 */ /* 0x000fe200078e020a */
[----:B---3--:R-:W-:Y:S02]  /*3f30*/  IABS R8, R23 ;  /* 0x0000001700087213 */ /* 0x008fe40000000000 */
[----:B------:R-:W3:Y:S01]  /*3f40*/  LDL R23, [R1+0x1a4c] ;  /* 0x001a4c0001177983 */ /* 0x000ee20000100800 */
[----:B0-----:R-:W-:-:S03]  /*3f50*/  IABS R6, R24 ;  /* 0x0000001800067213 */ /* 0x001fc60000000000 */
[----:B------:R-:W3:Y:S01]  /*3f60*/  LDL R24, [R1+0x1a48] ;  /* 0x001a480001187983 */ /* 0x000ee20000100800 */
[----:B-1----:R-:W-:Y:S01]  /*3f70*/  IABS R3, R25 ;  /* 0x0000001900037213 */ /* 0x002fe20000000000 */
[C---:B------:R-:W-:Y:S02]  /*3f80*/  IMAD.HI.U32 R9, R28.reuse, R8, RZ ;  /* 0x000000081c097227 */ /* 0x040fe400078e00ff */
[----:B------:R-:W3:Y:S02]  /*3f90*/  LDL R25, [R1+0x1a44] ;  /* 0x001a440001197983 */ /* 0x000ee40000100800 */
[----:B------:R-:W-:-:S04]  /*3fa0*/  IMAD.HI.U32 R7, R28, R6, RZ ;  /* 0x000000061c077227 */ /* 0x000fc800078e00ff */
[----:B------:R-:W-:-:S04]  /*3fb0*/  IMAD.HI.U32 R5, R28, R3, RZ ;  /* 0x000000031c057227 */ /* 0x000fc800078e00ff */
[----:B------:R-:W-:Y:S02]  /*3fc0*/  IMAD.MOV R9, RZ, RZ, -R9 ;  /* 0x000000ffff097224 */ /* 0x000fe400078e0a09 */
[----:B------:R-:W-:Y:S02]  /*3fd0*/  IMAD.MOV R7, RZ, RZ, -R7 ;  /* 0x000000ffff077224 */ /* 0x000fe400078e0a07 */
[----:B------:R-:W-:Y:S02]  /*3fe0*/  IMAD.MOV R5, RZ, RZ, -R5 ;  /* 0x000000ffff057224 */ /* 0x000fe400078e0a05 */
[C---:B------:R-:W-:Y:S02]  /*3ff0*/  IMAD R8, R29.reuse, R9, R8 ;  /* 0x000000091d087224 */ /* 0x040fe400078e0208 */
[C---:B------:R-:W-:Y:S01]  /*4000*/  IMAD R6, R29.reuse, R7, R6 ;  /* 0x000000071d067224 */ /* 0x040fe200078e0206 */
[----:B------:R-:W-:Y:S01]  /*4010*/  STL [R1+0x88], R10 ;  /* 0x0000880a01007387 */ /* 0x000fe20000100800 */
[----:B------:R-:W-:-:S03]  /*4020*/  IMAD R3, R29, R5, R3 ;  /* 0x000000051d037224 */ /* 0x000fc600078e0203 */
[----:B------:R2:W-:Y:S04]  /*4030*/  STL [R1+0x8c], R8 ;  /* 0x00008c0801007387 */ /* 0x0005e80000100800 */
[----:B------:R3:W-:Y:S04]  /*4040*/  STL [R1+0x90], R6 ;  /* 0x0000900601007387 */ /* 0x0007e80000100800 */
[----:B------:R-:W3:Y:S04]  /*4050*/  LDL R22, [R1+0x1a40] ;  /* 0x001a400001167983 */ /* 0x000ee80000100800 */
[----:B------:R0:W-:Y:S01]  /*4060*/  STL [R1+0x94], R3 ;  /* 0x0000940301007387 */ /* 0x0001e20000100800 */
[----:B----4-:R-:W-:-:S03]  /*4070*/  IABS R0, R26 ;  /* 0x0000001a00007213 */ /* 0x010fc60000000000 */
[----:B------:R-:W4:Y:S02]  /*4080*/  LDL R26, [R1+0x1a3c] ;  /* 0x001a3c00011a7983 */ /* 0x000f240000100800 */
[----:B------:R-:W-:-:S04]  /*4090*/  IMAD.HI.U32 R2, R28, R0, RZ ;  /* 0x000000001c027227 */ /* 0x000fc800078e00ff */
[----:B------:R-:W-:-:S04]  /*40a0*/  IMAD.MOV R2, RZ, RZ, -R2 ;  /* 0x000000ffff027224 */ /* 0x000fc800078e0a02 */
[----:B------:R-:W-:-:S05]  /*40b0*/  IMAD R0, R29, R2, R0 ;  /* 0x000000021d007224 */ /* 0x000fca00078e0200 */
[----:B------:R1:W-:Y:S01]  /*40c0*/  STL [R1+0x1b8], R0 ;  /* 0x0001b80001007387 */ /* 0x0003e20000100800 */
[----:B--2---:R-:W-:-:S03]  /*40d0*/  IABS R8, R27 ;  /* 0x0000001b00087213 */ /* 0x004fc60000000000 */
[----:B------:R-:W2:Y:S01]  /*40e0*/  LDL R27, [R1+0x1a38] ;  /* 0x001a3800011b7983 */ /* 0x000ea20000100800 */
[----:B------:R-:W-:Y:S01]  /*40f0*/  IABS R10, R21 ;  /* 0x00000015000a7213 */ /* 0x000fe20000000000 */
[----:B------:R-:W-:-:S04]  /*4100*/  IMAD.HI.U32 R9, R28, R8, RZ ;  /* 0x000000081c097227 */ /* 0x000fc800078e00ff */
[----:B------:R-:W-:-:S04]  /*4110*/  IMAD.HI.U32 R11, R28, R10, RZ ;  /* 0x0000000a1c0b7227 */ /* 0x000fc800078e00ff */
[----:B------:R-:W-:Y:S02]  /*4120*/  IMAD.MOV R11, RZ, RZ, -R11 ;  /* 0x000000ffff0b7224 */ /* 0x000fe400078e0a0b */
[----:B------:R-:W-:Y:S01]  /*4130*/  IMAD.MOV R9, RZ, RZ, -R9 ;  /* 0x000000ffff097224 */ /* 0x000fe200078e0a09 */
[----:B---3--:R-:W-:Y:S02]  /*4140*/  IABS R6, R23 ;  /* 0x0000001700067213 */ /* 0x008fe40000000000 */
[----:B------:R-:W3:Y:S01]  /*4150*/  LDL R23, [R1+0x1a34] ;  /* 0x001a340001177983 */ /* 0x000ee20000100800 */
[----:B0-----:R-:W-:-:S03]  /*4160*/  IABS R3, R24 ;  /* 0x0000001800037213 */ /* 0x001fc60000000000 */
[----:B------:R-:W3:Y:S01]  /*4170*/  LDL R24, [R1+0x1a30] ;  /* 0x001a300001187983 */ /* 0x000ee20000100800 */
[----:B-1----:R-:W-:Y:S01]  /*4180*/  IABS R0, R25 ;  /* 0x0000001900007213 */ /* 0x002fe20000000000 */
[----:B------:R-:W-:-:S04]  /*4190*/  IMAD.HI.U32 R7, R28, R6, RZ ;  /* 0x000000061c077227 */ /* 0x000fc800078e00ff */
[----:B------:R-:W-:-:S04]  /*41a0*/  IMAD.HI.U32 R5, R28, R3, RZ ;  /* 0x000000031c057227 */ /* 0x000fc800078e00ff */
[----:B------:R-:W-:-:S04]  /*41b0*/  IMAD.HI.U32 R2, R28, R0, RZ ;  /* 0x000000001c027227 */ /* 0x000fc800078e00ff */
[----:B------:R-:W-:Y:S02]  /*41c0*/  IMAD.MOV R7, RZ, RZ, -R7 ;  /* 0x000000ffff077224 */ /* 0x000fe400078e0a07 */
[----:B------:R-:W-:Y:S02]  /*41d0*/  IMAD.MOV R5, RZ, RZ, -R5 ;  /* 0x000000ffff057224 */ /* 0x000fe400078e0a05 */
[C---:B------:R-:W-:Y:S02]  /*41e0*/  IMAD R10, R29.reuse, R11, R10 ;  /* 0x0000000b1d0a7224 */ /* 0x040fe400078e020a */
[----:B------:R-:W-:Y:S02]  /*41f0*/  IMAD.MOV R2, RZ, RZ, -R2 ;  /* 0x000000ffff027224 */ /* 0x000fe400078e0a02 */
[C---:B------:R-:W-:Y:S02]  /*4200*/  IMAD R8, R29.reuse, R9, R8 ;  /* 0x000000091d087224 */ /* 0x040fe400078e0208 */
[C---:B------:R-:W-:Y:S01]  /*4210*/  IMAD R6, R29.reuse, R7, R6 ;  /* 0x000000071d067224 */ /* 0x040fe200078e0206 */
[----:B------:R-:W-:Y:S01]  /*4220*/  STL [R1+0x7c], R10 ;  /* 0x00007c0a01007387 */ /* 0x000fe20000100800 */
[----:B------:R-:W-:-:S02]  /*4230*/  IMAD R3, R29, R5, R3 ;  /* 0x000000051d037224 */ /* 0x000fc400078e0203 */
[----:B------:R-:W-:Y:S01]  /*4240*/  IMAD R0, R29, R2, R0 ;  /* 0x000000021d007224 */ /* 0x000fe200078e0200 */
[----:B------:R4:W-:Y:S04]  /*4250*/  STL [R1+0x80], R8 ;  /* 0x0000800801007387 */ /* 0x0009e80000100800 */
[----:B------:R-:W3:Y:S04]  /*4260*/  LDL R25, [R1+0x1a2c] ;  /* 0x001a2c0001197983 */ /* 0x000ee80000100800 */
[----:B------:R2:W-:Y:S04]  /*4270*/  STL [R1+0x84], R6 ;  /* 0x0000840601007387 */ /* 0x0005e80000100800 */
[----:B------:R3:W-:Y:S04]  /*4280*/  STL [R1+0x18c], R3 ;  /* 0x00018c0301007387 */ /* 0x0007e80000100800 */
[----:B------:R0:W-:Y:S01]  /*4290*/  STL [R1+0x194], R0 ;  /* 0x0001940001007387 */ /* 0x0001e20000100800 */
[----:B----4-:R-:W-:-:S03]  /*42a0*/  IABS R8, R26 ;  /* 0x0000001a00087213 */ /* 0x010fc60000000000 */
[----:B------:R-:W4:Y:S01]  /*42b0*/  LDL R26, [R1+0x1a24] ;  /* 0x001a2400011a7983 */ /* 0x000f220000100800 */
[----:B--2---:R-:W-:-:S03]  /*42c0*/  IABS R6, R27 ;  /* 0x0000001b00067213 */ /* 0x004fc60000000000 */
[----:B------:R-:W2:Y:S01]  /*42d0*/  LDL R27, [R1+0x1a20] ;  /* 0x001a2000011b7983 */ /* 0x000ea20000100800 */
[----:B------:R-:W-:-:S03]  /*42e0*/  IABS R10, R22 ;  /* 0x00000016000a7213 */ /* 0x000fc60000000000 */
[----:B------:R-:W2:Y:S01]  /*42f0*/  LDL R22, [R1+0x1a28] ;  /* 0x001a280001167983 */ /* 0x000ea20000100800 */
[----:B------:R-:W-:-:S04]  /*4300*/  IMAD.HI.U32 R9, R28, R8, RZ ;  /* 0x000000081c097227 */ /* 0x000fc800078e00ff */
[----:B------:R-:W-:-:S04]  /*4310*/  IMAD.HI.U32 R11, R28, R10, RZ ;  /* 0x0000000a1c0b7227 */ /* 0x000fc800078e00ff */
[----:B------:R-:W-:-:S04]  /*4320*/  IMAD.HI.U32 R7, R28, R6, RZ ;  /* 0x000000061c077227 */ /* 0x000fc800078e00ff */
[----:B------:R-:W-:Y:S02]  /*4330*/  IMAD.MOV R11, RZ, RZ, -R11 ;  /* 0x000000ffff0b7224 */ /* 0x000fe400078e0a0b */
[----:B------:R-:W-:Y:S02]  /*4340*/  IMAD.MOV R9, RZ, RZ, -R9 ;  /* 0x000000ffff097224 */ /* 0x000fe400078e0a09 */
[----:B------:R-:W-:Y:S01]  /*4350*/  IMAD.MOV R7, RZ, RZ, -R7 ;  /* 0x000000ffff077224 */ /* 0x000fe200078e0a07 */
[----:B---3--:R-:W-:Y:S02]  /*4360*/  IABS R3, R23 ;  /* 0x0000001700037213 */ /* 0x008fe40000000000 */
[----:B------:R-:W3:Y:S03]  /*4370*/  LDL R23, [R1+0x1a1c] ;  /* 0x001a1c0001177983 */ /* 0x000ee60000100800 */
[----:B------:R-:W-:Y:S01]  /*4380*/  IMAD.HI.U32 R5, R28, R3, RZ ;  /* 0x000000031c057227 */ /* 0x000fe200078e00ff */
[----:B0-----:R-:W-:-:S03]  /*4390*/  IABS R0, R24 ;  /* 0x0000001800007213 */ /* 0x001fc60000000000 */
[----:B------:R-:W-:Y:S02]  /*43a0*/  IMAD.MOV R5, RZ, RZ, -R5 ;  /* 0x000000ffff057224 */ /* 0x000fe400078e0a05 */
[----:B------:R-:W-:-:S04]  /*43b0*/  IMAD.HI.U32 R2, R28, R0, RZ ;  /* 0x000000001c027227 */ /* 0x000fc800078e00ff */
[C---:B------:R-:W-:Y:S02]  /*43c0*/  IMAD R10, R29.reuse, R11, R10 ;  /* 0x0000000b1d0a7224 */ /* 0x040fe400078e020a */
[----:B------:R-:W-:Y:S02]  /*43d0*/  IMAD.MOV R2, RZ, RZ, -R2 ;  /* 0x000000ffff027224 */ /* 0x000fe400078e0a02 */
[C---:B------:R-:W-:Y:S02]  /*43e0*/  IMAD R8, R29.reuse, R9, R8 ;  /* 0x000000091d087224 */ /* 0x040fe400078e0208 */
[C---:B------:R-:W-:Y:S02]  /*43f0*/  IMAD R6, R29.reuse, R7, R6 ;  /* 0x000000071d067224 */ /* 0x040fe400078e0206 */
[C---:B------:R-:W-:Y:S01]  /*4400*/  IMAD R3, R29.reuse, R5, R3 ;  /* 0x000000051d037224 */ /* 0x040fe200078e0203 */
[----:B------:R0:W-:Y:S01]  /*4410*/  STL [R1+0x74], R10 ;  /* 0x0000740a01007387 */ /* 0x0001e20000100800 */
[----:B------:R-:W-:-:S03]  /*4420*/  IMAD R0, R29, R2, R0 ;  /* 0x000000021d007224 */ /* 0x000fc600078e0200 */
[----:B------:R-:W-:Y:S04]  /*4430*/  STL [R1+0x78], R8 ;  /* 0x0000780801007387 */ /* 0x000fe80000100800 */
[----:B------:R4:W-:Y:S04]  /*4440*/  STL [R1+0x158], R6 ;  /* 0x0001580601007387 */ /* 0x0009e80000100800 */
[----:B------:R2:W-:Y:S04]  /*4450*/  STL [R1+0x15c], R3 ;  /* 0x00015c0301007387 */ /* 0x0005e80000100800 */
[----:B------:R-:W3:Y:S04]  /*4460*/  LDL R21, [R1+0x1a18] ;  /* 0x001a180001157983 */ /* 0x000ee80000100800 */
[----:B------:R3:W-:Y:S04]  /*4470*/  STL [R1+0x160], R0 ;  /* 0x0001600001007387 */ /* 0x0007e80000100800 */
[----:B------:R-:W3:Y:S01]  /*4480*/  LDL R24, [R1+0x1a14] ;  /* 0x001a140001187983 */ /* 0x000ee20000100800 */
[----:B0-----:R-:W-:-:S03]  /*4490*/  IABS R10, R25 ;  /* 0x00000019000a7213 */ /* 0x001fc60000000000 */
[----:B------:R-:W3:Y:S01]  /*44a0*/  LDL R25, [R1+0x1a10] ;  /* 0x001a100001197983 */ /* 0x000ee20000100800 */
[----:B----4-:R-:W-:-:S03]  /*44b0*/  IABS R6, R26 ;  /* 0x0000001a00067213 */ /* 0x010fc60000000000 */
[----:B------:R-:W4:Y:S01]  /*44c0*/  LDL R26, [R1+0x1a0c] ;  /* 0x001a0c00011a7983 */ /* 0x000f220000100800 */
[----:B--2---:R-:W-:-:S03]  /*44d0*/  IABS R3, R27 ;  /* 0x0000001b00037213 */ /* 0x004fc60000000000 */
[----:B------:R-:W2:Y:S01]  /*44e0*/  LDL R27, [R1+0x1a08] ;  /* 0x001a0800011b7983 */ /* 0x000ea20000100800 */
[----:B------:R-:W-:Y:S01]  /*44f0*/  IABS R8, R22 ;  /* 0x0000001600087213 */ /* 0x000fe20000000000 */
        /* <DEDUP_REMOVED lines=9> */
[----:B------:R-:W-:Y:S04]  /*4590*/  STL [R1+0x11c], R10 ;  /* 0x00011c0a01007387 */ /* 0x000fe80000100800 */
[----:B------:R0:W-:Y:S01]  /*45a0*/  STL [R1+0x120], R8 ;  /* 0x0001200801007387 */ /* 0x0001e20000100800 */
[----:B---3--:R-:W-:-:S03]  /*45b0*/  IABS R0, R23 ;  /* 0x0000001700007213 */ /* 0x008fc60000000000 */
[----:B------:R1:W-:Y:S01]  /*45c0*/  STL [R1+0x124], R6 ;  /* 0x0001240601007387 */ /* 0x0003e20000100800 */
[----:B------:R-:W-:-:S03]  /*45d0*/  IMAD.HI.U32 R5, R28, R3, RZ ;  /* 0x000000031c057227 */ /* 0x000fc600078e00ff */
[----:B------:R-:W3:Y:S01]  /*45e0*/  LDL R22, [R1+0x1a04] ;  /* 0x001a040001167983 */ /* 0x000ee20000100800 */
[----:B------:R-:W-:-:S04]  /*45f0*/  IMAD.HI.U32 R2, R28, R0, RZ ;  /* 0x000000001c027227 */ /* 0x000fc800078e00ff */
[----:B------:R-:W-:Y:S02]  /*4600*/  IMAD.MOV R5, RZ, RZ, -R5 ;  /* 0x000000ffff057224 */ /* 0x000fe400078e0a05 */
[----:B------:R-:W-:Y:S02]  /*4610*/  IMAD.MOV R2, RZ, RZ, -R2 ;  /* 0x000000ffff027224 */ /* 0x000fe400078e0a02 */
[C---:B------:R-:W-:Y:S02]  /*4620*/  IMAD R3, R29.reuse, R5, R3 ;  /* 0x000000051d037224 */ /* 0x040fe400078e0203 */
[----:B------:R-:W-:-:S03]  /*4630*/  IMAD R0, R29, R2, R0 ;  /* 0x000000021d007224 */ /* 0x000fc600078e0200 */
[----:B------:R4:W-:Y:S04]  /*4640*/  STL [R1+0x128], R3 ;  /* 0x0001280301007387 */ /* 0x0009e80000100800 */
[----:B------:R-:W3:Y:S04]  /*4650*/  LDL R23, [R1+0x1a00] ;  /* 0x001a000001177983 */ /* 0x000ee80000100800 */
[----:B------:R2:W-:Y:S01]  /*4660*/  STL [R1+0x130], R0 ;  /* 0x0001300001007387 */ /* 0x0005e20000100800 */
[----:B0-----:R-:W-:-:S03]  /*4670*/  IABS R8, R24 ;  /* 0x0000001800087213 */ /* 0x001fc60000000000 */
[----:B------:R-:W3:Y:S01]  /*4680*/  LDL R24, [R1+0x19fc] ;  /* 0x0019fc0001187983 */ /* 0x000ee20000100800 */
[----:B------:R-:W-:Y:S02]  /*4690*/  IABS R10, R21 ;  /* 0x00000015000a7213 */ /* 0x000fe40000000000 */
[----:B-1----:R-:W-:Y:S02]  /*46a0*/  IABS R6, R25 ;  /* 0x0000001900067213 */ /* 0x002fe40000000000 */
        /* <DEDUP_REMOVED lines=24> */
[----:B------:R4:W-:Y:S04]  /*4830*/  STL [R1+0xf0], R0 ;  /* 0x0000f00001007387 */ /* 0x0009e80000100800 */
[----:B------:R-:W2:Y:S01]  /*4840*/  LDL R21, [R1+0x19ec] ;  /* 0x0019ec0001157983 */ /* 0x000ea20000100800 */
[----:B---3--:R-:W-:-:S03]  /*4850*/  IABS R10, R22 ;  /* 0x00000016000a7213 */ /* 0x008fc60000000000 */
[----:B------:R-:W4:Y:S02]  /*4860*/  LDL R22, [R1+0x19e8] ;  /* 0x0019e80001167983 */ /* 0x000f240000100800 */
[C---:B------:R-:W-:Y:S01]  /*4870*/  IMAD.HI.U32 R11, R28.reuse, R10, RZ ;  /* 0x0000000a1c0b7227 */ /* 0x040fe200078e00ff */
[----:B0-----:R-:W-:Y:S02]  /*4880*/  IABS R8, R23 ;  /* 0x0000001700087213 */ /* 0x001fe40000000000 */
[----:B------:R-:W4:Y:S03]  /*4890*/  LDL R23, [R1+0x19e4] ;  /* 0x0019e40001177983 */ /* 0x000f260000100800 */
[----:B------:R-:W-:-:S04]  /*48a0*/  IMAD.HI.U32 R9, R28, R8, RZ ;  /* 0x000000081c097227 */ /* 0x000fc800078e00ff */
[----:B------:R-:W-:Y:S02]  /*48b0*/  IMAD.MOV R11, RZ, RZ, -R11 ;  /* 0x000000ffff0b7224 */ /* 0x000fe400078e0a0b */
[----:B------:R-:W-:Y:S01]  /*48c0*/  IMAD.MOV R9, RZ, RZ, -R9 ;  /* 0x000000ffff097224 */ /* 0x000fe200078e0a09 */
[----:B-1----:R-:W-:Y:S02]  /*48d0*/  IABS R6, R24 ;  /* 0x0000001800067213 */ /* 0x002fe40000000000 */
[----:B------:R-:W4:Y:S01]  /*48e0*/  LDL R24, [R1+0x19e0] ;  /* 0x0019e00001187983 */ /* 0x000f220000100800 */
[----:B------:R-:W-:Y:S02]  /*48f0*/  IABS R3, R25 ;  /* 0x0000001900037213 */ /* 0x000fe40000000000 */
[----:B------:R-:W-:-:S04]  /*4900*/  IMAD.HI.U32 R7, R28, R6, RZ ;  /* 0x000000061c077227 */ /* 0x000fc800078e00ff */
[----:B------:R-:W-:-:S04]  /*4910*/  IMAD.HI.U32 R5, R28, R3, RZ ;  /* 0x000000031c057227 */ /* 0x000fc800078e00ff */
[----:B------:R-:W-:Y:S02]  /*4920*/  IMAD.MOV R7, RZ, RZ, -R7 ;  /* 0x000000ffff077224 */ /* 0x000fe400078e0a07 */
[----:B------:R-:W-:Y:S02]  /*4930*/  IMAD.MOV R5, RZ, RZ, -R5 ;  /* 0x000000ffff057224 */ /* 0x000fe400078e0a05 */
[C---:B------:R-:W-:Y:S02]  /*4940*/  IMAD R10, R29.reuse, R11, R10 ;  /* 0x0000000b1d0a7224 */ /* 0x040fe400078e020a */
[C---:B------:R-:W-:Y:S02]  /*4950*/  IMAD R8, R29.reuse, R9, R8 ;  /* 0x000000091d087224 */ /* 0x040fe400078e0208 */
[C---:B------:R-:W-:Y:S02]  /*4960*/  IMAD R6, R29.reuse, R7, R6 ;  /* 0x000000071d067224 */ /* 0x040fe400078e0206 */
[----:B------:R-:W-:Y:S01]  /*4970*/  IMAD R3, R29, R5, R3 ;  /* 0x000000051d037224 */ /* 0x000fe200078e0203 */
[----:B------:R2:W-:Y:S04]  /*4980*/  STL [R1+0x38], R10 ;  /* 0x0000380a01007387 */ /* 0x0005e80000100800 */
[----:B------:R0:W-:Y:S04]  /*4990*/  STL [R1+0x34], R8 ;  /* 0x0000340801007387 */ /* 0x0001e80000100800 */
[----:B------:R4:W-:Y:S04]  /*49a0*/  STL [R1+0x30], R6 ;  /* 0x0000300601007387 */ /* 0x0009e80000100800 */
[----:B------:R1:W-:Y:S04]  /*49b0*/  STL [R1+0xb4], R3 ;  /* 0x0000b40301007387 */ /* 0x0003e80000100800 */
[----:B------:R-:W4:Y:S02]  /*49c0*/  LDL R25, [R1+0x19dc] ;  /* 0x0019dc0001197983 */ /* 0x000f240000100800 */
[----:B----4-:R-:W-:-:S05]  /*49d0*/  IABS R0, R26 ;  /* 0x0000001a00007213 */ /* 0x010fca0000000000 */
[----:B------:R-:W-:-:S04]  /*49e0*/  IMAD.HI.U32 R2, R28, R0, RZ ;  /* 0x000000001c027227 */ /* 0x000fc800078e00ff */
[----:B------:R-:W-:-:S04]  /*49f0*/  IMAD.MOV R2, RZ, RZ, -R2 ;  /* 0x000000ffff027224 */ /* 0x000fc800078e0a02 */
[----:B------:R-:W-:-:S05]  /*4a00*/  IMAD R0, R29, R2, R0 ;  /* 0x000000021d007224 */ /* 0x000fca00078e0200 */
[----:B------:R4:W-:Y:S04]  /*4a10*/  STL [R1+0xb8], R0 ;  /* 0x0000b80001007387 */ /* 0x0009e80000100800 */
[----:B------:R-:W3:Y:S01]  /*4a20*/  LDL R26, [R1+0x19d4] ;  /* 0x0019d400011a7983 */ /* 0x000ee20000100800 */
[----:B--2---:R-:W-:-:S03]  /*4a30*/  IABS R10, R27 ;  /* 0x0000001b000a7213 */ /* 0x004fc60000000000 */
[----:B------:R-:W2:Y:S02]  /*4a40*/  LDL R27, [R1+0x19d8] ;  /* 0x0019d800011b7983 */ /* 0x000ea40000100800 */
[----:B------:R-:W-:-:S04]  /*4a50*/  IMAD.HI.U32 R11, R28, R10, RZ ;  /* 0x0000000a1c0b7227 */ /* 0x000fc800078e00ff */
[----:B------:R-:W-:-:S04]  /*4a60*/  IMAD.MOV R11, RZ, RZ, -R11 ;  /* 0x000000ffff0b7224 */ /* 0x000fc800078e0a0b */
[----:B------:R-:W-:Y:S01]  /*4a70*/  IMAD R10, R29, R11, R10 ;  /* 0x0000000b1d0a7224 */ /* 0x000fe200078e020a */
[----:B0-----:R-:W-:Y:S02]  /*4a80*/  IABS R8, R21 ;  /* 0x0000001500087213 */ /* 0x001fe40000000000 */
[----:B------:R-:W2:Y:S01]  /*4a90*/  LDL R21, [R1+0x19d0] ;  /* 0x0019d00001157983 */ /* 0x000ea20000100800 */
[----:B----4-:R-:W-:-:S03]  /*4aa0*/  IABS R6, R22 ;  /* 0x0000001600067213 */ /* 0x010fc60000000000 */
[----:B------:R-:W4:Y:S01]  /*4ab0*/  LDL R22, [R1+0x19cc] ;  /* 0x0019cc0001167983 */ /* 0x000f220000100800 */
[----:B------:R-:W-:-:S04]  /*4ac0*/  IMAD.HI.U32 R9, R28, R8, RZ ;  /* 0x000000081c097227 */ /* 0x000fc800078e00ff */
[----:B------:R-:W-:-:S04]  /*4ad0*/  IMAD.HI.U32 R7, R28, R6, RZ ;  /* 0x000000061c077227 */ /* 0x000fc800078e00ff */
[----:B------:R-:W-:Y:S02]  /*4ae0*/  IMAD.MOV R9, RZ, RZ, -R9 ;  /* 0x000000ffff097224 */ /* 0x000fe400078e0a09 */
[----:B------:R-:W-:Y:S02]  /*4af0*/  IMAD.MOV R7, RZ, RZ, -R7 ;  /* 0x000000ffff077224 */ /* 0x000fe400078e0a07 */
[C---:B------:R-:W-:Y:S02]  /*4b00*/  IMAD R8, R29.reuse, R9, R8 ;  /* 0x000000091d087224 */ /* 0x040fe400078e0208 */
[----:B------:R-:W-:Y:S01]  /*4b10*/  IMAD R6, R29, R7, R6 ;  /* 0x000000071d067224 */ /* 0x000fe200078e0206 */
[----:B------:R-:W-:Y:S01]  /*4b20*/  STL [R1+0x2c], R10 ;  /* 0x00002c0a01007387 */ /* 0x000fe20000100800 */
[----:B-1----:R-:W-:-:S03]  /*4b30*/  IABS R3, R23 ;  /* 0x0000001700037213 */ /* 0x002fc60000000000 */
[----:B------:R-:W-:Y:S04]  /*4b40*/  STL [R1+0x28], R8 ;  /* 0x0000280801007387 */ /* 0x000fe80000100800 */
[----:B------:R-:W4:Y:S04]  /*4b50*/  LDL R23, [R1+0x19c8] ;  /* 0x0019c80001177983 */ /* 0x000f280000100800 */
[----:B------:R0:W-:Y:S01]  /*4b60*/  STL [R1+0x24], R6 ;  /* 0x0000240601007387 */ /* 0x0001e20000100800 */
[----:B------:R-:W-:Y:S01]  /*4b70*/  IMAD.HI.U32 R5, R28, R3, RZ ;  /* 0x000000031c057227 */ /* 0x000fe200078e00ff */
[----:B------:R-:W-:-:S02]  /*4b80*/  IABS R0, R24 ;  /* 0x0000001800007213 */ /* 0x000fc40000000000 */
[----:B------:R-:W4:Y:S03]  /*4b90*/  LDL R24, [R1+0x19c4] ;  /* 0x0019c40001187983 */ /* 0x000f260000100800 */
[----:B------:R-:W-:-:S04]  /*4ba0*/  IMAD.HI.U32 R2, R28, R0, RZ ;  /* 0x000000001c027227 */ /* 0x000fc800078e00ff */
[----:B------:R-:W-:Y:S02]  /*4bb0*/  IMAD.MOV R5, RZ, RZ, -R5 ;  /* 0x000000ffff057224 */ /* 0x000fe400078e0a05 */
[----:B------:R-:W-:Y:S02]  /*4bc0*/  IMAD.MOV R2, RZ, RZ, -R2 ;  /* 0x000000ffff027224 */ /* 0x000fe400078e0a02 */
[C---:B------:R-:W-:Y:S02]  /*4bd0*/  IMAD R3, R29.reuse, R5, R3 ;  /* 0x000000051d037224 */ /* 0x040fe400078e0203 */
[----:B------:R-:W-:-:S03]  /*4be0*/  IMAD R0, R29, R2, R0 ;  /* 0x000000021d007224 */ /* 0x000fc600078e0200 */
[----:B------:R2:W-:Y:S04]  /*4bf0*/  STL [R1+0x20], R3 ;  /* 0x0000200301007387 */ /* 0x0005e80000100800 */
[----:B------:R4:W-:Y:S01]  /*4c00*/  STL [R1+0x1c], R0 ;  /* 0x00001c0001007387 */ /* 0x0009e20000100800 */
[----:B0-----:R-:W-:-:S03]  /*4c10*/  IABS R6, R25 ;  /* 0x0000001900067213 */ /* 0x001fc60000000000 */
[----:B------:R-:W4:Y:S01]  /*4c20*/  LDL R25, [R1+0x19b8] ;  /* 0x0019b80001197983 */ /* 0x000f220000100800 */
[----:B---3--:R-:W-:-:S03]  /*4c30*/  IABS R5, R26 ;  /* 0x0000001a00057213 */ /* 0x008fc60000000000 */
[----:B------:R-:W3:Y:S01]  /*4c40*/  LDL R26, [R1+0x19bc] ;  /* 0x0019bc00011a7983 */ /* 0x000ee20000100800 */
        /* <DEDUP_REMOVED lines=9> */
[----:B------:R-:W-:Y:S01]  /*4ce0*/  IMAD R6, R29, R8, R5 ;  /* 0x000000081d067224 */ /* 0x000fe200078e0205 */
[----:B------:R-:W-:Y:S02]  /*4cf0*/  IABS R2, R21 ;  /* 0x0000001500027213 */ /* 0x000fe40000000000 */
[----:B----4-:R-:W-:-:S03]  /*4d00*/  IABS R0, R22 ;  /* 0x0000001600007213 */ /* 0x010fc60000000000 */
[----:B------:R-:W-:-:S04]  /*4d10*/  IMAD.HI.U32 R10, R28, R2, RZ ;  /* 0x000000021c0a7227 */ /* 0x000fc800078e00ff */
[----:B------:R-:W-:-:S04]  /*4d20*/  IMAD.HI.U32 R11, R28, R0, RZ ;  /* 0x000000001c0b7227 */ /* 0x000fc800078e00ff */
[----:B------:R-:W-:Y:S02]  /*4d30*/  IMAD.MOV R10, RZ, RZ, -R10 ;  /* 0x000000ffff0a7224 */ /* 0x000fe400078e0a0a */
[----:B------:R-:W-:Y:S02]  /*4d40*/  IMAD.MOV R11, RZ, RZ, -R11 ;  /* 0x000000ffff0b7224 */ /* 0x000fe400078e0a0b */
[C---:B------:R-:W-:Y:S02]  /*4d50*/  IMAD R5, R29.reuse, R9, R3 ;  /* 0x000000091d057224 */ /* 0x040fe400078e0203 */
[C---:B------:R-:W-:Y:S01]  /*4d60*/  IMAD R2, R29.reuse, R10, R2 ;  /* 0x0000000a1d027224 */ /* 0x040fe200078e0202 */
[----:B------:R-:W-:Y:S01]  /*4d70*/  STL [R1+0x18], R7 ;  /* 0x0000180701007387 */ /* 0x000fe20000100800 */
[----:B------:R-:W-:-:S03]  /*4d80*/  IMAD R3, R29, R11, R0 ;  /* 0x0000000b1d037224 */ /* 0x000fc600078e0200 */
[----:B------:R-:W-:Y:S04]  /*4d90*/  STL [R1+0x14], R6 ;  /* 0x0000140601007387 */ /* 0x000fe80000100800 */
[----:B------:R-:W-:Y:S01]  /*4da0*/  STL [R1+0x10], R5 ;  /* 0x0000100501007387 */ /* 0x000fe20000100800 */
[----:B------:R-:W-:-:S03]  /*4db0*/  IABS R0, R23 ;  /* 0x0000001700007213 */ /* 0x000fc60000000000 */
[----:B------:R0:W-:Y:S04]  /*4dc0*/  STL [R1+0xc], R2 ;  /* 0x00000c0201007387 */ /* 0x0001e80000100800 */
[----:B------:R1:W-:Y:S04]  /*4dd0*/  STL [R1+0x8], R3 ;  /* 0x0000080301007387 */ /* 0x0003e80000100800 */
[----:B------:R-:W4:Y:S04]  /*4de0*/  LDL R23, [R1+0x19b0] ;  /* 0x0019b00001177983 */ /* 0x000f280000100800 */
[----:B------:R-:W4:Y:S04]  /*4df0*/  LDL R22, [R1+0x19ac] ;  /* 0x0019ac0001167983 */ /* 0x000f280000100800 */
[----:B------:R-:W4:Y:S01]  /*4e00*/  LDL R21, [R1+0x19a8] ;  /* 0x0019a80001157983 */ /* 0x000f220000100800 */
[----:B0-----:R-:W-:-:S03]  /*4e10*/  IABS R2, R24 ;  /* 0x0000001800027213 */ /* 0x001fc60000000000 */
[----:B------:R-:W4:Y:S04]  /*4e20*/  LDL R24, [R1+0x19b4] ;  /* 0x0019b40001187983 */ /* 0x000f280000100800 */
[----:B------:R-:W4:Y:S01]  /*4e30*/  LDL R20, [R1+0x19a4] ;  /* 0x0019a40001147983 */ /* 0x000f220000100800 */
[----:B-1----:R-:W-:-:S04]  /*4e40*/  IMAD.HI.U32 R3, R28, R0, RZ ;  /* 0x000000001c037227 */ /* 0x002fc800078e00ff */
[----:B------:R-:W-:-:S04]  /*4e50*/  IMAD.HI.U32 R5, R28, R2, RZ ;  /* 0x000000021c057227 */ /* 0x000fc800078e00ff */
[----:B------:R-:W-:Y:S02]  /*4e60*/  IMAD.MOV R3, RZ, RZ, -R3 ;  /* 0x000000ffff037224 */ /* 0x000fe400078e0a03 */
[----:B------:R-:W-:Y:S02]  /*4e70*/  IMAD.MOV R5, RZ, RZ, -R5 ;  /* 0x000000ffff057224 */ /* 0x000fe400078e0a05 */
[C---:B------:R-:W-:Y:S02]  /*4e80*/  IMAD R3, R29.reuse, R3, R0 ;  /* 0x000000031d037224 */ /* 0x040fe400078e0200 */
[----:B------:R-:W-:-:S03]  /*4e90*/  IMAD R0, R29, R5, R2 ;  /* 0x000000051d007224 */ /* 0x000fc600078e0202 */
[----:B------:R0:W-:Y:S01]  /*4ea0*/  STL [R1+0x4], R3 ;  /* 0x0000040301007387 */ /* 0x0001e20000100800 */
[----:B------:R-:W-:-:S05]  /*4eb0*/  IABS R25, R25 ;  /* 0x0000001900197213 */ /* 0x000fca0000000000 */
[----:B------:R-:W-:-:S04]  /*4ec0*/  IMAD.HI.U32 R8, R28, R25, RZ ;  /* 0x000000191c087227 */ /* 0x000fc800078e00ff */
[----:B------:R-:W-:-:S04]  /*4ed0*/  IMAD.MOV R8, RZ, RZ, -R8 ;  /* 0x000000ffff087224 */ /* 0x000fc800078e0a08 */
[----:B------:R-:W-:Y:S01]  /*4ee0*/  IMAD R25, R29, R8, R25 ;  /* 0x000000081d197224 */ /* 0x000fe200078e0219 */
[----:B---3--:R-:W-:-:S05]  /*4ef0*/  IABS R26, R26 ;  /* 0x0000001a001a7213 */ /* 0x008fca0000000000 */
[----:B------:R-:W-:-:S04]  /*4f00*/  IMAD.HI.U32 R7, R28, R26, RZ ;  /* 0x0000001a1c077227 */ /* 0x000fc800078e00ff */
[----:B------:R-:W-:-:S04]  /*4f10*/  IMAD.MOV R7, RZ, RZ, -R7 ;  /* 0x000000ffff077224 */ /* 0x000fc800078e0a07 */
[----:B------:R-:W-:Y:S01]  /*4f20*/  IMAD R26, R29, R7, R26 ;  /* 0x000000071d1a7224 */ /* 0x000fe200078e021a */
[----:B--2---:R-:W-:-:S05]  /*4f30*/  IABS R27, R27 ;  /* 0x0000001b001b7213 */ /* 0x004fca0000000000 */
[----:B------:R-:W-:-:S04]  /*4f40*/  IMAD.HI.U32 R6, R28, R27, RZ ;  /* 0x0000001b1c067227 */ /* 0x000fc800078e00ff */
[----:B------:R-:W-:-:S04]  /*4f50*/  IMAD.MOV R6, RZ, RZ, -R6 ;  /* 0x000000ffff067224 */ /* 0x000fc800078e0a06 */
[----:B------:R-:W-:-:S05]  /*4f60*/  IMAD R27, R29, R6, R27 ;  /* 0x000000061d1b7224 */ /* 0x000fca00078e021b */
[----:B------:R-:W-:Y:S04]  /*4f70*/  STL [R1+0x1cf8], R27 ;  /* 0x001cf81b01007387 */ /* 0x000fe80000100800 */
[----:B------:R1:W-:Y:S04]  /*4f80*/  STL [R1], R0 ;  /* 0x0000000001007387 */ /* 0x0003e80000100800 */
[----:B------:R-:W-:Y:S04]  /*4f90*/  STL [R1+0x1cdc], R26 ;  /* 0x001cdc1a01007387 */ /* 0x000fe80000100800 */
[----:B------:R2:W-:Y:S04]  /*4fa0*/  STL [R1+0x1cd8], R25 ;  /* 0x001cd81901007387 */ /* 0x0005e80000100800 */
[----:B------:R-:W3:Y:S04]  /*4fb0*/  LDL R19, [R1+0x19a0] ;  /* 0x0019a00001137983 */ /* 0x000ee80000100800 */
[----:B------:R-:W2:Y:S04]  /*4fc0*/  LDL R18, [R1+0x199c] ;  /* 0x00199c0001127983 */ /* 0x000ea80000100800 */
[----:B------:R-:W2:Y:S04]  /*4fd0*/  LDL R17, [R1+0x1998] ;  /* 0x0019980001117983 */ /* 0x000ea80000100800 */
[----:B------:R-:W2:Y:S04]  /*4fe0*/  LDL R16, [R1+0x1994] ;  /* 0x0019940001107983 */ /* 0x000ea80000100800 */
[----:B------:R-:W2:Y:S01]  /*4ff0*/  LDL R15, [R1+0x1990] ;  /* 0x00199000010f7983 */ /* 0x000ea20000100800 */
[----:B----4-:R-:W-:-:S02]  /*5000*/  IABS R23, R23 ;  /* 0x0000001700177213 */ /* 0x010fc40000000000 */
[----:B------:R-:W-:-:S03]  /*5010*/  IABS R22, R22 ;  /* 0x0000001600167213 */ /* 0x000fc60000000000 */
[C---:B------:R-:W-:Y:S01]  /*5020*/  IMAD.HI.U32 R2, R28.reuse, R23, RZ ;  /* 0x000000171c027227 */ /* 0x040fe200078e00ff */
[----:B------:R-:W-:Y:S02]  /*5030*/  IABS R21, R21 ;  /* 0x0000001500157213 */ /* 0x000fe40000000000 */
[----:B------:R-:W-:Y:S01]  /*5040*/  IABS R24, R24 ;  /* 0x0000001800187213 */ /* 0x000fe20000000000 */
[----:B0-----:R-:W-:Y:S01]  /*5050*/  IMAD.HI.U32 R3, R28, R22, RZ ;  /* 0x000000161c037227 */ /* 0x001fe200078e00ff */
[----:B------:R-:W-:-:S03]  /*5060*/  IABS R20, R20 ;  /* 0x0000001400147213 */ /* 0x000fc60000000000 */
[----:B-1----:R-:W-:-:S04]  /*5070*/  IMAD.HI.U32 R0, R28, R24, RZ ;  /* 0x000000181c007227 */ /* 0x002fc800078e00ff */
[----:B------:R-:W-:-:S04]  /*5080*/  IMAD.HI.U32 R5, R28, R21, RZ ;  /* 0x000000151c057227 */ /* 0x000fc800078e00ff */
[----:B------:R-:W-:-:S04]  /*5090*/  IMAD.HI.U32 R6, R28, R20, RZ ;  /* 0x000000141c067227 */ /* 0x000fc800078e00ff */
[----:B------:R-:W-:Y:S02]  /*50a0*/  IMAD.MOV R0, RZ, RZ, -R0 ;  /* 0x000000ffff007224 */ /* 0x000fe400078e0a00 */
[----:B------:R-:W-:Y:S02]  /*50b0*/  IMAD.MOV R2, RZ, RZ, -R2 ;  /* 0x000000ffff027224 */ /* 0x000fe400078e0a02 */
[----:B------:R-:W-:Y:S02]  /*50c0*/  IMAD.MOV R3, RZ, RZ, -R3 ;  /* 0x000000ffff037224 */ /* 0x000fe400078e0a03 */
[----:B------:R-:W-:Y:S02]  /*50d0*/  IMAD.MOV R5, RZ, RZ, -R5 ;  /* 0x000000ffff057224 */ /* 0x000fe400078e0a05 */
[----:B------:R-:W-:Y:S02]  /*50e0*/  IMAD.MOV R6, RZ, RZ, -R6 ;  /* 0x000000ffff067224 */ /* 0x000fe400078e0a06 */
[----:B------:R-:W-:-:S02]  /*50f0*/  IMAD R24, R29, R0, R24 ;  /* 0x000000001d187224 */ /* 0x000fc400078e0218 */
[C---:B------:R-:W-:Y:S02]  /*5100*/  IMAD R23, R29.reuse, R2, R23 ;  /* 0x000000021d177224 */ /* 0x040fe400078e0217 */
[C---:B------:R-:W-:Y:S02]  /*5110*/  IMAD R22, R29.reuse, R3, R22 ;  /* 0x000000031d167224 */ /* 0x040fe400078e0216 */
[C---:B------:R-:W-:Y:S01]  /*5120*/  IMAD R21, R29.reuse, R5, R21 ;  /* 0x000000051d157224 */ /* 0x040fe200078e0215 */
[----:B------:R-:W-:Y:S01]  /*5130*/  STL [R1+0x1cd4], R24 ;  /* 0x001cd41801007387 */ /* 0x000fe20000100800 */
[----:B------:R-:W-:-:S03]  /*5140*/  IMAD R20, R29, R6, R20 ;  /* 0x000000061d147224 */ /* 0x000fc600078e0214 */
[----:B------:R-:W-:Y:S04]  /*5150*/  STL [R1+0x1cd0], R23 ;  /* 0x001cd01701007387 */ /* 0x000fe80000100800 */
[----:B------:R-:W-:Y:S04]  /*5160*/  STL [R1+0x1ccc], R22 ;  /* 0x001ccc1601007387 */ /* 0x000fe80000100800 */
[----:B------:R-:W-:Y:S04]  /*5170*/  STL [R1+0x1cc8], R21 ;  /* 0x001cc81501007387 */ /* 0x000fe80000100800 */
[----:B------:R-:W-:Y:S04]  /*5180*/  STL [R1+0x1ce0], R20 ;  /* 0x001ce01401007387 */ /* 0x000fe80000100800 */
[----:B------:R-:W4:Y:S04]  /*5190*/  LDL R10, [R1+0x1980] ;  /* 0x00198000010a7983 */ /* 0x000f280000100800 */
[----:B------:R-:W4:Y:S04]  /*51a0*/  LDL R9, [R1+0x197c] ;  /* 0x00197c0001097983 */ /* 0x000f280000100800 */
[----:B------:R-:W4:Y:S04]  /*51b0*/  LDL R14, [R1+0x198c] ;  /* 0x00198c00010e7983 */ /* 0x000f280000100800 */
[----:B------:R-:W4:Y:S04]  /*51c0*/  LDL R13, [R1+0x1988] ;  /* 0x00198800010d7983 */ /* 0x000f280000100800 */
[----:B------:R-:W4:Y:S01]  /*51d0*/  LDL R12, [R1+0x1984] ;  /* 0x00198400010c7983 */ /* 0x000f220000100800 */
[----:B---3--:R-:W-:-:S02]  /*51e0*/  IABS R19, R19 ;  /* 0x0000001300137213 */ /* 0x008fc40000000000 */
[----:B--2---:R-:W-:-:S03]  /*51f0*/  IABS R18, R18 ;  /* 0x0000001200127213 */ /* 0x004fc60000000000 */
[----:B------:R-:W-:Y:S01]  /*5200*/  IMAD.HI.U32 R0, R28, R19, RZ ;  /* 0x000000131c007227 */ /* 0x000fe200078e00ff */
[----:B------:R-:W-:-:S03]  /*5210*/  IABS R17, R17 ;  /* 0x0000001100117213 */ /* 0x000fc60000000000 */
[----:B------:R-:W-:Y:S01]  /*5220*/  IMAD.HI.U32 R2, R28, R18, RZ ;  /* 0x000000121c027227 */ /* 0x000fe200078e00ff */
[----:B------:R-:W-:-:S03]  /*5230*/  IABS R16, R16 ;  /* 0x0000001000107213 */ /* 0x000fc60000000000 */
[----:B------:R-:W-:Y:S01]  /*5240*/  IMAD.HI.U32 R3, R28, R17, RZ ;  /* 0x000000111c037227 */ /* 0x000fe200078e00ff */
[----:B------:R-:W-:-:S03]  /*5250*/  IABS R15, R15 ;  /* 0x0000000f000f7213 */ /* 0x000fc60000000000 */
        /* <DEDUP_REMOVED lines=11> */
[----:B------:R0:W-:Y:S01]  /*5310*/  STL [R1+0x1ce4], R19 ;  /* 0x001ce41301007387 */ /* 0x0001e20000100800 */
[----:B------:R-:W-:-:S03]  /*5320*/  IMAD R15, R29, R6, R15 ;  /* 0x000000061d0f7224 */ /* 0x000fc600078e020f */
[----:B------:R-:W-:Y:S04]  /*5330*/  STL [R1+0x1ce8], R18 ;  /* 0x001ce81201007387 */ /* 0x000fe80000100800 */
[----:B------:R-:W-:Y:S04]  /*5340*/  STL [R1+0x1cec], R17 ;  /* 0x001cec1101007387 */ /* 0x000fe80000100800 */
[----:B------:R-:W-:Y:S04]  /*5350*/  STL [R1+0x1cf0], R16 ;  /* 0x001cf01001007387 */ /* 0x000fe80000100800 */
[----:B------:R-:W-:Y:S04]  /*5360*/  STL [R1+0x1cf4], R15 ;  /* 0x001cf40f01007387 */ /* 0x000fe80000100800 */
[----:B------:R-:W2:Y:S04]  /*5370*/  LDL R25, [R1+0x196c] ;  /* 0x00196c0001197983 */ /* 0x000ea80000100800 */
[----:B------:R-:W3:Y:S04]  /*5380*/  LDL R8, [R1+0x1974] ;  /* 0x0019740001087983 */ /* 0x000ee80000100800 */
[----:B------:R-:W3:Y:S04]  /*5390*/  LDL R7, [R1+0x1970] ;  /* 0x0019700001077983 */ /* 0x000ee80000100800 */
[----:B------:R-:W3:Y:S01]  /*53a0*/  LDL R26, [R1+0x1968] ;  /* 0x00196800011a7983 */ /* 0x000ee20000100800 */
[----:B----4-:R-:W-:-:S02]  /*53b0*/  IABS R11, R10 ;  /* 0x0000000a000b7213 */ /* 0x010fc40000000000 */
[----:B------:R-:W-:Y:S02]  /*53c0*/  IABS R10, R9 ;  /* 0x00000009000a7213 */ /* 0x000fe40000000000 */
[----:B------:R-:W4:Y:S01]  /*53d0*/  LDL R9, [R1+0x1978] ;  /* 0x0019780001097983 */ /* 0x000f220000100800 */
[----:B------:R-:W-:Y:S02]  /*53e0*/  IABS R14, R14 ;  /* 0x0000000e000e7213 */ /* 0x000fe40000000000 */
[----:B------:R-:W-:-:S03]  /*53f0*/  IABS R13, R13 ;  /* 0x0000000d000d7213 */ /* 0x000fc60000000000 */
[C---:B------:R-:W-:Y:S01]  /*5400*/  IMAD.HI.U32 R0, R28.reuse, R14, RZ ;  /* 0x0000000e1c007227 */ /* 0x040fe200078e00ff */
[----:B0-----:R-:W4:Y:S01]  /*5410*/  LDL.LU R19, [R1+0x6c] ;  /* 0x00006c0001137983 */ /* 0x001f220000300800 */
[----:B------:R-:W-:Y:S02]  /*5420*/  IABS R12, R12 ;  /* 0x0000000c000c7213 */ /* 0x000fe40000000000 */
[C---:B------:R-:W-:Y:S01]  /*5430*/  IMAD.HI.U32 R5, R28.reuse, R13, RZ ;  /* 0x0000000d1c057227 */ /* 0x040fe200078e00ff */
[----:B------:R-:W4:Y:S03]  /*5440*/  LDL.LU R20, [R1+0x68] ;  /* 0x0000680001147983 */ /* 0x000f260000300800 */
[C---:B------:R-:W-:Y:S01]  /*5450*/  IMAD.HI.U32 R3, R28.reuse, R12, RZ ;  /* 0x0000000c1c037227 */ /* 0x040fe200078e00ff */
[----:B------:R-:W4:Y:S03]  /*5460*/  LDL.LU R22, [R1+0x64] ;  /* 0x0000640001167983 */ /* 0x000f260000300800 */
[----:B------:R-:W-:Y:S01]  /*5470*/  IMAD.HI.U32 R2, R28, R11, RZ ;  /* 0x0000000b1c027227 */ /* 0x000fe200078e00ff */
[----:B------:R-:W4:Y:S03]  /*5480*/  LDL.LU R27, [R1+0x60] ;  /* 0x00006000011b7983 */ /* 0x000f260000300800 */
[----:B------:R-:W-:-:S02]  /*5490*/  IMAD.MOV R0, RZ, RZ, -R0 ;  /* 0x000000ffff007224 */ /* 0x000fc400078e0a00 */
[----:B------:R-:W-:-:S04]  /*54a0*/  IMAD.HI.U32 R6, R28, R10, RZ ;  /* 0x0000000a1c067227 */ /* 0x000fc800078e00ff */
[----:B------:R-:W-:Y:S02]  /*54b0*/  IMAD.MOV R5, RZ, RZ, -R5 ;  /* 0x000000ffff057224 */ /* 0x000fe400078e0a05 */
[----:B------:R-:W-:Y:S02]  /*54c0*/  IMAD.MOV R3, RZ, RZ, -R3 ;  /* 0x000000ffff037224 */ /* 0x000fe400078e0a03 */
[----:B------:R-:W-:Y:S02]  /*54d0*/  IMAD.MOV R2, RZ, RZ, -R2 ;  /* 0x000000ffff027224 */ /* 0x000fe400078e0a02 */
[C---:B------:R-:W-:Y:S02]  /*54e0*/  IMAD R14, R29.reuse, R0, R14 ;  /* 0x000000001d0e7224 */ /* 0x040fe400078e020e */
[----:B------:R-:W-:Y:S02]  /*54f0*/  IMAD.MOV R0, RZ, RZ, -R6 ;  /* 0x000000ffff007224 */ /* 0x000fe400078e0a06 */
[----:B------:R-:W-:-:S02]  /*5500*/  IMAD R13, R29, R5, R13 ;  /* 0x000000051d0d7224 */ /* 0x000fc400078e020d */
[C---:B------:R-:W-:Y:S02]  /*5510*/  IMAD R12, R29.reuse, R3, R12 ;  /* 0x000000031d0c7224 */ /* 0x040fe400078e020c */
[C---:B------:R-:W-:Y:S01]  /*5520*/  IMAD R11, R29.reuse, R2, R11 ;  /* 0x000000021d0b7224 */ /* 0x040fe200078e020b */
[----:B------:R-:W-:Y:S01]  /*5530*/  STL [R1+0x1cfc], R14 ;  /* 0x001cfc0e01007387 */ /* 0x000fe20000100800 */
[----:B------:R-:W-:-:S03]  /*5540*/  IMAD R10, R29, R0, R10 ;  /* 0x000000001d0a7224 */ /* 0x000fc600078e020a */
[----:B------:R-:W-:Y:S04]  /*5550*/  STL [R1+0x1d00], R13 ;  /* 0x001d000d01007387 */ /* 0x000fe80000100800 */
[----:B------:R-:W-:Y:S04]  /*5560*/  STL [R1+0x1d04], R12 ;  /* 0x001d040c01007387 */ /* 0x000fe80000100800 */
[----:B------:R-:W-:Y:S04]  /*5570*/  STL [R1+0x1d08], R11 ;  /* 0x001d080b01007387 */ /* 0x000fe80000100800 */
[----:B------:R0:W-:Y:S01]  /*5580*/  STL [R1+0x1d0c], R10 ;  /* 0x001d0c0a01007387 */ /* 0x0001e20000100800 */
[----:B--2---:R-:W-:-:S03]  /*5590*/  IABS R6, R25 ;  /* 0x0000001900067213 */ /* 0x004fc60000000000 */
[----:B------:R-:W2:Y:S01]  /*55a0*/  LDL R25, [R1+0x1958] ;  /* 0x0019580001197983 */ /* 0x000ea20000100800 */
[----:B---3--:R-:W-:-:S03]  /*55b0*/  IABS R8, R8 ;  /* 0x0000000800087213 */ /* 0x008fc60000000000 */
[----:B------:R-:W3:Y:S02]  /*55c0*/  LDL.LU R21, [R1+0x5c] ;  /* 0x00005c0001157983 */ /* 0x000ee40000300800 */
[----:B------:R-:W-:Y:S02]  /*55d0*/  IMAD.HI.U32 R2, R28, R8, RZ ;  /* 0x000000081c027227 */ /* 0x000fe400078e00ff */
[----:B------:R-:W3:Y:S02]  /*55e0*/  LDL.LU R23, [R1+0x58] ;  /* 0x0000580001177983 */ /* 0x000ee40000300800 */
[----:B0-----:R-:W-:Y:S02]  /*55f0*/  IMAD.MOV R10, RZ, RZ, -R2 ;  /* 0x000000ffff0a7224 */ /* 0x001fe400078e0a02 */
[----:B------:R-:W3:Y:S02]  /*5600*/  LDL.LU R24, [R1+0x54] ;  /* 0x0000540001187983 */ /* 0x000ee40000300800 */
[----:B------:R-:W-:Y:S01]  /*5610*/  IMAD R8, R29, R10, R8 ;  /* 0x0000000a1d087224 */ /* 0x000fe200078e0208 */
[----:B------:R-:W-:-:S02]  /*5620*/  IABS R7, R7 ;  /* 0x0000000700077213 */ /* 0x000fc40000000000 */
[----:B----4-:R-:W-:-:S05]  /*5630*/  IABS R9, R9 ;  /* 0x0000000900097213 */ /* 0x010fca0000000000 */
[----:B------:R-:W-:-:S04]  /*5640*/  IMAD.HI.U32 R3, R28, R9, RZ ;  /* 0x000000091c037227 */ /* 0x000fc800078e00ff */
[----:B------:R-:W-:-:S04]  /*5650*/  IMAD.MOV R3, RZ, RZ, -R3 ;  /* 0x000000ffff037224 */ /* 0x000fc800078e0a03 */
[----:B------:R-:W-:-:S05]  /*5660*/  IMAD R9, R29, R3, R9 ;  /* 0x000000031d097224 */ /* 0x000fca00078e0209 */
[----:B------:R-:W-:Y:S04]  /*5670*/  STL [R1+0x1d10], R9 ;  /* 0x001d100901007387 */ /* 0x000fe80000100800 */
[----:B------:R-:W4:Y:S04]  /*5680*/  LDL.LU R13, [R1+0x4c] ;  /* 0x00004c00010d7983 */ /* 0x000f280000300800 */
[----:B------:R-:W4:Y:S04]  /*5690*/  LDL.LU R14, [R1+0x48] ;  /* 0x00004800010e7983 */ /* 0x000f280000300800 */
[----:B------:R-:W4:Y:S04]  /*56a0*/  LDL.LU R15, [R1+0x44] ;  /* 0x00004400010f7983 */ /* 0x000f280000300800 */
[----:B------:R-:W4:Y:S04]  /*56b0*/  LDL.LU R17, [R1+0x19c] ;  /* 0x00019c0001117983 */ /* 0x000f280000300800 */
[----:B------:R-:W4:Y:S04]  /*56c0*/  LDL.LU R16, [R1+0x180] ;  /* 0x0001800001107983 */ /* 0x000f280000300800 */
[----:B------:R0:W-:Y:S04]  /*56d0*/  STL [R1+0x1d14], R8 ;  /* 0x001d140801007387 */ /* 0x0001e80000100800 */
[----:B0-----:R-:W4:Y:S01]  /*56e0*/  LDL.LU R8, [R1+0x50] ;  /* 0x0000500001087983 */ /* 0x001f220000300800 */
[----:B------:R-:W-:-:S04]  /*56f0*/  IMAD.HI.U32 R0, R28, R7, RZ ;  /* 0x000000071c007227 */ /* 0x000fc800078e00ff */
[----:B------:R-:W-:-:S04]  /*5700*/  IMAD.MOV R0, RZ, RZ, -R0 ;  /* 0x000000ffff007224 */ /* 0x000fc800078e0a00 */
[----:B------:R-:W-:-:S05]  /*5710*/  IMAD R7, R29, R0, R7 ;  /* 0x000000001d077224 */ /* 0x000fca00078e0207 */
[----:B------:R-:W-:Y:S01]  /*5720*/  STL [R1+0x1d18], R7 ;  /* 0x001d180701007387 */ /* 0x000fe20000100800 */
[----:B--2---:R-:W-:-:S03]  /*5730*/  IABS R3, R25 ;  /* 0x0000001900037213 */ /* 0x004fc60000000000 */
[----:B------:R-:W2:Y:S01]  /*5740*/  LDL.LU R25, [R1+0x184] ;  /* 0x0001840001197983 */ /* 0x000ea20000300800 */
[----:B------:R-:W-:Y:S02]  /*5750*/  IABS R5, R26 ;  /* 0x0000001a00057213 */ /* 0x000fe40000000000 */
[----:B------:R-:W-:-:S04]  /*5760*/  IABS R26, c[0x0][0x178] ;  /* 0x00005e00001a7a13 */ /* 0x000fc80000000000 */
[C---:B------:R-:W-:Y:S02]  /*5770*/  ISETP.GT.U32.AND P1, PT, R26.reuse, R20, PT ;  /* 0x000000141a00720c */ /* 0x040fe40003f24070 */
[C---:B------:R-:W-:Y:S02]  /*5780*/  ISETP.GT.U32.AND P0, PT, R26.reuse, R19, PT ;  /* 0x000000131a00720c */ /* 0x040fe40003f04070 */
[C---:B------:R-:W-:Y:S02]  /*5790*/  ISETP.GT.U32.AND P3, PT, R26.reuse, R27, PT ;  /* 0x0000001b1a00720c */ /* 0x040fe40003f64070 */
[----:B------:R-:W-:-:S07]  /*57a0*/  ISETP.GT.U32.AND P2, PT, R26, R22, PT ;  /* 0x000000161a00720c */ /* 0x000fce0003f44070 */
[--C-:B------:R-:W-:Y:S02]  /*57b0*/  @!P1 IMAD.IADD R20, R20, 0x1, -R26.reuse ;  /* 0x0000000114149824 */ /* 0x100fe400078e0a1a */
[----:B------:R-:W-:-:S03]  /*57c0*/  @!P0 IMAD.IADD R19, R19, 0x1, -R26 ;  /* 0x0000000113138824 */ /* 0x000fc600078e0a1a */
[----:B------:R-:W-:Y:S01]  /*57d0*/  ISETP.GT.U32.AND P0, PT, R26, R20, PT ;  /* 0x000000141a00720c */ /* 0x000fe20003f04070 */
[--C-:B------:R-:W-:Y:S02]  /*57e0*/  @!P3 IMAD.IADD R27, R27, 0x1, -R26.reuse ;  /* 0x000000011b1bb824 */ /* 0x100fe400078e0a1a */
[----:B------:R-:W-:Y:S01]  /*57f0*/  @!P2 IMAD.IADD R22, R22, 0x1, -R26 ;  /* 0x000000011616a824 */ /* 0x000fe200078e0a1a */
[C---:B------:R-:W-:Y:S02]  /*5800*/  ISETP.GT.U32.AND P5, PT, R26.reuse, R19, PT ;  /* 0x000000131a00720c */ /* 0x040fe40003fa4070 */
[----:B------:R-:W-:Y:S02]  /*5810*/  ISETP.GT.U32.AND P3, PT, R29, R4, PT ;  /* 0x000000041d00720c */ /* 0x000fe40003f64070 */
[C---:B------:R-:W-:Y:S02]  /*5820*/  ISETP.GT.U32.AND P2, PT, R26.reuse, R27, PT ;  /* 0x0000001b1a00720c */ /* 0x040fe40003f44070 */
[----:B------:R-:W-:-:S03]  /*5830*/  ISETP.GT.U32.AND P1, PT, R26, R22, PT ;  /* 0x000000161a00720c */ /* 0x000fc60003f24070 */
[--C-:B------:R-:W-:Y:S01]  /*5840*/  @!P0 IMAD.IADD R20, R20, 0x1, -R26.reuse ;  /* 0x0000000114148824 */ /* 0x100fe200078e0a1a */
[C---:B---3--:R-:W-:Y:S02]  /*5850*/  ISETP.GT.U32.AND P4, PT, R29.reuse, R21, PT ;  /* 0x000000151d00720c */ /* 0x048fe40003f84070 */
[----:B------:R-:W-:Y:S01]  /*5860*/  ISETP.GT.U32.AND P6, PT, R29, R23, PT ;  /* 0x000000171d00720c */ /* 0x000fe20003fc4070 */
[--C-:B------:R-:W-:Y:S01]  /*5870*/  @!P5 IMAD.IADD R19, R19, 0x1, -R26.reuse ;  /* 0x000000011313d824 */ /* 0x100fe200078e0a1a */
[----:B------:R-:W-:Y:S01]  /*5880*/  ISETP.GT.U32.AND P5, PT, R29, R24, PT ;  /* 0x000000181d00720c */ /* 0x000fe20003fa4070 */
[--C-:B------:R-:W-:Y:S02]  /*5890*/  @!P3 IMAD.IADD R4, R4, 0x1, -R29.reuse ;  /* 0x000000010404b824 */ /* 0x100fe400078e0a1d */
[--C-:B------:R-:W-:Y:S02]  /*58a0*/  @!P2 IMAD.IADD R27, R27, 0x1, -R26.reuse ;  /* 0x000000011b1ba824 */ /* 0x100fe400078e0a1a */
[----:B------:R-:W-:Y:S01]  /*58b0*/  @!P1 IMAD.IADD R22, R22, 0x1, -R26 ;  /* 0x0000000116169824 */ /* 0x000fe200078e0a1a */
[----:B------:R0:W-:Y:S04]  /*58c0*/  STL [R1+0x6c], R19 ;  /* 0x00006c1301007387 */ /* 0x0001e80000100800 */
[----:B------:R1:W-:Y:S04]  /*58d0*/  STL [R1+0x68], R20 ;  /* 0x0000681401007387 */ /* 0x0003e80000100800 */
[----:B------:R-:W3:Y:S01]  /*58e0*/  LDL.LU R18, [R1+0x188] ;  /* 0x0001880001127983 */ /* 0x000ee20000300800 */
[----:B------:R-:W-:-:S03]  /*58f0*/  @!P4 IMAD.IADD R21, R21, 0x1, -R29 ;  /* 0x000000011515c824 */ /* 0x000fc600078e0a1d */
[----:B0-----:R-:W3:Y:S01]  /*5900*/  LDL.LU R19, [R1+0x190] ;  /* 0x0001900001137983 */ /* 0x001ee20000300800 */
[C---:B----4-:R-:W-:Y:S02]  /*5910*/  ISETP.GT.U32.AND P1, PT, R29.reuse, R13, PT ;  /* 0x0000000d1d00720c */ /* 0x050fe40003f24070 */
[----:B------:R-:W-:Y:S01]  /*5920*/  ISETP.GT.U32.AND P2, PT, R29, R14, PT ;  /* 0x0000000e1d00720c */ /* 0x000fe20003f44070 */
[----:B------:R0:W-:Y:S01]  /*5930*/  STL [R1+0x64], R22 ;  /* 0x0000641601007387 */ /* 0x0001e20000100800 */
[--C-:B------:R-:W-:Y:S01]  /*5940*/  @!P6 IMAD.IADD R23, R23, 0x1, -R29.reuse ;  /* 0x000000011717e824 */ /* 0x100fe200078e0a1d */
[C---:B------:R-:W-:Y:S02]  /*5950*/  ISETP.GT.U32.AND P3, PT, R29.reuse, R15, PT ;  /* 0x0000000f1d00720c */ /* 0x040fe40003f64070 */
[----:B-1----:R-:W4:Y:S01]  /*5960*/  LDL.LU R20, [R1+0x198] ;  /* 0x0001980001147983 */ /* 0x002f220000300800 */
[C---:B------:R-:W-:Y:S01]  /*5970*/  ISETP.GT.U32.AND P0, PT, R29.reuse, R8, PT ;  /* 0x000000081d00720c */ /* 0x040fe20003f04070 */
[----:B------:R-:W-:Y:S01]  /*5980*/  @!P5 IMAD.IADD R24, R24, 0x1, -R29 ;  /* 0x000000011818d824 */ /* 0x000fe200078e0a1d */
[----:B------:R-:W-:-:S11]  /*5990*/  ISETP.GT.U32.AND P4, PT, R29, R17, PT ;  /* 0x000000111d00720c */ /* 0x000fd60003f84070 */
[--C-:B------:R-:W-:Y:S01]  /*59a0*/  @!P0 IMAD.IADD R8, R8, 0x1, -R29.reuse ;  /* 0x0000000108088824 */ /* 0x100fe200078e0a1d */
[----:B------:R-:W-:Y:S01]  /*59b0*/  ISETP.GT.U32.AND P0, PT, R29, R4, PT ;  /* 0x000000041d00720c */ /* 0x000fe20003f04070 */
[--C-:B------:R-:W-:Y:S01]  /*59c0*/  @!P2 IMAD.IADD R14, R14, 0x1, -R29.reuse ;  /* 0x000000010e0ea824 */ /* 0x100fe200078e0a1d */
[----:B------:R1:W-:Y:S01]  /*59d0*/  STL [R1+0x60], R27 ;  /* 0x0000601b01007387 */ /* 0x0003e20000100800 */
[----:B------:R-:W-:Y:S01]  /*59e0*/  @!P1 IMAD.IADD R13, R13, 0x1, -R29 ;  /* 0x000000010d0d9824 */ /* 0x000fe200078e0a1d */
[C---:B------:R-:W-:Y:S02]  /*59f0*/  ISETP.GT.U32.AND P2, PT, R29.reuse, R23, PT ;  /* 0x000000171d00720c */ /* 0x040fe40003f44070 */
[----:B0-----:R-:W4:Y:S01]  /*5a00*/  LDL.LU R22, [R1+0x16c] ;  /* 0x00016c0001167983 */ /* 0x001f220000300800 */
[----:B------:R-:W-:-:S03]  /*5a10*/  ISETP.GT.U32.AND P1, PT, R29, R21, PT ;  /* 0x000000151d00720c */ /* 0x000fc60003f24070 */
[----:B------:R-:W4:Y:S03]  /*5a20*/  LDL.LU R26, [R1+0x170] ;  /* 0x00017000011a7983 */ /* 0x000f260000300800 */
[--C-:B------:R-:W-:Y:S01]  /*5a30*/  @!P0 IMAD.IADD R4, R4, 0x1, -R29.reuse ;  /* 0x0000000104048824 */ /* 0x100fe200078e0a1d */
[----:B-1----:R-:W4:Y:S04]  /*5a40*/  LDL.LU R27, [R1+0x174] ;  /* 0x00017400011b7983 */ /* 0x002f280000300800 */
[----:B------:R-:W4:Y:S01]  /*5a50*/  LDL.LU R9, [R1+0x178] ;  /* 0x0001780001097983 */ /* 0x000f220000300800 */
[----:B------:R-:W-:-:S03]  /*5a60*/  @!P3 IMAD.IADD R15, R15, 0x1, -R29 ;  /* 0x000000010f0fb824 */ /* 0x000fc600078e0a1d */
[----:B------:R-:W4:Y:S01]  /*5a70*/  LDL.LU R10, [R1+0x17c] ;  /* 0x00017c00010a7983 */ /* 0x000f220000300800 */
[----:B------:R-:W-:-:S03]  /*5a80*/  ISETP.GT.U32.AND P3, PT, R29, R24, PT ;  /* 0x000000181d00720c */ /* 0x000fc60003f64070 */
[----:B------:R-:W-:Y:S01]  /*5a90*/  STL [R1+0x1cc4], R4 ;  /* 0x001cc40401007387 */ /* 0x000fe20000100800 */
[----:B------:R-:W-:-:S03]  /*5aa0*/  @!P4 IMAD.IADD R17, R17, 0x1, -R29 ;  /* 0x000000011111c824 */ /* 0x000fc600078e0a1d */
[----:B------:R-:W4:Y:S01]  /*5ab0*/  LDL.LU R11, [R1+0x14c] ;  /* 0x00014c00010b7983 */ /* 0x000f220000300800 */
[----:B------:R-:W-:-:S03]  /*5ac0*/  ISETP.GT.U32.AND P4, PT, R29, R8, PT ;  /* 0x000000081d00720c */ /* 0x000fc60003f84070 */
[----:B------:R-:W4:Y:S01]  /*5ad0*/  LDL.LU R12, [R1+0x150] ;  /* 0x00015000010c7983 */ /* 0x000f220000300800 */
[----:B------:R-:W-:Y:S01]  /*5ae0*/  ISETP.GT.U32.AND P0, PT, R29, R14, PT ;  /* 0x0000000e1d00720c */ /* 0x000fe20003f04070 */
[--C-:B------:R-:W-:Y:S01]  /*5af0*/  @!P2 IMAD.IADD R23, R23, 0x1, -R29.reuse ;  /* 0x000000011717a824 */ /* 0x100fe200078e0a1d */
[----:B------:R-:W-:Y:S01]  /*5b00*/  ISETP.GT.U32.AND P2, PT, R29, R17, PT ;  /* 0x000000111d00720c */ /* 0x000fe20003f44070 */
[--C-:B------:R-:W-:Y:S01]  /*5b10*/  @!P1 IMAD.IADD R21, R21, 0x1, -R29.reuse ;  /* 0x0000000115159824 */ /* 0x100fe200078e0a1d */
[----:B------:R-:W-:Y:S01]  /*5b20*/  ISETP.GT.U32.AND P1, PT, R29, R15, PT ;  /* 0x0000000f1d00720c */ /* 0x000fe20003f24070 */
[----:B------:R-:W-:-:S03]  /*5b30*/  @!P3 IMAD.IADD R24, R24, 0x1, -R29 ;  /* 0x000000011818b824 */ /* 0x000fc600078e0a1d */
[----:B------:R0:W-:Y:S01]  /*5b40*/  STL [R1+0x5c], R21 ;  /* 0x00005c1501007387 */ /* 0x0001e20000100800 */
[----:B------:R-:W-:-:S04]  /*5b50*/  @!P4 IMAD.IADD R8, R8, 0x1, -R29 ;  /* 0x000000010808c824 */ /* 0x000fc800078e0a1d */
[--C-:B------:R-:W-:Y:S02]  /*5b60*/  @!P0 IMAD.IADD R14, R14, 0x1, -R29.reuse ;  /* 0x000000010e0e8824 */ /* 0x100fe400078e0a1d */
[--C-:B------:R-:W-:Y:S01]  /*5b70*/  @!P2 IMAD.IADD R17, R17, 0x1, -R29.reuse ;  /* 0x000000011111a824 */ /* 0x100fe200078e0a1d */
[----:B0-----:R-:W4:Y:S01]  /*5b80*/  LDL.LU R21, [R1+0x154] ;  /* 0x0001540001157983 */ /* 0x001f220000300800 */
[----:B------:R-:W-:-:S03]  /*5b90*/  @!P1 IMAD.IADD R15, R15, 0x1, -R29 ;  /* 0x000000010f0f9824 */ /* 0x000fc600078e0a1d */
[----:B------:R0:W-:Y:S04]  /*5ba0*/  STL [R1+0x58], R23 ;  /* 0x0000581701007387 */ /* 0x0001e80000100800 */
[----:B0-----:R-:W4:Y:S04]  /*5bb0*/  LDL.LU R23, [R1+0x164] ;  /* 0x0001640001177983 */ /* 0x001f280000300800 */
[----:B------:R0:W-:Y:S04]  /*5bc0*/  STL [R1+0x54], R24 ;  /* 0x0000541801007387 */ /* 0x0001e80000100800 */
[----:B0-----:R-:W4:Y:S04]  /*5bd0*/  LDL.LU R24, [R1+0x168] ;  /* 0x0001680001187983 */ /* 0x001f280000300800 */
[----:B------:R-:W-:Y:S01]  /*5be0*/  STL [R1+0x50], R8 ;  /* 0x0000500801007387 */ /* 0x000fe20000100800 */
[----:B--2---:R-:W-:-:S13]  /*5bf0*/  ISETP.GT.U32.AND P5, PT, R29, R25, PT ;  /* 0x000000191d00720c */ /* 0x004fda0003fa4070 */
[----:B------:R-:W-:Y:S01]  /*5c00*/  @!P5 IMAD.IADD R25, R25, 0x1, -R29 ;  /* 0x000000011919d824 */ /* 0x000fe200078e0a1d */
[----:B------:R-:W-:-:S13]  /*5c10*/  ISETP.GT.U32.AND P5, PT, R29, R13, PT ;  /* 0x0000000d1d00720c */ /* 0x000fda0003fa4070 */
[----:B------:R-:W-:-:S05]  /*5c20*/  @!P5 IMAD.IADD R13, R13, 0x1, -R29 ;  /* 0x000000010d0dd824 */ /* 0x000fca00078e0a1d */
[----:B------:R-:W-:Y:S04]  /*5c30*/  STL [R1+0x4c], R13 ;  /* 0x00004c0d01007387 */ /* 0x000fe80000100800 */
[----:B------:R-:W-:Y:S04]  /*5c40*/  STL [R1+0x48], R14 ;  /* 0x0000480e01007387 */ /* 0x000fe80000100800 */
[----:B------:R0:W-:Y:S04]  /*5c50*/  STL [R1+0x19c], R17 ;  /* 0x00019c1101007387 */ /* 0x0001e80000100800 */
[----:B------:R-:W-:Y:S04]  /*5c60*/  STL [R1+0x44], R15 ;  /* 0x0000440f01007387 */ /* 0x000fe80000100800 */
[----:B0-----:R-:W2:Y:S01]  /*5c70*/  LDL R17, [R1+0x195c] ;  /* 0x00195c0001117983 */ /* 0x001ea20000100800 */
[----:B------:R-:W-:-:S02]  /*5c80*/  ISETP.GT.U32.AND P6, PT, R29, R16, PT ;  /* 0x000000101d00720c */ /* 0x000fc40003fc4070 */
[----:B---3--:R-:W-:-:S11]  /*5c90*/  ISETP.GT.U32.AND P4, PT, R29, R18, PT ;  /* 0x000000121d00720c */ /* 0x008fd60003f84070 */
[----:B------:R-:W-:Y:S01]  /*5ca0*/  @!P6 IMAD.IADD R16, R16, 0x1, -R29 ;  /* 0x000000011010e824 */ /* 0x000fe200078e0a1d */
[C---:B------:R-:W-:Y:S02]  /*5cb0*/  ISETP.GT.U32.AND P6, PT, R29.reuse, R25, PT ;  /* 0x000000191d00720c */ /* 0x040fe40003fc4070 */
[C---:B------:R-:W-:Y:S02]  /*5cc0*/  ISETP.GT.U32.AND P5, PT, R29.reuse, R19, PT ;  /* 0x000000131d00720c */ /* 0x040fe40003fa4070 */
[----:B----4-:R-:W-:-:S09]  /*5cd0*/  ISETP.GT.U32.AND P0, PT, R29, R20, PT ;  /* 0x000000141d00720c */ /* 0x010fd20003f04070 */
[--C-:B------:R-:W-:Y:S02]  /*5ce0*/  @!P6 IMAD.IADD R25, R25, 0x1, -R29.reuse ;  /* 0x000000011919e824 */ /* 0x100fe400078e0a1d */
[--C-:B------:R-:W-:Y:S01]  /*5cf0*/  @!P4 IMAD.IADD R18, R18, 0x1, -R29.reuse ;  /* 0x000000011212c824 */ /* 0x100fe200078e0a1d */
[----:B------:R-:W-:Y:S01]  /*5d00*/  ISETP.GT.U32.AND P3, PT, R29, R16, PT ;  /* 0x000000101d00720c */ /* 0x000fe20003f64070 */
[--C-:B------:R-:W-:Y:S02]  /*5d10*/  @!P5 IMAD.IADD R19, R19, 0x1, -R29.reuse ;  /* 0x000000011313d824 */ /* 0x100fe400078e0a1d */
[----:B------:R-:W-:-:S10]  /*5d20*/  @!P0 IMAD.IADD R20, R20, 0x1, -R29 ;  /* 0x0000000114148824 */ /* 0x000fd400078e0a1d */
[----:B------:R-:W-:Y:S01]  /*5d30*/  @!P3 IMAD.IADD R16, R16, 0x1, -R29 ;  /* 0x000000011010b824 */ /* 0x000fe200078e0a1d */
[----:B------:R0:W-:Y:S01]  /*5d40*/  STL [R1+0x184], R25 ;  /* 0x0001841901007387 */ /* 0x0001e20000100800 */
[----:B------:R-:W-:-:S03]  /*5d50*/  IMAD.HI.U32 R2, R28, R6, RZ ;  /* 0x000000061c027227 */ /* 0x000fc600078e00ff */
[----:B------:R1:W-:Y:S01]  /*5d60*/  STL [R1+0x180], R16 ;  /* 0x0001801001007387 */ /* 0x0003e20000100800 */
[----:B------:R-:W-:-:S03]  /*5d70*/  ISETP.GT.U32.AND P1, PT, R29, R22, PT ;  /* 0x000000161d00720c */ /* 0x000fc60003f24070 */
[----:B0-----:R-:W3:Y:S01]  /*5d80*/  LDL.LU R25, [R1+0x138] ;  /* 0x0001380001197983 */ /* 0x001ee20000300800 */
[C---:B------:R-:W-:Y:S02]  /*5d90*/  ISETP.GT.U32.AND P6, PT, R29.reuse, R9, PT ;  /* 0x000000091d00720c */ /* 0x040fe40003fc4070 */
[C---:B------:R-:W-:Y:S02]  /*5da0*/  ISETP.GT.U32.AND P4, PT, R29.reuse, R10, PT ;  /* 0x0000000a1d00720c */ /* 0x040fe40003f84070 */
[C---:B------:R-:W-:Y:S02]  /*5db0*/  ISETP.GT.U32.AND P5, PT, R29.reuse, R11, PT ;  /* 0x0000000b1d00720c */ /* 0x040fe40003fa4070 */
[----:B------:R-:W-:-:S07]  /*5dc0*/  ISETP.GT.U32.AND P0, PT, R29, R12, PT ;  /* 0x0000000c1d00720c */ /* 0x000fce0003f04070 */
[--C-:B------:R-:W-:Y:S01]  /*5dd0*/  @!P6 IMAD.IADD R9, R9, 0x1, -R29.reuse ;  /* 0x000000010909e824 */ /* 0x100fe200078e0a1d */
[C---:B------:R-:W-:Y:S01]  /*5de0*/  ISETP.GT.U32.AND P6, PT, R29.reuse, R18, PT ;  /* 0x000000121d00720c */ /* 0x040fe20003fc4070 */
[--C-:B------:R-:W-:Y:S01]  /*5df0*/  @!P4 IMAD.IADD R10, R10, 0x1, -R29.reuse ;  /* 0x000000010a0ac824 */ /* 0x100fe200078e0a1d */
[----:B------:R-:W-:Y:S01]  /*5e00*/  ISETP.GT.U32.AND P4, PT, R29, R19, PT ;  /* 0x000000131d00720c */ /* 0x000fe20003f84070 */
[--C-:B------:R-:W-:Y:S01]  /*5e10*/  @!P1 IMAD.IADD R22, R22, 0x1, -R29.reuse ;  /* 0x0000000116169824 */ /* 0x100fe200078e0a1d */
[----:B------:R-:W4:Y:S01]  /*5e20*/  LDL.LU R13, [R1+0x13c] ;  /* 0x00013c00010d7983 */ /* 0x000f220000300800 */
[--C-:B------:R-:W-:Y:S01]  /*5e30*/  @!P5 IMAD.IADD R11, R11, 0x1, -R29.reuse ;  /* 0x000000010b0bd824 */ /* 0x100fe200078e0a1d */
[C---:B------:R-:W-:Y:S01]  /*5e40*/  ISETP.GT.U32.AND P5, PT, R29.reuse, R20, PT ;  /* 0x000000141d00720c */ /* 0x040fe20003fa4070 */
[----:B------:R-:W-:Y:S01]  /*5e50*/  IMAD.MOV R2, RZ, RZ, -R2 ;  /* 0x000000ffff027224 */ /* 0x000fe200078e0a02 */
[C---:B------:R-:W-:Y:S01]  /*5e60*/  ISETP.GT.U32.AND P2, PT, R29.reuse, R26, PT ;  /* 0x0000001a1d00720c */ /* 0x040fe20003f44070 */
[----:B------:R-:W-:Y:S01]  /*5e70*/  @!P0 IMAD.IADD R12, R12, 0x1, -R29 ;  /* 0x000000010c0c8824 */ /* 0x000fe200078e0a1d */
[----:B------:R-:W-:-:S03]  /*5e80*/  ISETP.GT.U32.AND P0, PT, R29, R22, PT ;  /* 0x000000161d00720c */ /* 0x000fc60003f04070 */
[--C-:B------:R-:W-:Y:S01]  /*5e90*/  @!P6 IMAD.IADD R18, R18, 0x1, -R29.reuse ;  /* 0x000000011212e824 */ /* 0x100fe200078e0a1d */
[----:B------:R-:W4:Y:S01]  /*5ea0*/  LDL.LU R14, [R1+0x140] ;  /* 0x00014000010e7983 */ /* 0x000f220000300800 */
[--C-:B------:R-:W-:Y:S02]  /*5eb0*/  @!P4 IMAD.IADD R19, R19, 0x1, -R29.reuse ;  /* 0x000000011313c824 */ /* 0x100fe400078e0a1d */
[C---:B------:R-:W-:Y:S01]  /*5ec0*/  IMAD R6, R29.reuse, R2, R6 ;  /* 0x000000021d067224 */ /* 0x040fe200078e0206 */
[----:B------:R-:W4:Y:S01]  /*5ed0*/  LDL.LU R15, [R1+0x144] ;  /* 0x00014400010f7983 */ /* 0x000f220000300800 */
[----:B------:R-:W-:Y:S01]  /*5ee0*/  ISETP.GT.U32.AND P1, PT, R29, R21, PT ;  /* 0x000000151d00720c */ /* 0x000fe20003f24070 */
[--C-:B------:R-:W-:Y:S02]  /*5ef0*/  @!P5 IMAD.IADD R20, R20, 0x1, -R29.reuse ;  /* 0x000000011414d824 */ /* 0x100fe400078e0a1d */
[----:B-1----:R-:W4:Y:S01]  /*5f00*/  LDL.LU R16, [R1+0x148] ;  /* 0x0001480001107983 */ /* 0x002f220000300800 */
[----:B------:R-:W-:-:S02]  /*5f10*/  @!P0 IMAD.IADD R22, R22, 0x1, -R29 ;  /* 0x0000000116168824 */ /* 0x000fc400078e0a1d */
[----:B------:R-:W-:-:S07]  /*5f20*/  @!P2 IMAD.IADD R26, R26, 0x1, -R29 ;  /* 0x000000011a1aa824 */ /* 0x000fce00078e0a1d */
[----:B------:R-:W-:Y:S01]  /*5f30*/  @!P1 IMAD.IADD R21, R21, 0x1, -R29 ;  /* 0x0000000115159824 */ /* 0x000fe200078e0a1d */
[----:B------:R-:W-:-:S13]  /*5f40*/  ISETP.GT.U32.AND P1, PT, R29, R26, PT ;  /* 0x0000001a1d00720c */ /* 0x000fda0003f24070 */
[----:B------:R-:W-:Y:S01]  /*5f50*/  @!P1 IMAD.IADD R26, R26, 0x1, -R29 ;  /* 0x000000011a1a9824 */ /* 0x000fe200078e0a1d */
[----:B--2---:R-:W-:Y:S02]  /*5f60*/  IABS R2, R17 ;  /* 0x0000001100027213 */ /* 0x004fe40000000000 */
[----:B------:R-:W2:Y:S04]  /*5f70*/  LDL.LU R17, [R1+0x110] ;  /* 0x0001100001117983 */ /* 0x000ea80000300800 */
[----:B------:R0:W-:Y:S04]  /*5f80*/  STL [R1+0x188], R18 ;  /* 0x0001881201007387 */ /* 0x0001e80000100800 */
[----:B------:R1:W-:Y:S04]  /*5f90*/  STL [R1+0x190], R19 ;  /* 0x0001901301007387 */ /* 0x0003e80000100800 */
[----:B------:R-:W2:Y:S04]  /*5fa0*/  LDL.LU R8, [R1+0x114] ;  /* 0x0001140001087983 */ /* 0x000ea80000300800 */
[----:B------:R1:W-:Y:S04]  /*5fb0*/  STL [R1+0x198], R20 ;  /* 0x0001981401007387 */ /* 0x0003e80000100800 */
[----:B0-----:R-:W2:Y:S04]  /*5fc0*/  LDL.LU R18, [R1+0x118] ;  /* 0x0001180001127983 */ /* 0x001ea80000300800 */
[----:B------:R0:W-:Y:S04]  /*5fd0*/  STL [R1+0x16c], R22 ;  /* 0x00016c1601007387 */ /* 0x0001e80000100800 */
[----:B-1----:R-:W2:Y:S04]  /*5fe0*/  LDL.LU R19, [R1+0x12c] ;  /* 0x00012c0001137983 */ /* 0x002ea80000300800 */
[----:B------:R-:W2:Y:S04]  /*5ff0*/  LDL.LU R20, [R1+0x134] ;  /* 0x0001340001147983 */ /* 0x000ea80000300800 */
[----:B------:R1:W-:Y:S04]  /*6000*/  STL [R1+0x170], R26 ;  /* 0x0001701a01007387 */ /* 0x0003e80000100800 */
[----:B0-----:R-:W2:Y:S01]  /*6010*/  LDL.LU R22, [R1+0xfc] ;  /* 0x0000fc0001167983 */ /* 0x001ea20000300800 */
[----:B------:R-:W-:-:S02]  /*6020*/  ISETP.GT.U32.AND P3, PT, R29, R27, PT ;  /* 0x0000001b1d00720c */ /* 0x000fc40003f64070 */
[C---:B------:R-:W-:Y:S02]  /*6030*/  ISETP.GT.U32.AND P2, PT, R29.reuse, R23, PT ;  /* 0x000000171d00720c */ /* 0x040fe40003f44070 */
[----:B------:R-:W-:Y:S01]  /*6040*/  ISETP.GT.U32.AND P4, PT, R29, R10, PT ;  /* 0x0000000a1d00720c */ /* 0x000fe20003f84070 */
[----:B-1----:R-:W2:Y:S08]  /*6050*/  LDL.LU R26, [R1+0x100] ;  /* 0x00010000011a7983 */ /* 0x002eb00000300800 */
[--C-:B------:R-:W-:Y:S01]  /*6060*/  @!P3 IMAD.IADD R27, R27, 0x1, -R29.reuse ;  /* 0x000000011b1bb824 */ /* 0x100fe200078e0a1d */
[----:B------:R-:W-:Y:S01]  /*6070*/  ISETP.GT.U32.AND P3, PT, R29, R24, PT ;  /* 0x000000181d00720c */ /* 0x000fe20003f64070 */
[----:B------:R-:W-:-:S03]  /*6080*/  @!P2 IMAD.IADD R23, R23, 0x1, -R29 ;  /* 0x000000011717a824 */ /* 0x000fc600078e0a1d */
[C---:B------:R-:W-:Y:S02]  /*6090*/  ISETP.GT.U32.AND P2, PT, R29.reuse, R27, PT ;  /* 0x0000001b1d00720c */ /* 0x040fe40003f44070 */
[----:B------:R-:W-:-:S07]  /*60a0*/  ISETP.GT.U32.AND P5, PT, R29, R11, PT ;  /* 0x0000000b1d00720c */ /* 0x000fce0003fa4070 */
[----:B------:R-:W-:Y:S01]  /*60b0*/  @!P3 IMAD.IADD R24, R24, 0x1, -R29 ;  /* 0x000000011818b824 */ /* 0x000fe200078e0a1d */
[----:B------:R-:W-:-:S04]  /*60c0*/  ISETP.GT.U32.AND P3, PT, R29, R9, PT ;  /* 0x000000091d00720c */ /* 0x000fc80003f64070 */
[----:B------:R-:W-:Y:S01]  /*60d0*/  ISETP.GT.U32.AND P6, PT, R29, R24, PT ;  /* 0x000000181d00720c */ /* 0x000fe20003fc4070 */
[--C-:B------:R-:W-:Y:S01]  /*60e0*/  @!P2 IMAD.IADD R27, R27, 0x1, -R29.reuse ;  /* 0x000000011b1ba824 */ /* 0x100fe200078e0a1d */
[----:B------:R-:W-:Y:S01]  /*60f0*/  ISETP.GT.U32.AND P0, PT, R29, R12, PT ;  /* 0x0000000c1d00720c */ /* 0x000fe20003f04070 */
[----:B------:R-:W-:-:S06]  /*6100*/  @!P4 IMAD.IADD R10, R10, 0x1, -R29 ;  /* 0x000000010a0ac824 */ /* 0x000fcc00078e0a1d */
[--C-:B------:R-:W-:Y:S01]  /*6110*/  @!P3 IMAD.IADD R9, R9, 0x1, -R29.reuse ;  /* 0x000000010909b824 */ /* 0x100fe200078e0a1d */
[----:B---3--:R-:W-:Y:S01]  /*6120*/  ISETP.GT.U32.AND P3, PT, R29, R25, PT ;  /* 0x000000191d00720c */ /* 0x008fe20003f64070 */
[--C-:B------:R-:W-:Y:S01]  /*6130*/  @!P5 IMAD.IADD R11, R11, 0x1, -R29.reuse ;  /* 0x000000010b0bd824 */ /* 0x100fe200078e0a1d */
[----:B------:R0:W-:Y:S01]  /*6140*/  STL [R1+0x174], R27 ;  /* 0x0001741b01007387 */ /* 0x0001e20000100800 */
[--C-:B------:R-:W-:Y:S01]  /*6150*/  @!P6 IMAD.IADD R24, R24, 0x1, -R29.reuse ;  /* 0x000000011818e824 */ /* 0x100fe200078e0a1d */
[C---:B------:R-:W-:Y:S01]  /*6160*/  ISETP.GT.U32.AND P1, PT, R29.reuse, R21, PT ;  /* 0x000000151d00720c */ /* 0x040fe20003f24070 */
[----:B------:R-:W-:Y:S01]  /*6170*/  @!P0 IMAD.IADD R12, R12, 0x1, -R29 ;  /* 0x000000010c0c8824 */ /* 0x000fe200078e0a1d */
[----:B0-----:R-:W3:Y:S01]  /*6180*/  LDL.LU R27, [R1+0x104] ;  /* 0x00010400011b7983 */ /* 0x001ee20000300800 */
[----:B----4-:R-:W-:-:S06]  /*6190*/  ISETP.GT.U32.AND P4, PT, R29, R13, PT ;  /* 0x0000000d1d00720c */ /* 0x010fcc0003f84070 */
[----:B------:R-:W-:Y:S01]  /*61a0*/  @!P3 IMAD.IADD R25, R25, 0x1, -R29 ;  /* 0x000000011919b824 */ /* 0x000fe200078e0a1d */
[C---:B------:R-:W-:Y:S02]  /*61b0*/  ISETP.GT.U32.AND P5, PT, R29.reuse, R14, PT ;  /* 0x0000000e1d00720c */ /* 0x040fe40003fa4070 */
[----:B------:R-:W-:-:S04]  /*61c0*/  ISETP.GT.U32.AND P2, PT, R29, R23, PT ;  /* 0x000000171d00720c */ /* 0x000fc80003f44070 */
[----:B------:R-:W-:Y:S01]  /*61d0*/  @!P4 IMAD.IADD R13, R13, 0x1, -R29 ;  /* 0x000000010d0dc824 */ /* 0x000fe200078e0a1d */
[----:B------:R-:W-:-:S06]  /*61e0*/  ISETP.GT.U32.AND P0, PT, R29, R15, PT ;  /* 0x0000000f1d00720c */ /* 0x000fcc0003f04070 */
[--C-:B------:R-:W-:Y:S01]  /*61f0*/  @!P5 IMAD.IADD R14, R14, 0x1, -R29.reuse ;  /* 0x000000010e0ed824 */ /* 0x100fe200078e0a1d */
[----:B------:R-:W-:Y:S01]  /*6200*/  STL [R1+0x178], R9 ;  /* 0x0001780901007387 */ /* 0x000fe20000100800 */
[----:B------:R-:W-:-:S05]  /*6210*/  @!P1 IMAD.IADD R21, R21, 0x1, -R29 ;  /* 0x0000000115159824 */ /* 0x000fca00078e0a1d */
[--C-:B------:R-:W-:Y:S01]  /*6220*/  @!P0 IMAD.IADD R15, R15, 0x1, -R29.reuse ;  /* 0x000000010f0f8824 */ /* 0x100fe200078e0a1d */
[----:B------:R-:W-:Y:S01]  /*6230*/  STL [R1+0x17c], R10 ;  /* 0x00017c0a01007387 */ /* 0x000fe20000100800 */
[----:B------:R-:W-:-:S03]  /*6240*/  @!P2 IMAD.IADD R23, R23, 0x1, -R29 ;  /* 0x000000011717a824 */ /* 0x000fc600078e0a1d */
[----:B------:R-:W-:Y:S04]  /*6250*/  STL [R1+0x14c], R11 ;  /* 0x00014c0b01007387 */ /* 0x000fe80000100800 */
[----:B------:R-:W-:Y:S04]  /*6260*/  STL [R1+0x150], R12 ;  /* 0x0001500c01007387 */ /* 0x000fe80000100800 */
[----:B------:R-:W-:Y:S01]  /*6270*/  STL [R1+0x154], R21 ;  /* 0x0001541501007387 */ /* 0x000fe20000100800 */
[----:B------:R-:W-:-:S03]  /*6280*/  ISETP.GT.U32.AND P1, PT, R29, R16, PT ;  /* 0x000000101d00720c */ /* 0x000fc60003f24070 */
[----:B------:R0:W-:Y:S04]  /*6290*/  STL [R1+0x168], R24 ;  /* 0x0001681801007387 */ /* 0x0001e80000100800 */
[----:B------:R1:W-:Y:S04]  /*62a0*/  STL [R1+0x164], R23 ;  /* 0x0001641701007387 */ /* 0x0003e80000100800 */
[----:B0-----:R-:W4:Y:S04]  /*62b0*/  LDL.LU R24, [R1+0x108] ;  /* 0x0001080001187983 */ /* 0x001f280000300800 */
[----:B------:R-:W4:Y:S04]  /*62c0*/  LDL.LU R9, [R1+0x10c] ;  /* 0x00010c0001097983 */ /* 0x000f280000300800 */
[----:B------:R-:W4:Y:S04]  /*62d0*/  LDL.LU R10, [R1+0xdc] ;  /* 0x0000dc00010a7983 */ /* 0x000f280000300800 */
[----:B------:R-:W4:Y:S04]  /*62e0*/  LDL.LU R21, [R1+0xe0] ;  /* 0x0000e00001157983 */ /* 0x000f280000300800 */
[----:B-1----:R-:W4:Y:S01]  /*62f0*/  LDL.LU R23, [R1+0xe4] ;  /* 0x0000e40001177983 */ /* 0x002f220000300800 */
[----:B------:R-:W-:Y:S01]  /*6300*/  @!P1 IMAD.IADD R16, R16, 0x1, -R29 ;  /* 0x0000000110109824 */ /* 0x000fe200078e0a1d */
[----:B--2---:R-:W-:-:S02]  /*6310*/  ISETP.GT.U32.AND P6, PT, R29, R8, PT ;  /* 0x000000081d00720c */ /* 0x004fc40003fc4070 */
        /* <DEDUP_REMOVED lines=8> */
[C---:B------:R-:W-:Y:S01]  /*63a0*/  ISETP.GT.U32.AND P4, PT, R29.reuse, R14, PT ;  /* 0x0000000e1d00720c */ /* 0x040fe20003f84070 */
[----:B------:R-:W-:Y:S01]  /*63b0*/  @!P5 IMAD.IADD R20, R20, 0x1, -R29 ;  /* 0x000000011414d824 */ /* 0x000fe200078e0a1d */
[----:B------:R-:W-:-:S07]  /*63c0*/  ISETP.GT.U32.AND P5, PT, R29, R15, PT ;  /* 0x0000000f1d00720c */ /* 0x000fce0003fa4070 */
[--C-:B------:R-:W-:Y:S01]  /*63d0*/  @!P6 IMAD.IADD R25, R25, 0x1, -R29.reuse ;  /* 0x000000011919e824 */ /* 0x100fe200078e0a1d */
[----:B------:R-:W-:Y:S01]  /*63e0*/  ISETP.GT.U32.AND P0, PT, R29, R22, PT ;  /* 0x000000161d00720c */ /* 0x000fe20003f04070 */
[----:B------:R-:W-:-:S03]  /*63f0*/  @!P3 IMAD.IADD R13, R13, 0x1, -R29 ;  /* 0x000000010d0db824 */ /* 0x000fc600078e0a1d */
[----:B------:R0:W-:Y:S01]  /*6400*/  STL [R1+0x138], R25 ;  /* 0x0001381901007387 */ /* 0x0001e20000100800 */
[--C-:B------:R-:W-:Y:S02]  /*6410*/  @!P4 IMAD.IADD R14, R14, 0x1, -R29.reuse ;  /* 0x000000010e0ec824 */ /* 0x100fe400078e0a1d */
[--C-:B------:R-:W-:Y:S01]  /*6420*/  @!P5 IMAD.IADD R15, R15, 0x1, -R29.reuse ;  /* 0x000000010f0fd824 */ /* 0x100fe200078e0a1d */
[----:B0-----:R-:W2:Y:S04]  /*6430*/  LDL.LU R25, [R1+0xf4] ;  /* 0x0000f40001197983 */ /* 0x001ea80000300800 */
[----:B------:R0:W-:Y:S04]  /*6440*/  STL [R1+0x13c], R13 ;  /* 0x00013c0d01007387 */ /* 0x0001e80000100800 */
[----:B------:R-:W2:Y:S04]  /*6450*/  LDL.LU R11, [R1+0xf8] ;  /* 0x0000f800010b7983 */ /* 0x000ea80000300800 */
[----:B------:R1:W-:Y:S04]  /*6460*/  STL [R1+0x140], R14 ;  /* 0x0001400e01007387 */ /* 0x0003e80000100800 */
[----:B------:R-:W2:Y:S01]  /*6470*/  LDL.LU R12, [R1+0xc8] ;  /* 0x0000c800010c7983 */ /* 0x000ea20000300800 */
[----:B------:R-:W-:-:S03]  /*6480*/  @!P0 IMAD.IADD R22, R22, 0x1, -R29 ;  /* 0x0000000116168824 */ /* 0x000fc600078e0a1d */
[----:B------:R3:W-:Y:S01]  /*6490*/  STL [R1+0x144], R15 ;  /* 0x0001440f01007387 */ /* 0x0007e20000100800 */
[----:B------:R-:W-:-:S03]  /*64a0*/  ISETP.GT.U32.AND P0, PT, R29, R16, PT ;  /* 0x000000101d00720c */ /* 0x000fc60003f04070 */
[----:B0-----:R-:W2:Y:S04]  /*64b0*/  LDL.LU R13, [R1+0xcc] ;  /* 0x0000cc00010d7983 */ /* 0x001ea80000300800 */
[----:B-1----:R-:W2:Y:S06]  /*64c0*/  LDL.LU R14, [R1+0xd0] ;  /* 0x0000d000010e7983 */ /* 0x002eac0000300800 */
[----:B------:R-:W-:-:S05]  /*64d0*/  @!P0 IMAD.IADD R16, R16, 0x1, -R29 ;  /* 0x0000000110108824 */ /* 0x000fca00078e0a1d */
[----:B------:R0:W-:Y:S04]  /*64e0*/  STL [R1+0x148], R16 ;  /* 0x0001481001007387 */ /* 0x0001e80000100800 */
[----:B---3--:R-:W3:Y:S01]  /*64f0*/  LDL.LU R15, [R1+0xd4] ;  /* 0x0000d400010f7983 */ /* 0x008ee20000300800 */
[C---:B------:R-:W-:Y:S02]  /*6500*/  ISETP.GT.U32.AND P2, PT, R29.reuse, R17, PT ;  /* 0x000000111d00720c */ /* 0x040fe40003f44070 */
[C---:B------:R-:W-:Y:S02]  /*6510*/  ISETP.GT.U32.AND P1, PT, R29.reuse, R26, PT ;  /* 0x0000001a1d00720c */ /* 0x040fe40003f24070 */
[----:B------:R-:W-:Y:S01]  /*6520*/  ISETP.GT.U32.AND P3, PT, R29, R18, PT ;  /* 0x000000121d00720c */ /* 0x000fe20003f64070 */
[----:B0-----:R-:W3:Y:S08]  /*6530*/  LDL.LU R16, [R1+0xd8] ;  /* 0x0000d80001107983 */ /* 0x001ef00000300800 */
[--C-:B------:R-:W-:Y:S01]  /*6540*/  @!P2 IMAD.IADD R17, R17, 0x1, -R29.reuse ;  /* 0x000000011111a824 */ /* 0x100fe200078e0a1d */
[C---:B------:R-:W-:Y:S01]  /*6550*/  ISETP.GT.U32.AND P2, PT, R29.reuse, R27, PT ;  /* 0x0000001b1d00720c */ /* 0x040fe20003f44070 */
[----:B------:R-:W-:Y:S01]  /*6560*/  @!P1 IMAD.IADD R26, R26, 0x1, -R29 ;  /* 0x000000011a1a9824 */ /* 0x000fe200078e0a1d */
[----:B------:R-:W-:-:S02]  /*6570*/  ISETP.GT.U32.AND P4, PT, R29, R19, PT ;  /* 0x000000131d00720c */ /* 0x000fc40003f84070 */
[----:B------:R-:W-:-:S09]  /*6580*/  ISETP.GT.U32.AND P1, PT, R29, R17, PT ;  /* 0x000000111d00720c */ /* 0x000fd20003f24070 */
[----:B------:R-:W-:Y:S01]  /*6590*/  @!P2 IMAD.IADD R27, R27, 0x1, -R29 ;  /* 0x000000011b1ba824 */ /* 0x000fe200078e0a1d */
[----:B------:R-:W-:-:S04]  /*65a0*/  ISETP.GT.U32.AND P2, PT, R29, R8, PT ;  /* 0x000000081d00720c */ /* 0x000fc80003f44070 */
[----:B------:R-:W-:Y:S01]  /*65b0*/  ISETP.GT.U32.AND P6, PT, R29, R27, PT ;  /* 0x0000001b1d00720c */ /* 0x000fe20003fc4070 */
[--C-:B------:R-:W-:Y:S01]  /*65c0*/  @!P1 IMAD.IADD R17, R17, 0x1, -R29.reuse ;  /* 0x0000000111119824 */ /* 0x100fe200078e0a1d */
[----:B------:R-:W-:Y:S01]  /*65d0*/  ISETP.GT.U32.AND P5, PT, R29, R20, PT ;  /* 0x000000141d00720c */ /* 0x000fe20003fa4070 */
[----:B------:R-:W-:-:S06]  /*65e0*/  @!P3 IMAD.IADD R18, R18, 0x1, -R29 ;  /* 0x000000011212b824 */ /* 0x000fcc00078e0a1d */
[--C-:B------:R-:W-:Y:S02]  /*65f0*/  @!P2 IMAD.IADD R8, R8, 0x1, -R29.reuse ;  /* 0x000000010808a824 */ /* 0x100fe400078e0a1d */
[--C-:B------:R-:W-:Y:S01]  /*6600*/  @!P4 IMAD.IADD R19, R19, 0x1, -R29.reuse ;  /* 0x000000011313c824 */ /* 0x100fe200078e0a1d */
[C---:B----4-:R-:W-:Y:S02]  /*6610*/  ISETP.GT.U32.AND P2, PT, R29.reuse, R24, PT ;  /* 0x000000181d00720c */ /* 0x050fe40003f44070 */
[C---:B------:R-:W-:Y:S01]  /*6620*/  ISETP.GT.U32.AND P3, PT, R29.reuse, R9, PT ;  /* 0x000000091d00720c */ /* 0x040fe20003f64070 */
[----:B------:R0:W-:Y:S01]  /*6630*/  STL [R1+0x110], R17 ;  /* 0x0001101101007387 */ /* 0x0001e20000100800 */
[----:B------:R-:W-:Y:S01]  /*6640*/  ISETP.GT.U32.AND P4, PT, R29, R10, PT ;  /* 0x0000000a1d00720c */ /* 0x000fe20003f84070 */
[--C-:B------:R-:W-:Y:S02]  /*6650*/  @!P6 IMAD.IADD R27, R27, 0x1, -R29.reuse ;  /* 0x000000011b1be824 */ /* 0x100fe400078e0a1d */
[----:B0-----:R-:W4:Y:S06]  /*6660*/  LDL.LU R17, [R1+0xac] ;  /* 0x0000ac0001117983 */ /* 0x001f2c0000300800 */
[--C-:B------:R-:W-:Y:S01]  /*6670*/  @!P2 IMAD.IADD R24, R24, 0x1, -R29.reuse ;  /* 0x000000011818a824 */ /* 0x100fe200078e0a1d */
[C---:B------:R-:W-:Y:S01]  /*6680*/  ISETP.GT.U32.AND P0, PT, R29.reuse, R22, PT ;  /* 0x000000161d00720c */ /* 0x040fe20003f04070 */
[--C-:B------:R-:W-:Y:S01]  /*6690*/  @!P5 IMAD.IADD R20, R20, 0x1, -R29.reuse ;  /* 0x000000011414d824 */ /* 0x100fe200078e0a1d */
[----:B------:R-:W-:Y:S01]  /*66a0*/  ISETP.GT.U32.AND P1, PT, R29, R26, PT ;  /* 0x0000001a1d00720c */ /* 0x000fe20003f24070 */
[--C-:B------:R-:W-:Y:S01]  /*66b0*/  @!P3 IMAD.IADD R9, R9, 0x1, -R29.reuse ;  /* 0x000000010909b824 */ /* 0x100fe200078e0a1d */
[----:B------:R-:W-:Y:S01]  /*66c0*/  ISETP.GT.U32.AND P5, PT, R29, R21, PT ;  /* 0x000000151d00720c */ /* 0x000fe20003fa4070 */
[--C-:B------:R-:W-:Y:S01]  /*66d0*/  @!P4 IMAD.IADD R10, R10, 0x1, -R29.reuse ;  /* 0x000000010a0ac824 */ /* 0x100fe200078e0a1d */
[----:B------:R-:W-:Y:S04]  /*66e0*/  STL [R1+0x114], R8 ;  /* 0x0001140801007387 */ /* 0x000fe80000100800 */
[----:B------:R-:W-:Y:S03]  /*66f0*/  STL [R1+0x118], R18 ;  /* 0x0001181201007387 */ /* 0x000fe60000100800 */
[----:B------:R-:W-:-:S02]  /*6700*/  @!P0 IMAD.IADD R22, R22, 0x1, -R29 ;  /* 0x0000000116168824 */ /* 0x000fc400078e0a1d */
[--C-:B------:R-:W-:Y:S02]  /*6710*/  @!P1 IMAD.IADD R26, R26, 0x1, -R29.reuse ;  /* 0x000000011a1a9824 */ /* 0x100fe400078e0a1d */
[----:B------:R-:W-:Y:S01]  /*6720*/  @!P5 IMAD.IADD R21, R21, 0x1, -R29 ;  /* 0x000000011515d824 */ /* 0x000fe200078e0a1d */
[----:B------:R-:W-:Y:S01]  /*6730*/  STL [R1+0x12c], R19 ;  /* 0x00012c1301007387 */ /* 0x000fe20000100800 */
[----:B------:R-:W-:-:S03]  /*6740*/  ISETP.GT.U32.AND P0, PT, R29, R23, PT ;  /* 0x000000171d00720c */ /* 0x000fc60003f04070 */
[----:B------:R-:W-:Y:S04]  /*6750*/  STL [R1+0x134], R20 ;  /* 0x0001341401007387 */ /* 0x000fe80000100800 */
[----:B------:R-:W-:Y:S04]  /*6760*/  STL [R1+0xfc], R22 ;  /* 0x0000fc1601007387 */ /* 0x000fe80000100800 */
[----:B------:R0:W-:Y:S04]  /*6770*/  STL [R1+0x100], R26 ;  /* 0x0001001a01007387 */ /* 0x0001e80000100800 */
[----:B0-----:R-:W4:Y:S04]  /*6780*/  LDL R26, [R1+0x1960] ;  /* 0x00196000011a7983 */ /* 0x001f280000100800 */
[----:B------:R0:W-:Y:S04]  /*6790*/  STL [R1+0x104], R27 ;  /* 0x0001041b01007387 */ /* 0x0001e80000100800 */
[----:B0-----:R-:W4:Y:S04]  /*67a0*/  LDL.LU R27, [R1+0xb0] ;  /* 0x0000b000011b7983 */ /* 0x001f280000300800 */
[----:B------:R-:W4:Y:S04]  /*67b0*/  LDL.LU R18, [R1+0xbc] ;  /* 0x0000bc0001127983 */ /* 0x000f280000300800 */
[----:B------:R-:W4:Y:S04]  /*67c0*/  LDL.LU R19, [R1+0xc0] ;  /* 0x0000c00001137983 */ /* 0x000f280000300800 */
[----:B------:R-:W4:Y:S01]  /*67d0*/  LDL.LU R20, [R1+0xc4] ;  /* 0x0000c40001147983 */ /* 0x000f220000300800 */
        /* <DEDUP_REMOVED lines=14> */
[----:B---3--:R-:W-:Y:S01]  /*68c0*/  ISETP.GT.U32.AND P5, PT, R29, R15, PT ;  /* 0x0000000f1d00720c */ /* 0x008fe20003fa4070 */
[----:B------:R-:W-:-:S03]  /*68d0*/  @!P2 IMAD.IADD R9, R9, 0x1, -R29 ;  /* 0x000000010909a824 */ /* 0x000fc600078e0a1d */
[----:B------:R0:W-:Y:S01]  /*68e0*/  STL [R1+0x108], R24 ;  /* 0x0001081801007387 */ /* 0x0001e20000100800 */
[--C-:B------:R-:W-:Y:S02]  /*68f0*/  @!P3 IMAD.IADD R10, R10, 0x1, -R29.reuse ;  /* 0x000000010a0ab824 */ /* 0x100fe400078e0a1d */
[--C-:B------:R-:W-:Y:S01]  /*6900*/  @!P4 IMAD.IADD R21, R21, 0x1, -R29.reuse ;  /* 0x000000011515c824 */ /* 0x100fe200078e0a1d */
[----:B0-----:R-:W2:Y:S04]  /*6910*/  LDL.LU R24, [R1+0x98] ;  /* 0x0000980001187983 */ /* 0x001ea80000300800 */
[----:B------:R-:W3:Y:S04]  /*6920*/  LDL.LU R22, [R1+0x9c] ;  /* 0x00009c0001167983 */ /* 0x000ee80000300800 */
[----:B------:R0:W-:Y:S04]  /*6930*/  STL [R1+0x10c], R9 ;  /* 0x00010c0901007387 */ /* 0x0001e80000100800 */
[----:B------:R-:W2:Y:S01]  /*6940*/  LDL.LU R8, [R1+0xa0] ;  /* 0x0000a00001087983 */ /* 0x000ea20000300800 */
[----:B------:R-:W-:-:S03]  /*6950*/  @!P5 IMAD.IADD R15, R15, 0x1, -R29 ;  /* 0x000000010f0fd824 */ /* 0x000fc600078e0a1d */
[----:B------:R1:W-:Y:S01]  /*6960*/  STL [R1+0xdc], R10 ;  /* 0x0000dc0a01007387 */ /* 0x0003e20000100800 */
[----:B------:R-:W-:-:S03]  /*6970*/  ISETP.GT.U32.AND P5, PT, R29, R23, PT ;  /* 0x000000171d00720c */ /* 0x000fc60003fa4070 */
[----:B0-----:R-:W3:Y:S04]  /*6980*/  LDL.LU R9, [R1+0xa4] ;  /* 0x0000a40001097983 */ /* 0x001ee80000300800 */
[----:B------:R0:W-:Y:S04]  /*6990*/  STL [R1+0xe0], R21 ;  /* 0x0000e01501007387 */ /* 0x0001e80000100800 */
[----:B-1----:R-:W3:Y:S02]  /*69a0*/  LDL.LU R10, [R1+0xa8] ;  /* 0x0000a800010a7983 */ /* 0x002ee40000300800 */
[----:B------:R-:W-:-:S02]  /*69b0*/  @!P5 IMAD.IADD R23, R23, 0x1, -R29 ;  /* 0x000000011717d824 */ /* 0x000fc400078e0a1d */
[----:B0-----:R-:W3:Y:S04]  /*69c0*/  LDL.LU R21, [R1+0x88] ;  /* 0x0000880001157983 */ /* 0x001ee80000300800 */
[----:B------:R0:W-:Y:S04]  /*69d0*/  STL [R1+0xe4], R23 ;  /* 0x0000e41701007387 */ /* 0x0001e80000100800 */
[----:B0-----:R-:W3:Y:S01]  /*69e0*/  LDL.LU R23, [R1+0x8c] ;  /* 0x00008c0001177983 */ /* 0x001ee20000300800 */
[C---:B------:R-:W-:Y:S02]  /*69f0*/  ISETP.GT.U32.AND P1, PT, R29.reuse, R25, PT ;  /* 0x000000191d00720c */ /* 0x040fe40003f24070 */
[----:B------:R-:W-:Y:S01]  /*6a00*/  ISETP.GT.U32.AND P0, PT, R29, R16, PT ;  /* 0x000000101d00720c */ /* 0x000fe20003f04070 */
[----:B------:R-:W-:-:S10]  /*6a10*/  IMAD.HI.U32 R0, R28, R5, RZ ;  /* 0x000000051c007227 */ /* 0x000fd400078e00ff */
[--C-:B------:R-:W-:Y:S01]  /*6a20*/  @!P1 IMAD.IADD R25, R25, 0x1, -R29.reuse ;  /* 0x0000000119199824 */ /* 0x100fe200078e0a1d */
[C---:B----4-:R-:W-:Y:S01]  /*6a30*/  ISETP.GT.U32.AND P1, PT, R29.reuse, R17, PT ;  /* 0x000000111d00720c */ /* 0x050fe20003f24070 */
[----:B------:R-:W-:Y:S02]  /*6a40*/  IMAD.MOV R0, RZ, RZ, -R0 ;  /* 0x000000ffff007224 */ /* 0x000fe400078e0a00 */
[----:B------:R-:W-:Y:S01]  /*6a50*/  @!P0 IMAD.IADD R16, R16, 0x1, -R29 ;  /* 0x0000000110108824 */ /* 0x000fe200078e0a1d */
[C---:B------:R-:W-:Y:S01]  /*6a60*/  ISETP.GT.U32.AND P0, PT, R29.reuse, R25, PT ;  /* 0x000000191d00720c */ /* 0x040fe20003f04070 */
[C---:B------:R-:W-:Y:S01]  /*6a70*/  IMAD R5, R29.reuse, R0, R5 ;  /* 0x000000001d057224 */ /* 0x040fe200078e0205 */
[----:B------:R-:W-:Y:S01]  /*6a80*/  ISETP.GT.U32.AND P2, PT, R29, R12, PT ;  /* 0x0000000c1d00720c */ /* 0x000fe20003f44070 */
[----:B------:R-:W-:-:S06]  /*6a90*/  IMAD.HI.U32 R0, R28, R3, RZ ;  /* 0x000000031c007227 */ /* 0x000fcc00078e00ff */
[----:B------:R-:W-:Y:S01]  /*6aa0*/  @!P1 IMAD.IADD R17, R17, 0x1, -R29 ;  /* 0x0000000111119824 */ /* 0x000fe200078e0a1d */
[C---:B------:R-:W-:Y:S01]  /*6ab0*/  ISETP.GT.U32.AND P1, PT, R29.reuse, R11, PT ;  /* 0x0000000b1d00720c */ /* 0x040fe20003f24070 */
[----:B------:R-:W-:Y:S01]  /*6ac0*/  IMAD.MOV R0, RZ, RZ, -R0 ;  /* 0x000000ffff007224 */ /* 0x000fe200078e0a00 */
[----:B------:R-:W-:-:S03]  /*6ad0*/  ISETP.GT.U32.AND P3, PT, R29, R13, PT ;  /* 0x0000000d1d00720c */ /* 0x000fc60003f64070 */
[C---:B------:R-:W-:Y:S01]  /*6ae0*/  IMAD R3, R29.reuse, R0, R3 ;  /* 0x000000001d037224 */ /* 0x040fe200078e0203 */
[----:B------:R-:W-:Y:S01]  /*6af0*/  ISETP.GT.U32.AND P6, PT, R29, R17, PT ;  /* 0x000000111d00720c */ /* 0x000fe20003fc4070 */
[----:B------:R-:W-:-:S04]  /*6b00*/  IMAD.HI.U32 R0, R28, R2, RZ ;  /* 0x000000021c007227 */ /* 0x000fc800078e00ff */
[--C-:B------:R-:W-:Y:S02]  /*6b10*/  @!P0 IMAD.IADD R25, R25, 0x1, -R29.reuse ;  /* 0x0000000119198824 */ /* 0x100fe400078e0a1d */
[--C-:B------:R-:W-:Y:S02]  /*6b20*/  @!P1 IMAD.IADD R11, R11, 0x1, -R29.reuse ;  /* 0x000000010b0b9824 */ /* 0x100fe400078e0a1d */
[----:B------:R-:W-:Y:S02]  /*6b30*/  IMAD.MOV R0, RZ, RZ, -R0 ;  /* 0x000000ffff007224 */ /* 0x000fe400078e0a00 */
[----:B------:R-:W-:Y:S01]  /*6b40*/  @!P2 IMAD.IADD R12, R12, 0x1, -R29 ;  /* 0x000000010c0ca824 */ /* 0x000fe200078e0a1d */
[----:B------:R0:W-:Y:S01]  /*6b50*/  STL [R1+0xf4], R25 ;  /* 0x0000f41901007387 */ /* 0x0001e20000100800 */
[C---:B------:R-:W-:Y:S01]  /*6b60*/  IMAD R2, R29.reuse, R0, R2 ;  /* 0x000000001d027224 */ /* 0x040fe200078e0202 */
[----:B------:R-:W-:Y:S02]  /*6b70*/  IABS R0, R26 ;  /* 0x0000001a00007213 */ /* 0x000fe40000000000 */
[C---:B------:R-:W-:Y:S01]  /*6b80*/  ISETP.GT.U32.AND P1, PT, R29.reuse, R27, PT ;  /* 0x0000001b1d00720c */ /* 0x040fe20003f24070 */
[----:B0-----:R-:W4:Y:S01]  /*6b90*/  LDL.LU R25, [R1+0x90] ;  /* 0x0000900001197983 */ /* 0x001f220000300800 */
[----:B------:R-:W-:-:S03]  /*6ba0*/  ISETP.GT.U32.AND P2, PT, R29, R18, PT ;  /* 0x000000121d00720c */ /* 0x000fc60003f44070 */
[----:B------:R-:W4:Y:S01]  /*6bb0*/  LDL.LU R26, [R1+0x94] ;  /* 0x00009400011a7983 */ /* 0x000f220000300800 */
[----:B------:R-:W-:Y:S01]  /*6bc0*/  ISETP.GT.U32.AND P4, PT, R29, R14, PT ;  /* 0x0000000e1d00720c */ /* 0x000fe20003f84070 */
[--C-:B------:R-:W-:Y:S02]  /*6bd0*/  @!P6 IMAD.IADD R17, R17, 0x1, -R29.reuse ;  /* 0x000000011111e824 */ /* 0x100fe400078e0a1d */
[--C-:B------:R-:W-:Y:S01]  /*6be0*/  @!P3 IMAD.IADD R13, R13, 0x1, -R29.reuse ;  /* 0x000000010d0db824 */ /* 0x100fe200078e0a1d */
[C---:B------:R-:W-:Y:S02]  /*6bf0*/  ISETP.GT.U32.AND P3, PT, R29.reuse, R19, PT ;  /* 0x000000131d00720c */ /* 0x040fe40003f64070 */
[----:B------:R-:W-:Y:S01]  /*6c00*/  ISETP.GT.U32.AND P5, PT, R29, R15, PT ;  /* 0x0000000f1d00720c */ /* 0x000fe20003fa4070 */
[--C-:B------:R-:W-:Y:S01]  /*6c10*/  @!P1 IMAD.IADD R27, R27, 0x1, -R29.reuse ;  /* 0x000000011b1b9824 */ /* 0x100fe200078e0a1d */
[----:B------:R-:W-:Y:S01]  /*6c20*/  ISETP.GT.U32.AND P0, PT, R29, R16, PT ;  /* 0x000000101d00720c */ /* 0x000fe20003f04070 */
[----:B------:R-:W-:-:S04]  /*6c30*/  @!P2 IMAD.IADD R18, R18, 0x1, -R29 ;  /* 0x000000011212a824 */ /* 0x000fc800078e0a1d */
[----:B------:R-:W-:Y:S01]  /*6c40*/  @!P4 IMAD.IADD R14, R14, 0x1, -R29 ;  /* 0x000000010e0ec824 */ /* 0x000fe200078e0a1d */
[----:B------:R-:W-:-:S03]  /*6c50*/  ISETP.GT.U32.AND P4, PT, R29, R20, PT ;  /* 0x000000141d00720c */ /* 0x000fc60003f84070 */
[--C-:B------:R-:W-:Y:S01]  /*6c60*/  @!P3 IMAD.IADD R19, R19, 0x1, -R29.reuse ;  /* 0x000000011313b824 */ /* 0x100fe200078e0a1d */
[----:B------:R0:W-:Y:S01]  /*6c70*/  STL [R1+0xf8], R11 ;  /* 0x0000f80b01007387 */ /* 0x0001e20000100800 */
[--C-:B------:R-:W-:Y:S02]  /*6c80*/  @!P5 IMAD.IADD R15, R15, 0x1, -R29.reuse ;  /* 0x000000010f0fd824 */ /* 0x100fe400078e0a1d */
[--C-:B------:R-:W-:Y:S01]  /*6c90*/  @!P0 IMAD.IADD R16, R16, 0x1, -R29.reuse ;  /* 0x0000000110108824 */ /* 0x100fe200078e0a1d */
[----:B------:R1:W-:Y:S04]  /*6ca0*/  STL [R1+0xc8], R12 ;  /* 0x0000c80c01007387 */ /* 0x0003e80000100800 */
[----:B------:R0:W-:Y:S01]  /*6cb0*/  STL [R1+0xcc], R13 ;  /* 0x0000cc0d01007387 */ /* 0x0001e20000100800 */
[----:B------:R-:W-:-:S03]  /*6cc0*/  @!P4 IMAD.IADD R20, R20, 0x1, -R29 ;  /* 0x000000011414c824 */ /* 0x000fc600078e0a1d */
[----:B------:R1:W-:Y:S04]  /*6cd0*/  STL [R1+0xd0], R14 ;  /* 0x0000d00e01007387 */ /* 0x0003e80000100800 */
[----:B------:R1:W-:Y:S04]  /*6ce0*/  STL [R1+0xd4], R15 ;  /* 0x0000d40f01007387 */ /* 0x0003e80000100800 */
[----:B0-----:R-:W4:Y:S04]  /*6cf0*/  LDL.LU R11, [R1+0x1b8] ;  /* 0x0001b800010b7983 */ /* 0x001f280000300800 */
[----:B------:R-:W-:Y:S04]  /*6d00*/  STL [R1+0xd8], R16 ;  /* 0x0000d81001007387 */ /* 0x000fe80000100800 */
[----:B-1----:R-:W4:Y:S04]  /*6d10*/  LDL.LU R12, [R1+0x7c] ;  /* 0x00007c00010c7983 */ /* 0x002f280000300800 */
[----:B------:R-:W4:Y:S04]  /*6d20*/  LDL.LU R13, [R1+0x80] ;  /* 0x00008000010d7983 */ /* 0x000f280000300800 */
[----:B------:R-:W-:Y:S04]  /*6d30*/  STL [R1+0xac], R17 ;  /* 0x0000ac1101007387 */ /* 0x000fe80000100800 */
[----:B------:R-:W4:Y:S04]  /*6d40*/  LDL.LU R14, [R1+0x84] ;  /* 0x00008400010e7983 */ /* 0x000f280000300800 */
[----:B------:R-:W4:Y:S01]  /*6d50*/  LDL.LU R15, [R1+0x18c] ;  /* 0x00018c00010f7983 */ /* 0x000f220000300800 */
[----:B--2---:R-:W-:-:S02]  /*6d60*/  ISETP.GT.U32.AND P6, PT, R29, R8, PT ;  /* 0x000000081d00720c */ /* 0x004fc40003fc4070 */
[C---:B---3--:R-:W-:Y:S02]  /*6d70*/  ISETP.GT.U32.AND P1, PT, R29.reuse, R9, PT ;  /* 0x000000091d00720c */ /* 0x048fe40003f24070 */
[----:B------:R-:W-:-:S09]  /*6d80*/  ISETP.GT.U32.AND P2, PT, R29, R10, PT ;  /* 0x0000000a1d00720c */ /* 0x000fd20003f44070 */
[--C-:B------:R-:W-:Y:S01]  /*6d90*/  @!P6 IMAD.IADD R8, R8, 0x1, -R29.reuse ;  /* 0x000000010808e824 */ /* 0x100fe200078e0a1d */
[----:B------:R-:W-:Y:S01]  /*6da0*/  ISETP.GT.U32.AND P6, PT, R29, R27, PT ;  /* 0x0000001b1d00720c */ /* 0x000fe20003fc4070 */
[--C-:B------:R-:W-:Y:S01]  /*6db0*/  @!P1 IMAD.IADD R9, R9, 0x1, -R29.reuse ;  /* 0x0000000109099824 */ /* 0x100fe200078e0a1d */
[C---:B------:R-:W-:Y:S02]  /*6dc0*/  ISETP.GT.U32.AND P1, PT, R29.reuse, R18, PT ;  /* 0x000000121d00720c */ /* 0x040fe40003f24070 */
[C---:B------:R-:W-:Y:S01]  /*6dd0*/  ISETP.GT.U32.AND P5, PT, R29.reuse, R24, PT ;  /* 0x000000181d00720c */ /* 0x040fe20003fa4070 */
[----:B------:R-:W-:Y:S01]  /*6de0*/  @!P2 IMAD.IADD R10, R10, 0x1, -R29 ;  /* 0x000000010a0aa824 */ /* 0x000fe200078e0a1d */
[C---:B------:R-:W-:Y:S02]  /*6df0*/  ISETP.GT.U32.AND P2, PT, R29.reuse, R19, PT ;  /* 0x000000131d00720c */ /* 0x040fe40003f44070 */
[----:B------:R-:W-:-:S05]  /*6e00*/  ISETP.GT.U32.AND P3, PT, R29, R21, PT ;  /* 0x000000151d00720c */ /* 0x000fca0003f64070 */
[--C-:B------:R-:W-:Y:S01]  /*6e10*/  @!P6 IMAD.IADD R27, R27, 0x1, -R29.reuse ;  /* 0x000000011b1be824 */ /* 0x100fe200078e0a1d */
[----:B------:R-:W-:Y:S01]  /*6e20*/  ISETP.GT.U32.AND P4, PT, R29, R23, PT ;  /* 0x000000171d00720c */ /* 0x000fe20003f84070 */
[----:B------:R-:W-:-:S03]  /*6e30*/  @!P1 IMAD.IADD R18, R18, 0x1, -R29 ;  /* 0x0000000112129824 */ /* 0x000fc600078e0a1d */
[----:B------:R0:W-:Y:S01]  /*6e40*/  STL [R1+0xb0], R27 ;  /* 0x0000b01b01007387 */ /* 0x0001e20000100800 */
[--C-:B------:R-:W-:Y:S02]  /*6e50*/  @!P5 IMAD.IADD R24, R24, 0x1, -R29.reuse ;  /* 0x000000011818d824 */ /* 0x100fe400078e0a1d */
[--C-:B------:R-:W-:Y:S02]  /*6e60*/  @!P2 IMAD.IADD R19, R19, 0x1, -R29.reuse ;  /* 0x000000011313a824 */ /* 0x100fe400078e0a1d */
[----:B------:R-:W-:Y:S01]  /*6e70*/  @!P3 IMAD.IADD R21, R21, 0x1, -R29 ;  /* 0x000000011515b824 */ /* 0x000fe200078e0a1d */
[----:B0-----:R-:W2:Y:S01]  /*6e80*/  LDL.LU R27, [R1+0x194] ;  /* 0x00019400011b7983 */ /* 0x001ea20000300800 */
[----:B------:R-:W-:-:S03]  /*6e90*/  ISETP.GT.U32.AND P3, PT, R29, R20, PT ;  /* 0x000000141d00720c */ /* 0x000fc60003f64070 */
[----:B------:R-:W3:Y:S01]  /*6ea0*/  LDL.LU R16, [R1+0x74] ;  /* 0x0000740001107983 */ /* 0x000ee20000300800 */
[----:B------:R-:W-:-:S03]  /*6eb0*/  @!P4 IMAD.IADD R23, R23, 0x1, -R29 ;  /* 0x000000011717c824 */ /* 0x000fc600078e0a1d */
[----:B------:R0:W-:Y:S01]  /*6ec0*/  STL [R1+0xbc], R18 ;  /* 0x0000bc1201007387 */ /* 0x0001e20000100800 */
[----:B------:R-:W-:-:S03]  /*6ed0*/  ISETP.GT.U32.AND P4, PT, R29, R24, PT ;  /* 0x000000181d00720c */ /* 0x000fc60003f84070 */
[----:B------:R-:W2:Y:S04]  /*6ee0*/  LDL.LU R17, [R1+0x78] ;  /* 0x0000780001117983 */ /* 0x000ea80000300800 */
[----:B------:R1:W-:Y:S04]  /*6ef0*/  STL [R1+0xc0], R19 ;  /* 0x0000c01301007387 */ /* 0x0003e80000100800 */
[----:B0-----:R-:W2:Y:S01]  /*6f00*/  LDL.LU R18, [R1+0x158] ;  /* 0x0001580001127983 */ /* 0x001ea20000300800 */
[--C-:B------:R-:W-:Y:S02]  /*6f10*/  @!P3 IMAD.IADD R20, R20, 0x1, -R29.reuse ;  /* 0x000000011414b824 */ /* 0x100fe400078e0a1d */
[----:B------:R-:W-:Y:S01]  /*6f20*/  @!P4 IMAD.IADD R24, R24, 0x1, -R29 ;  /* 0x000000011818c824 */ /* 0x000fe200078e0a1d */
[----:B-1----:R-:W2:Y:S04]  /*6f30*/  LDL.LU R19, [R1+0x15c] ;  /* 0x00015c0001137983 */ /* 0x002ea80000300800 */
[----:B------:R0:W-:Y:S04]  /*6f40*/  STL [R1+0xc4], R20 ;  /* 0x0000c41401007387 */ /* 0x0001e80000100800 */
[----:B0-----:R-:W2:Y:S04]  /*6f50*/  LDL.LU R20, [R1+0x160] ;  /* 0x0001600001147983 */ /* 0x001ea80000300800 */
[----:B------:R0:W-:Y:S04]  /*6f60*/  STL [R1+0x98], R24 ;  /* 0x0000981801007387 */ /* 0x0001e80000100800 */
[----:B0-----:R-:W2:Y:S01]  /*6f70*/  LDL.LU R24, [R1+0x11c] ;  /* 0x00011c0001187983 */ /* 0x001ea20000300800 */
[----:B------:R-:W-:-:S02]  /*6f80*/  ISETP.GT.U32.AND P0, PT, R29, R22, PT ;  /* 0x000000161d00720c */ /* 0x000fc40003f04070 */
[----:B----4-:R-:W-:-:S11]  /*6f90*/  ISETP.GT.U32.AND P5, PT, R29, R25, PT ;  /* 0x000000191d00720c */ /* 0x010fd60003fa4070 */
[--C-:B------:R-:W-:Y:S01]  /*6fa0*/  @!P0 IMAD.IADD R22, R22, 0x1, -R29.reuse ;  /* 0x0000000116168824 */ /* 0x100fe200078e0a1d */
[C---:B------:R-:W-:Y:S02]  /*6fb0*/  ISETP.GT.U32.AND P0, PT, R29.reuse, R26, PT ;  /* 0x0000001a1d00720c */ /* 0x040fe40003f04070 */
[----:B------:R-:W-:Y:S01]  /*6fc0*/  ISETP.GT.U32.AND P1, PT, R29, R9, PT ;  /* 0x000000091d00720c */ /* 0x000fe20003f24070 */
[----:B------:R-:W-:-:S10]  /*6fd0*/  @!P5 IMAD.IADD R25, R25, 0x1, -R29 ;  /* 0x000000011919d824 */ /* 0x000fd400078e0a1d */
[--C-:B------:R-:W-:Y:S01]  /*6fe0*/  @!P0 IMAD.IADD R26, R26, 0x1, -R29.reuse ;  /* 0x000000011a1a8824 */ /* 0x100fe200078e0a1d */
[C---:B------:R-:W-:Y:S02]  /*6ff0*/  ISETP.GT.U32.AND P0, PT, R29.reuse, R8, PT ;  /* 0x000000081d00720c */ /* 0x040fe40003f04070 */
[C---:B------:R-:W-:Y:S02]  /*7000*/  ISETP.GT.U32.AND P5, PT, R29.reuse, R22, PT ;  /* 0x000000161d00720c */ /* 0x040fe40003fa4070 */
[C---:B------:R-:W-:Y:S02]  /*7010*/  ISETP.GT.U32.AND P2, PT, R29.reuse, R10, PT ;  /* 0x0000000a1d00720c */ /* 0x040fe40003f44070 */
[----:B------:R-:W-:Y:S01]  /*7020*/  ISETP.GT.U32.AND P6, PT, R29, R26, PT ;  /* 0x0000001a1d00720c */ /* 0x000fe20003fc4070 */
[----:B------:R-:W-:-:S06]  /*7030*/  @!P1 IMAD.IADD R9, R9, 0x1, -R29 ;  /* 0x0000000109099824 */ /* 0x000fcc00078e0a1d */
[--C-:B------:R-:W-:Y:S01]  /*7040*/  @!P0 IMAD.IADD R8, R8, 0x1, -R29.reuse ;  /* 0x0000000108088824 */ /* 0x100fe200078e0a1d */
[C---:B------:R-:W-:Y:S02]  /*7050*/  ISETP.GT.U32.AND P0, PT, R29.reuse, R11, PT ;  /* 0x0000000b1d00720c */ /* 0x040fe40003f04070 */
[C---:B------:R-:W-:Y:S02]  /*7060*/  ISETP.GT.U32.AND P1, PT, R29.reuse, R12, PT ;  /* 0x0000000c1d00720c */ /* 0x040fe40003f24070 */
[C---:B------:R-:W-:Y:S01]  /*7070*/  ISETP.GT.U32.AND P4, PT, R29.reuse, R23, PT ;  /* 0x000000171d00720c */ /* 0x040fe20003f84070 */
[--C-:B------:R-:W-:Y:S01]  /*7080*/  @!P5 IMAD.IADD R22, R22, 0x1, -R29.reuse ;  /* 0x000000011616d824 */ /* 0x100fe200078e0a1d */
[C---:B------:R-:W-:Y:S01]  /*7090*/  ISETP.GT.U32.AND P3, PT, R29.reuse, R21, PT ;  /* 0x000000151d00720c */ /* 0x040fe20003f64070 */
[--C-:B------:R-:W-:Y:S01]  /*70a0*/  @!P2 IMAD.IADD R10, R10, 0x1, -R29.reuse ;  /* 0x000000010a0aa824 */ /* 0x100fe200078e0a1d */
[C---:B------:R-:W-:Y:S01]  /*70b0*/  ISETP.GT.U32.AND P2, PT, R29.reuse, R13, PT ;  /* 0x0000000d1d00720c */ /* 0x040fe20003f44070 */
[----:B------:R-:W-:Y:S01]  /*70c0*/  @!P6 IMAD.IADD R26, R26, 0x1, -R29 ;  /* 0x000000011a1ae824 */ /* 0x000fe200078e0a1d */
[----:B------:R0:W-:Y:S01]  /*70d0*/  STL [R1+0x9c], R22 ;  /* 0x00009c1601007387 */ /* 0x0001e20000100800 */
[----:B------:R-:W-:-:S02]  /*70e0*/  ISETP.GT.U32.AND P5, PT, R29, R25, PT ;  /* 0x000000191d00720c */ /* 0x000fc40003fa4070 */
[--C-:B------:R-:W-:Y:S02]  /*70f0*/  @!P0 IMAD.IADD R11, R11, 0x1, -R29.reuse ;  /* 0x000000010b0b8824 */ /* 0x100fe400078e0a1d */
[--C-:B------:R-:W-:Y:S01]  /*7100*/  @!P1 IMAD.IADD R12, R12, 0x1, -R29.reuse ;  /* 0x000000010c0c9824 */ /* 0x100fe200078e0a1d */
[----:B0-----:R-:W4:Y:S01]  /*7110*/  LDL.LU R22, [R1+0x120] ;  /* 0x0001200001167983 */ /* 0x001f220000300800 */
[--C-:B------:R-:W-:Y:S01]  /*7120*/  @!P4 IMAD.IADD R23, R23, 0x1, -R29.reuse ;  /* 0x000000011717c824 */ /* 0x100fe200078e0a1d */
[----:B------:R-:W-:Y:S01]  /*7130*/  ISETP.GT.U32.AND P4, PT, R29, R15, PT ;  /* 0x0000000f1d00720c */ /* 0x000fe20003f84070 */
[--C-:B------:R-:W-:Y:S01]  /*7140*/  @!P3 IMAD.IADD R21, R21, 0x1, -R29.reuse ;  /* 0x000000011515b824 */ /* 0x100fe200078e0a1d */
[----:B------:R-:W-:Y:S01]  /*7150*/  ISETP.GT.U32.AND P3, PT, R29, R14, PT ;  /* 0x0000000e1d00720c */ /* 0x000fe20003f64070 */
[--C-:B------:R-:W-:Y:S01]  /*7160*/  @!P2 IMAD.IADD R13, R13, 0x1, -R29.reuse ;  /* 0x000000010d0da824 */ /* 0x100fe200078e0a1d */
[----:B------:R-:W-:Y:S02]  /*7170*/  STL [R1+0xa0], R8 ;  /* 0x0000a00801007387 */ /* 0x000fe40000100800 */
[----:B------:R-:W-:-:S02]  /*7180*/  @!P5 IMAD.IADD R25, R25, 0x1, -R29 ;  /* 0x000000011919d824 */ /* 0x000fc400078e0a1d */
[----:B------:R-:W-:Y:S04]  /*7190*/  STL [R1+0xa4], R9 ;  /* 0x0000a40901007387 */ /* 0x000fe80000100800 */
[----:B------:R-:W-:Y:S01]  /*71a0*/  STL [R1+0xa8], R10 ;  /* 0x0000a80a01007387 */ /* 0x000fe20000100800 */
[----:B------:R-:W-:-:S03]  /*71b0*/  @!P4 IMAD.IADD R15, R15, 0x1, -R29 ;  /* 0x000000010f0fc824 */ /* 0x000fc600078e0a1d */
[----:B------:R-:W-:Y:S01]  /*71c0*/  STL [R1+0x88], R21 ;  /* 0x0000881501007387 */ /* 0x000fe20000100800 */
[----:B------:R-:W-:-:S03]  /*71d0*/  @!P3 IMAD.IADD R14, R14, 0x1, -R29 ;  /* 0x000000010e0eb824 */ /* 0x000fc600078e0a1d */
[----:B------:R-:W-:Y:S04]  /*71e0*/  STL [R1+0x8c], R23 ;  /* 0x00008c1701007387 */ /* 0x000fe80000100800 */
[----:B------:R0:W-:Y:S04]  /*71f0*/  STL [R1+0x94], R26 ;  /* 0x0000941a01007387 */ /* 0x0001e80000100800 */
[----:B------:R1:W-:Y:S04]  /*7200*/  STL [R1+0x90], R25 ;  /* 0x0000901901007387 */ /* 0x0003e80000100800 */
[----:B0-----:R-:W4:Y:S04]  /*7210*/  LDL.LU R26, [R1+0x124] ;  /* 0x00012400011a7983 */ /* 0x001f280000300800 */
[----:B-1----:R-:W4:Y:S04]  /*7220*/  LDL.LU R25, [R1+0x128] ;  /* 0x0001280001197983 */ /* 0x002f280000300800 */
[----:B------:R-:W4:Y:S04]  /*7230*/  LDL.LU R23, [R1+0x130] ;  /* 0x0001300001177983 */ /* 0x000f280000300800 */
[----:B------:R-:W4:Y:S04]  /*7240*/  LDL.LU R21, [R1+0x40] ;  /* 0x0000400001157983 */ /* 0x000f280000300800 */
[----:B------:R-:W4:Y:S04]  /*7250*/  LDL.LU R7, [R1+0x3c] ;  /* 0x00003c0001077983 */ /* 0x000f280000300800 */
[----:B------:R-:W4:Y:S01]  /*7260*/  LDL.LU R8, [R1+0xe8] ;  /* 0x0000e80001087983 */ /* 0x000f220000300800 */
[----:B---3--:R-:W-:-:S02]  /*7270*/  ISETP.GT.U32.AND P6, PT, R29, R16, PT ;  /* 0x000000101d00720c */ /* 0x008fc40003fc4070 */
[C---:B--2---:R-:W-:Y:S02]  /*7280*/  ISETP.GT.U32.AND P0, PT, R29.reuse, R17, PT ;  /* 0x000000111d00720c */ /* 0x044fe40003f04070 */
[----:B------:R-:W-:-:S09]  /*7290*/  ISETP.GT.U32.AND P1, PT, R29, R18, PT ;  /* 0x000000121d00720c */ /* 0x000fd20003f24070 */
[--C-:B------:R-:W-:Y:S01]  /*72a0*/  @!P6 IMAD.IADD R16, R16, 0x1, -R29.reuse ;  /* 0x000000011010e824 */ /* 0x100fe200078e0a1d */
[C---:B------:R-:W-:Y:S02]  /*72b0*/  ISETP.GT.U32.AND P6, PT, R29.reuse, R11, PT ;  /* 0x0000000b1d00720c */ /* 0x040fe40003fc4070 */
[----:B------:R-:W-:Y:S01]  /*72c0*/  ISETP.GT.U32.AND P2, PT, R29, R19, PT ;  /* 0x000000131d00720c */ /* 0x000fe20003f44070 */
[--C-:B------:R-:W-:Y:S01]  /*72d0*/  @!P0 IMAD.IADD R17, R17, 0x1, -R29.reuse ;  /* 0x0000000111118824 */ /* 0x100fe200078e0a1d */
[C---:B------:R-:W-:Y:S02]  /*72e0*/  ISETP.GT.U32.AND P0, PT, R29.reuse, R12, PT ;  /* 0x0000000c1d00720c */ /* 0x040fe40003f04070 */
[C---:B------:R-:W-:Y:S01]  /*72f0*/  ISETP.GT.U32.AND P5, PT, R29.reuse, R27, PT ;  /* 0x0000001b1d00720c */ /* 0x040fe20003fa4070 */
[----:B------:R-:W-:Y:S01]  /*7300*/  @!P1 IMAD.IADD R18, R18, 0x1, -R29 ;  /* 0x0000000112129824 */ /* 0x000fe200078e0a1d */
[----:B------:R-:W-:-:S05]  /*7310*/  ISETP.GT.U32.AND P1, PT, R29, R13, PT ;  /* 0x0000000d1d00720c */ /* 0x000fca0003f24070 */
[--C-:B------:R-:W-:Y:S01]  /*7320*/  @!P6 IMAD.IADD R11, R11, 0x1, -R29.reuse ;  /* 0x000000010b0be824 */ /* 0x100fe200078e0a1d */
[----:B------:R-:W-:Y:S01]  /*7330*/  ISETP.GT.U32.AND P3, PT, R29, R20, PT ;  /* 0x000000141d00720c */ /* 0x000fe20003f64070 */
[--C-:B------:R-:W-:Y:S01]  /*7340*/  @!P2 IMAD.IADD R19, R19, 0x1, -R29.reuse ;  /* 0x000000011313a824 */ /* 0x100fe200078e0a1d */
[----:B------:R-:W-:Y:S01]  /*7350*/  ISETP.GT.U32.AND P2, PT, R29, R14, PT ;  /* 0x0000000e1d00720c */ /* 0x000fe20003f44070 */
[--C-:B------:R-:W-:Y:S01]  /*7360*/  @!P0 IMAD.IADD R12, R12, 0x1, -R29.reuse ;  /* 0x000000010c0c8824 */ /* 0x100fe200078e0a1d */
[----:B------:R0:W-:Y:S01]  /*7370*/  STL [R1+0x1b8], R11 ;  /* 0x0001b80b01007387 */ /* 0x0001e20000100800 */
[--C-:B------:R-:W-:Y:S01]  /*7380*/  @!P5 IMAD.IADD R27, R27, 0x1, -R29.reuse ;  /* 0x000000011b1bd824 */ /* 0x100fe200078e0a1d */
[----:B------:R-:W-:Y:S01]  /*7390*/  ISETP.GT.U32.AND P4, PT, R29, R24, PT ;  /* 0x000000181d00720c */ /* 0x000fe20003f84070 */
[--C-:B------:R-:W-:Y:S01]  /*73a0*/  @!P1 IMAD.IADD R13, R13, 0x1, -R29.reuse ;  /* 0x000000010d0d9824 */ /* 0x100fe200078e0a1d */
[----:B------:R-:W2:Y:S05]  /*73b0*/  LDL.LU R9, [R1+0xec] ;  /* 0x0000ec0001097983 */ /* 0x000eaa0000300800 */
[----:B------:R-:W-:Y:S01]  /*73c0*/  @!P3 IMAD.IADD R20, R20, 0x1, -R29 ;  /* 0x000000011414b824 */ /* 0x000fe200078e0a1d */
[----:B------:R1:W-:Y:S01]  /*73d0*/  STL [R1+0x7c], R12 ;  /* 0x00007c0c01007387 */ /* 0x0003e20000100800 */
[----:B------:R-:W-:-:S03]  /*73e0*/  ISETP.GT.U32.AND P3, PT, R29, R15, PT ;  /* 0x0000000f1d00720c */ /* 0x000fc60003f64070 */
[----:B------:R3:W-:Y:S01]  /*73f0*/  STL [R1+0x80], R13 ;  /* 0x0000800d01007387 */ /* 0x0007e20000100800 */
[--C-:B------:R-:W-:Y:S01]  /*7400*/  @!P4 IMAD.IADD R24, R24, 0x1, -R29.reuse ;  /* 0x000000011818c824 */ /* 0x100fe200078e0a1d */
[----:B------:R-:W-:Y:S02]  /*7410*/  ISETP.GT.U32.AND P4, PT, R29, R27, PT ;  /* 0x0000001b1d00720c */ /* 0x000fe40003f84070 */
[----:B------:R-:W2:Y:S01]  /*7420*/  LDL.LU R10, [R1+0xf0] ;  /* 0x0000f000010a7983 */ /* 0x000ea20000300800 */
[----:B------:R-:W-:-:S03]  /*7430*/  @!P2 IMAD.IADD R14, R14, 0x1, -R29 ;  /* 0x000000010e0ea824 */ /* 0x000fc600078e0a1d */
[----:B0-----:R-:W2:Y:S01]  /*7440*/  LDL.LU R11, [R1+0x38] ;  /* 0x00003800010b7983 */ /* 0x001ea20000300800 */
[----:B------:R-:W-:-:S03]  /*7450*/  ISETP.GT.U32.AND P6, PT, R29, R16, PT ;  /* 0x000000101d00720c */ /* 0x000fc60003fc4070 */
[----:B------:R0:W-:Y:S01]  /*7460*/  STL [R1+0x84], R14 ;  /* 0x0000840e01007387 */ /* 0x0001e20000100800 */
[----:B------:R-:W-:-:S03]  /*7470*/  ISETP.GT.U32.AND P0, PT, R29, R17, PT ;  /* 0x000000111d00720c */ /* 0x000fc60003f04070 */
[----:B-1----:R-:W2:Y:S01]  /*7480*/  LDL.LU R12, [R1+0x34] ;  /* 0x00003400010c7983 */ /* 0x002ea20000300800 */
[----:B------:R-:W-:Y:S01]  /*7490*/  ISETP.GT.U32.AND P1, PT, R29, R18, PT ;  /* 0x000000121d00720c */ /* 0x000fe20003f24070 */
[--C-:B------:R-:W-:Y:S01]  /*74a0*/  @!P4 IMAD.IADD R27, R27, 0x1, -R29.reuse ;  /* 0x000000011b1bc824 */ /* 0x100fe200078e0a1d */
[----:B------:R-:W-:Y:S01]  /*74b0*/  ISETP.GT.U32.AND P2, PT, R29, R19, PT ;  /* 0x000000131d00720c */ /* 0x000fe20003f44070 */
[--C-:B------:R-:W-:Y:S01]  /*74c0*/  @!P3 IMAD.IADD R15, R15, 0x1, -R29.reuse ;  /* 0x000000010f0fb824 */ /* 0x100fe200078e0a1d */
[C---:B------:R-:W-:Y:S01]  /*74d0*/  ISETP.GT.U32.AND P4, PT, R29.reuse, R24, PT ;  /* 0x000000181d00720c */ /* 0x040fe20003f84070 */
[----:B---3--:R-:W3:Y:S01]  /*74e0*/  LDL.LU R13, [R1+0x30] ;  /* 0x00003000010d7983 */ /* 0x008ee20000300800 */
[----:B------:R-:W-:Y:S01]  /*74f0*/  ISETP.GT.U32.AND P3, PT, R29, R20, PT ;  /* 0x000000141d00720c */ /* 0x000fe20003f64070 */
[--C-:B------:R-:W-:Y:S02]  /*7500*/  @!P6 IMAD.IADD R16, R16, 0x1, -R29.reuse ;  /* 0x000000011010e824 */ /* 0x100fe400078e0a1d */
[----:B------:R-:W-:Y:S01]  /*7510*/  STL [R1+0x18c], R15 ;  /* 0x00018c0f01007387 */ /* 0x000fe20000100800 */
[----:B------:R-:W-:-:S03]  /*7520*/  @!P0 IMAD.IADD R17, R17, 0x1, -R29 ;  /* 0x0000000111118824 */ /* 0x000fc600078e0a1d */
[----:B0-----:R-:W3:Y:S01]  /*7530*/  LDL.LU R14, [R1+0xb4] ;  /* 0x0000b400010e7983 */ /* 0x001ee20000300800 */
[--C-:B------:R-:W-:Y:S02]  /*7540*/  @!P1 IMAD.IADD R18, R18, 0x1, -R29.reuse ;  /* 0x0000000112129824 */ /* 0x100fe400078e0a1d */
[--C-:B------:R-:W-:Y:S01]  /*7550*/  @!P2 IMAD.IADD R19, R19, 0x1, -R29.reuse ;  /* 0x000000011313a824 */ /* 0x100fe200078e0a1d */
[----:B------:R0:W-:Y:S01]  /*7560*/  STL [R1+0x194], R27 ;  /* 0x0001941b01007387 */ /* 0x0001e20000100800 */
[--C-:B------:R-:W-:Y:S02]  /*7570*/  @!P4 IMAD.IADD R24, R24, 0x1, -R29.reuse ;  /* 0x000000011818c824 */ /* 0x100fe400078e0a1d */
[----:B------:R-:W-:Y:S01]  /*7580*/  @!P3 IMAD.IADD R20, R20, 0x1, -R29 ;  /* 0x000000011414b824 */ /* 0x000fe200078e0a1d */
[----:B0-----:R-:W3:Y:S04]  /*7590*/  LDL.LU R27, [R1+0xb8] ;  /* 0x0000b800011b7983 */ /* 0x001ee80000300800 */
[----:B------:R-:W-:Y:S04]  /*75a0*/  STL [R1+0x74], R16 ;  /* 0x0000741001007387 */ /* 0x000fe80000100800 */
[----:B------:R-:W-:Y:S04]  /*75b0*/  STL [R1+0x78], R17 ;  /* 0x0000781101007387 */ /* 0x000fe80000100800 */
[----:B------:R-:W-:Y:S04]  /*75c0*/  STL [R1+0x158], R18 ;  /* 0x0001581201007387 */ /* 0x000fe80000100800 */
[----:B------:R-:W-:Y:S04]  /*75d0*/  STL [R1+0x15c], R19 ;  /* 0x00015c1301007387 */ /* 0x000fe80000100800 */
[----:B------:R0:W-:Y:S04]  /*75e0*/  STL [R1+0x11c], R24 ;  /* 0x00011c1801007387 */ /* 0x0001e80000100800 */
[----:B------:R1:W-:Y:S04]  /*75f0*/  STL [R1+0x160], R20 ;  /* 0x0001601401007387 */ /* 0x0003e80000100800 */
[----:B0-----:R-:W3:Y:S01]  /*7600*/  LDL R24, [R1+0x1964] ;  /* 0x0019640001187983 */ /* 0x001ee20000100800 */
[----:B----4-:R-:W-:-:S03]  /*7610*/  ISETP.GT.U32.AND P5, PT, R29, R22, PT ;  /* 0x000000161d00720c */ /* 0x010fc60003fa4070 */
[----:B------:R-:W4:Y:S04]  /*7620*/  LDL.LU R15, [R1+0x2c] ;  /* 0x00002c00010f7983 */ /* 0x000f280000300800 */
[----:B------:R-:W4:Y:S01]  /*7630*/  LDL.LU R16, [R1+0x28] ;  /* 0x0000280001107983 */ /* 0x000f220000300800 */
[----:B------:R-:W-:-:S03]  /*7640*/  IMAD.HI.U32 R4, R28, R0, RZ ;  /* 0x000000001c047227 */ /* 0x000fc600078e00ff */
[----:B------:R-:W4:Y:S02]  /*7650*/  LDL.LU R17, [R1+0x24] ;  /* 0x0000240001117983 */ /* 0x000f240000300800 */
[----:B------:R-:W-:Y:S01]  /*7660*/  @!P5 IMAD.IADD R22, R22, 0x1, -R29 ;  /* 0x000000011616d824 */ /* 0x000fe200078e0a1d */
[----:B------:R-:W-:-:S04]  /*7670*/  ISETP.GT.U32.AND P6, PT, R29, R26, PT ;  /* 0x0000001a1d00720c */ /* 0x000fc80003fc4070 */
[C---:B------:R-:W-:Y:S02]  /*7680*/  ISETP.GT.U32.AND P5, PT, R29.reuse, R22, PT ;  /* 0x000000161d00720c */ /* 0x040fe40003fa4070 */
[C---:B------:R-:W-:Y:S02]  /*7690*/  ISETP.GT.U32.AND P0, PT, R29.reuse, R25, PT ;  /* 0x000000191d00720c */ /* 0x040fe40003f04070 */
[----:B------:R-:W-:-:S05]  /*76a0*/  ISETP.GT.U32.AND P1, PT, R29, R23, PT ;  /* 0x000000171d00720c */ /* 0x000fca0003f24070 */
[----:B------:R-:W-:-:S04]  /*76b0*/  @!P6 IMAD.IADD R26, R26, 0x1, -R29 ;  /* 0x000000011a1ae824 */ /* 0x000fc800078e0a1d */
[--C-:B------:R-:W-:Y:S02]  /*76c0*/  @!P5 IMAD.IADD R22, R22, 0x1, -R29.reuse ;  /* 0x000000011616d824 */ /* 0x100fe400078e0a1d */
[--C-:B------:R-:W-:Y:S01]  /*76d0*/  @!P0 IMAD.IADD R25, R25, 0x1, -R29.reuse ;  /* 0x0000000119198824 */ /* 0x100fe200078e0a1d */
[----:B------:R-:W-:Y:S01]  /*76e0*/  ISETP.GT.U32.AND P2, PT, R29, R21, PT ;  /* 0x000000151d00720c */ /* 0x000fe20003f44070 */
[----:B------:R-:W-:Y:S01]  /*76f0*/  @!P1 IMAD.IADD R23, R23, 0x1, -R29 ;  /* 0x0000000117179824 */ /* 0x000fe200078e0a1d */
[----:B------:R-:W-:Y:S04]  /*7700*/  STL [R1+0x120], R22 ;  /* 0x0001201601007387 */ /* 0x000fe80000100800 */
[----:B------:R-:W4:Y:S01]  /*7710*/  LDL.LU R18, [R1+0x20] ;  /* 0x0000200001127983 */ /* 0x000f220000300800 */
[----:B------:R-:W-:-:S03]  /*7720*/  IMAD.MOV R4, RZ, RZ, -R4 ;  /* 0x000000ffff047224 */ /* 0x000fc600078e0a04 */
[----:B------:R-:W4:Y:S03]  /*7730*/  LDL.LU R19, [R1+0x1c] ;  /* 0x00001c0001137983 */ /* 0x000f260000300800 */
[----:B------:R-:W-:Y:S01]  /*7740*/  @!P2 IMAD.IADD R21, R21, 0x1, -R29 ;  /* 0x000000011515a824 */ /* 0x000fe200078e0a1d */
[----:B-1----:R-:W4:Y:S01]  /*7750*/  LDL.LU R20, [R1+0x18] ;  /* 0x0000180001147983 */ /* 0x002f220000300800 */
[C---:B------:R-:W-:Y:S01]  /*7760*/  IMAD R0, R29.reuse, R4, R0 ;  /* 0x000000041d007224 */ /* 0x040fe200078e0200 */
[C---:B--2---:R-:W-:Y:S02]  /*7770*/  ISETP.GT.U32.AND P5, PT, R29.reuse, R9, PT ;  /* 0x000000091d00720c */ /* 0x044fe40003fa4070 */
[C---:B------:R-:W-:Y:S02]  /*7780*/  ISETP.GT.U32.AND P6, PT, R29.reuse, R10, PT ;  /* 0x0000000a1d00720c */ /* 0x040fe40003fc4070 */
[----:B------:R-:W-:-:S09]  /*7790*/  ISETP.GT.U32.AND P0, PT, R29, R11, PT ;  /* 0x0000000b1d00720c */ /* 0x000fd20003f04070 */
[--C-:B------:R-:W-:Y:S01]  /*77a0*/  @!P5 IMAD.IADD R9, R9, 0x1, -R29.reuse ;  /* 0x000000010909d824 */ /* 0x100fe200078e0a1d */
[C---:B------:R-:W-:Y:S02]  /*77b0*/  ISETP.GT.U32.AND P5, PT, R29.reuse, R26, PT ;  /* 0x0000001a1d00720c */ /* 0x040fe40003fa4070 */
[C---:B------:R-:W-:Y:S01]  /*77c0*/  ISETP.GT.U32.AND P1, PT, R29.reuse, R12, PT ;  /* 0x0000000c1d00720c */ /* 0x040fe20003f24070 */
[--C-:B------:R-:W-:Y:S01]  /*77d0*/  @!P6 IMAD.IADD R10, R10, 0x1, -R29.reuse ;  /* 0x000000010a0ae824 */ /* 0x100fe200078e0a1d */
[----:B------:R-:W-:Y:S01]  /*77e0*/  ISETP.GT.U32.AND P6, PT, R29, R25, PT ;  /* 0x000000191d00720c */ /* 0x000fe20003fc4070 */
[----:B------:R-:W-:Y:S01]  /*77f0*/  @!P0 IMAD.IADD R11, R11, 0x1, -R29 ;  /* 0x000000010b0b8824 */ /* 0x000fe200078e0a1d */
[----:B------:R-:W-:-:S07]  /*7800*/  ISETP.GT.U32.AND P0, PT, R29, R23, PT ;  /* 0x000000171d00720c */ /* 0x000fce0003f04070 */
[--C-:B------:R-:W-:Y:S02]  /*7810*/  @!P5 IMAD.IADD R26, R26, 0x1, -R29.reuse ;  /* 0x000000011a1ad824 */ /* 0x100fe400078e0a1d */
[--C-:B------:R-:W-:Y:S01]  /*7820*/  @!P1 IMAD.IADD R12, R12, 0x1, -R29.reuse ;  /* 0x000000010c0c9824 */ /* 0x100fe200078e0a1d */
[----:B------:R-:W-:Y:S01]  /*7830*/  ISETP.GT.U32.AND P1, PT, R29, R21, PT ;  /* 0x000000151d00720c */ /* 0x000fe20003f24070 */
[--C-:B------:R-:W-:Y:S01]  /*7840*/  @!P6 IMAD.IADD R25, R25, 0x1, -R29.reuse ;  /* 0x000000011919e824 */ /* 0x100fe200078e0a1d */
[----:B------:R0:W-:Y:S01]  /*7850*/  STL [R1+0x124], R26 ;  /* 0x0001241a01007387 */ /* 0x0001e20000100800 */
[----:B------:R-:W-:-:S03]  /*7860*/  @!P0 IMAD.IADD R23, R23, 0x1, -R29 ;  /* 0x0000000117178824 */ /* 0x000fc600078e0a1d */
[----:B0-----:R-:W2:Y:S04]  /*7870*/  LDL.LU R26, [R1+0x14] ;  /* 0x00001400011a7983 */ /* 0x001ea80000300800 */
[----:B------:R0:W-:Y:S03]  /*7880*/  STL [R1+0x128], R25 ;  /* 0x0001281901007387 */ /* 0x0001e60000100800 */
[----:B------:R-:W-:Y:S01]  /*7890*/  @!P1 IMAD.IADD R21, R21, 0x1, -R29 ;  /* 0x0000000115159824 */ /* 0x000fe200078e0a1d */
[----:B0-----:R-:W2:Y:S01]  /*78a0*/  LDL.LU R25, [R1+0x10] ;  /* 0x0000100001197983 */ /* 0x001ea20000300800 */
[----:B---3--:R-:W-:-:S03]  /*78b0*/  IABS R4, R24 ;  /* 0x0000001800047213 */ /* 0x008fc60000000000 */
[----:B------:R-:W3:Y:S04]  /*78c0*/  LDL.LU R24, [R1+0xc] ;  /* 0x00000c0001187983 */ /* 0x000ee80000300800 */
[----:B------:R0:W-:Y:S04]  /*78d0*/  STL [R1+0x130], R23 ;  /* 0x0001301701007387 */ /* 0x0001e80000100800 */
[----:B0-----:R-:W3:Y:S04]  /*78e0*/  LDL.LU R23, [R1+0x8] ;  /* 0x0000080001177983 */ /* 0x001ee80000300800 */
[----:B------:R-:W3:Y:S04]  /*78f0*/  LDL.LU R22, [R1+0x4] ;  /* 0x0000040001167983 */ /* 0x000ee80000300800 */
[----:B------:R0:W-:Y:S04]  /*7900*/  STL [R1+0x40], R21 ;  /* 0x0000401501007387 */ /* 0x0001e80000100800 */
[----:B0-----:R-:W3:Y:S01]  /*7910*/  LDL.LU R21, [R1] ;  /* 0x0000000001157983 */ /* 0x001ee20000300800 */
[----:B------:R-:W-:-:S02]  /*7920*/  ISETP.GT.U32.AND P3, PT, R29, R7, PT ;  /* 0x000000071d00720c */ /* 0x000fc40003f64070 */
[C---:B------:R-:W-:Y:S02]  /*7930*/  ISETP.GT.U32.AND P4, PT, R29.reuse, R8, PT ;  /* 0x000000081d00720c */ /* 0x040fe40003f84070 */
[----:B------:R-:W-:-:S09]  /*7940*/  ISETP.GT.U32.AND P2, PT, R29, R13, PT ;  /* 0x0000000d1d00720c */ /* 0x000fd20003f44070 */
[--C-:B------:R-:W-:Y:S01]  /*7950*/  @!P3 IMAD.IADD R7, R7, 0x1, -R29.reuse ;  /* 0x000000010707b824 */ /* 0x100fe200078e0a1d */
[C---:B------:R-:W-:Y:S01]  /*7960*/  ISETP.GT.U32.AND P3, PT, R29.reuse, R14, PT ;  /* 0x0000000e1d00720c */ /* 0x040fe20003f64070 */
[--C-:B------:R-:W-:Y:S01]  /*7970*/  @!P4 IMAD.IADD R8, R8, 0x1, -R29.reuse ;  /* 0x000000010808c824 */ /* 0x100fe200078e0a1d */
[----:B------:R-:W-:Y:S01]  /*7980*/  ISETP.GT.U32.AND P4, PT, R29, R27, PT ;  /* 0x0000001b1d00720c */ /* 0x000fe20003f84070 */
[----:B------:R-:W-:Y:S01]  /*7990*/  @!P2 IMAD.IADD R13, R13, 0x1, -R29 ;  /* 0x000000010d0da824 */ /* 0x000fe200078e0a1d */
[C---:B------:R-:W-:Y:S02]  /*79a0*/  ISETP.GT.U32.AND P2, PT, R29.reuse, R7, PT ;  /* 0x000000071d00720c */ /* 0x040fe40003f44070 */
[----:B------:R-:W-:-:S07]  /*79b0*/  ISETP.GT.U32.AND P5, PT, R29, R10, PT ;  /* 0x0000000a1d00720c */ /* 0x000fce0003fa4070 */
[--C-:B------:R-:W-:Y:S01]  /*79c0*/  @!P3 IMAD.IADD R14, R14, 0x1, -R29.reuse ;  /* 0x000000010e0eb824 */ /* 0x100fe200078e0a1d */
[----:B------:R-:W-:Y:S01]  /*79d0*/  ISETP.GT.U32.AND P3, PT, R29, R8, PT ;  /* 0x000000081d00720c */ /* 0x000fe20003f64070 */
[--C-:B------:R-:W-:Y:S01]  /*79e0*/  @!P4 IMAD.IADD R27, R27, 0x1, -R29.reuse ;  /* 0x000000011b1bc824 */ /* 0x100fe200078e0a1d */
[C---:B------:R-:W-:Y:S02]  /*79f0*/  ISETP.GT.U32.AND P4, PT, R29.reuse, R9, PT ;  /* 0x000000091d00720c */ /* 0x040fe40003f84070 */
[C---:B------:R-:W-:Y:S02]  /*7a00*/  ISETP.GT.U32.AND P0, PT, R29.reuse, R11, PT ;  /* 0x0000000b1d00720c */ /* 0x040fe40003f04070 */
[----:B------:R-:W-:Y:S01]  /*7a10*/  ISETP.GT.U32.AND P1, PT, R29, R12, PT ;  /* 0x0000000c1d00720c */ /* 0x000fe20003f24070 */
[--C-:B------:R-:W-:Y:S01]  /*7a20*/  @!P2 IMAD.IADD R7, R7, 0x1, -R29.reuse ;  /* 0x000000010707a824 */ /* 0x100fe200078e0a1d */
[----:B------:R-:W-:Y:S01]  /*7a30*/  ISETP.GT.U32.AND P2, PT, R29, R13, PT ;  /* 0x0000000d1d00720c */ /* 0x000fe20003f44070 */
[----:B------:R-:W-:-:S04]  /*7a40*/  @!P5 IMAD.IADD R10, R10, 0x1, -R29 ;  /* 0x000000010a0ad824 */ /* 0x000fc800078e0a1d */
[--C-:B------:R-:W-:Y:S01]  /*7a50*/  @!P3 IMAD.IADD R8, R8, 0x1, -R29.reuse ;  /* 0x000000010808b824 */ /* 0x100fe200078e0a1d */
[----:B------:R-:W-:Y:S01]  /*7a60*/  ISETP.GT.U32.AND P3, PT, R29, R27, PT ;  /* 0x0000001b1d00720c */ /* 0x000fe20003f64070 */
[--C-:B------:R-:W-:Y:S01]  /*7a70*/  @!P4 IMAD.IADD R9, R9, 0x1, -R29.reuse ;  /* 0x000000010909c824 */ /* 0x100fe200078e0a1d */
[----:B----4-:R-:W-:Y:S01]  /*7a80*/  ISETP.GT.U32.AND P4, PT, R29, R15, PT ;  /* 0x0000000f1d00720c */ /* 0x010fe20003f84070 */
[--C-:B------:R-:W-:Y:S01]  /*7a90*/  @!P0 IMAD.IADD R11, R11, 0x1, -R29.reuse ;  /* 0x000000010b0b8824 */ /* 0x100fe200078e0a1d */
[C---:B------:R-:W-:Y:S01]  /*7aa0*/  ISETP.GT.U32.AND P5, PT, R29.reuse, R16, PT ;  /* 0x000000101d00720c */ /* 0x040fe20003fa4070 */
[--C-:B------:R-:W-:Y:S01]  /*7ab0*/  @!P1 IMAD.IADD R12, R12, 0x1, -R29.reuse ;  /* 0x000000010c0c9824 */ /* 0x100fe200078e0a1d */
[C---:B------:R-:W-:Y:S02]  /*7ac0*/  ISETP.GT.U32.AND P0, PT, R29.reuse, R17, PT ;  /* 0x000000111d00720c */ /* 0x040fe40003f04070 */
[C---:B------:R-:W-:Y:S02]  /*7ad0*/  ISETP.GT.U32.AND P6, PT, R29.reuse, R14, PT ;  /* 0x0000000e1d00720c */ /* 0x040fe40003fc4070 */
[----:B------:R-:W-:Y:S01]  /*7ae0*/  ISETP.GT.U32.AND P1, PT, R29, R18, PT ;  /* 0x000000121d00720c */ /* 0x000fe20003f24070 */
[--C-:B------:R-:W-:Y:S01]  /*7af0*/  @!P2 IMAD.IADD R13, R13, 0x1, -R29.reuse ;  /* 0x000000010d0da824 */ /* 0x100fe200078e0a1d */
[----:B------:R-:W-:Y:S01]  /*7b00*/  ISETP.GT.U32.AND P2, PT, R29, R19, PT ;  /* 0x000000131d00720c */ /* 0x000fe20003f44070 */
[----:B------:R-:W-:-:S02]  /*7b10*/  @!P3 IMAD.IADD R27, R27, 0x1, -R29 ;  /* 0x000000011b1bb824 */ /* 0x000fc400078e0a1d */
[--C-:B------:R-:W-:Y:S02]  /*7b20*/  @!P4 IMAD.IADD R15, R15, 0x1, -R29.reuse ;  /* 0x000000010f0fc824 */ /* 0x100fe400078e0a1d */
[--C-:B------:R-:W-:Y:S02]  /*7b30*/  @!P5 IMAD.IADD R16, R16, 0x1, -R29.reuse ;  /* 0x000000011010d824 */ /* 0x100fe400078e0a1d */
[--C-:B------:R-:W-:Y:S02]  /*7b40*/  @!P0 IMAD.IADD R17, R17, 0x1, -R29.reuse ;  /* 0x0000000111118824 */ /* 0x100fe400078e0a1d */
[--C-:B------:R-:W-:Y:S01]  /*7b50*/  @!P6 IMAD.IADD R14, R14, 0x1, -R29.reuse ;  /* 0x000000010e0ee824 */ /* 0x100fe200078e0a1d */
[----:B------:R-:W-:Y:S01]  /*7b60*/  ISETP.GT.U32.AND P6, PT, R29, R20, PT ;  /* 0x000000141d00720c */ /* 0x000fe20003fc4070 */
[--C-:B------:R-:W-:Y:S02]  /*7b70*/  @!P1 IMAD.IADD R18, R18, 0x1, -R29.reuse ;  /* 0x0000000112129824 */ /* 0x100fe400078e0a1d */
[--C-:B------:R-:W-:Y:S01]  /*7b80*/  @!P2 IMAD.IADD R19, R19, 0x1, -R29.reuse ;  /* 0x000000011313a824 */ /* 0x100fe200078e0a1d */
[----:B------:R0:W-:Y:S04]  /*7b90*/  STL [R1+0x3c], R7 ;  /* 0x00003c0701007387 */ /* 0x0001e80000100800 */
[----:B0-----:R-:W4:Y:S04]  /*7ba0*/  LDL.LU R7, [R1+0x1d18] ;  /* 0x001d180001077983 */ /* 0x001f280000300800 */
[----:B------:R0:W-:Y:S01]  /*7bb0*/  STL [R1+0xe8], R8 ;  /* 0x0000e80801007387 */ /* 0x0001e20000100800 */
[----:B------:R-:W-:-:S03]  /*7bc0*/  @!P6 IMAD.IADD R20, R20, 0x1, -R29 ;  /* 0x000000011414e824 */ /* 0x000fc600078e0a1d */
[----:B0-----:R-:W4:Y:S04]  /*7bd0*/  LDL.LU R8, [R1+0x1d14] ;  /* 0x001d140001087983 */ /* 0x001f280000300800 */
[----:B------:R0:W-:Y:S04]  /*7be0*/  STL [R1+0xec], R9 ;  /* 0x0000ec0901007387 */ /* 0x0001e80000100800 */
        /* <DEDUP_REMOVED lines=12> */
[----:B0-----:R-:W4:Y:S01]  /*7cb0*/  LDL.LU R27, [R1+0x1cf8] ;  /* 0x001cf800011b7983 */ /* 0x001f220000300800 */
[----:B--2---:R-:W-:-:S02]  /*7cc0*/  ISETP.GT.U32.AND P3, PT, R29, R26, PT ;  /* 0x0000001a1d00720c */ /* 0x004fc40003f64070 */
[----:B------:R-:W-:-:S11]  /*7cd0*/  ISETP.GT.U32.AND P4, PT, R29, R25, PT ;  /* 0x000000191d00720c */ /* 0x000fd60003f84070 */
[--C-:B------:R-:W-:Y:S01]  /*7ce0*/  @!P3 IMAD.IADD R26, R26, 0x1, -R29.reuse ;  /* 0x000000011a1ab824 */ /* 0x100fe200078e0a1d */
[C---:B------:R-:W-:Y:S02]  /*7cf0*/  ISETP.GT.U32.AND P3, PT, R29.reuse, R15, PT ;  /* 0x0000000f1d00720c */ /* 0x040fe40003f64070 */
[----:B---3--:R-:W-:Y:S01]  /*7d00*/  ISETP.GT.U32.AND P5, PT, R29, R24, PT ;  /* 0x000000181d00720c */ /* 0x008fe20003fa4070 */
[----:B------:R-:W-:Y:S01]  /*7d10*/  @!P4 IMAD.IADD R25, R25, 0x1, -R29 ;  /* 0x000000011919c824 */ /* 0x000fe200078e0a1d */
[C---:B------:R-:W-:Y:S02]  /*7d20*/  ISETP.GT.U32.AND P4, PT, R29.reuse, R16, PT ;  /* 0x000000101d00720c */ /* 0x040fe40003f84070 */
[C---:B------:R-:W-:Y:S02]  /*7d30*/  ISETP.GT.U32.AND P0, PT, R29.reuse, R23, PT ;  /* 0x000000171d00720c */ /* 0x040fe40003f04070 */
[----:B------:R-:W-:-:S07]  /*7d40*/  ISETP.GT.U32.AND P1, PT, R29, R22, PT ;  /* 0x000000161d00720c */ /* 0x000fce0003f24070 */
[--C-:B------:R-:W-:Y:S01]  /*7d50*/  @!P5 IMAD.IADD R24, R24, 0x1, -R29.reuse ;  /* 0x000000011818d824 */ /* 0x100fe200078e0a1d */
[C---:B------:R-:W-:Y:S02]  /*7d60*/  ISETP.GT.U32.AND P5, PT, R29.reuse, R17, PT ;  /* 0x000000111d00720c */ /* 0x040fe40003fa4070 */
[----:B------:R-:W-:Y:S01]  /*7d70*/  ISETP.GT.U32.AND P2, PT, R29, R21, PT ;  /* 0x000000151d00720c */ /* 0x000fe20003f44070 */
[--C-:B------:R-:W-:Y:S01]  /*7d80*/  @!P0 IMAD.IADD R23, R23, 0x1, -R29.reuse ;  /* 0x0000000117178824 */ /* 0x100fe200078e0a1d */
[C---:B------:R-:W-:Y:S01]  /*7d90*/  ISETP.GT.U32.AND P0, PT, R29.reuse, R18, PT ;  /* 0x000000121d00720c */ /* 0x040fe20003f04070 */
[--C-:B------:R-:W-:Y:S01]  /*7da0*/  @!P1 IMAD.IADD R22, R22, 0x1, -R29.reuse ;  /* 0x0000000116169824 */ /* 0x100fe200078e0a1d */
[----:B------:R-:W-:Y:S01]  /*7db0*/  ISETP.GT.U32.AND P1, PT, R29, R19, PT ;  /* 0x000000131d00720c */ /* 0x000fe20003f24070 */
[--C-:B------:R-:W-:Y:S01]  /*7dc0*/  @!P3 IMAD.IADD R15, R15, 0x1, -R29.reuse ;  /* 0x000000010f0fb824 */ /* 0x100fe200078e0a1d */
[C---:B------:R-:W-:Y:S01]  /*7dd0*/  ISETP.GT.U32.AND P3, PT, R29.reuse, R26, PT ;  /* 0x0000001a1d00720c */ /* 0x040fe20003f64070 */
[----:B------:R-:W-:Y:S01]  /*7de0*/  @!P4 IMAD.IADD R16, R16, 0x1, -R29 ;  /* 0x000000011010c824 */ /* 0x000fe200078e0a1d */
[----:B------:R-:W-:-:S05]  /*7df0*/  ISETP.GT.U32.AND P4, PT, R29, R25, PT ;  /* 0x000000191d00720c */ /* 0x000fca0003f84070 */
[--C-:B------:R-:W-:Y:S01]  /*7e00*/  @!P2 IMAD.IADD R21, R21, 0x1, -R29.reuse ;  /* 0x000000011515a824 */ /* 0x100fe200078e0a1d */
[----:B------:R-:W-:Y:S01]  /*7e10*/  ISETP.GT.U32.AND P2, PT, R29, R20, PT ;  /* 0x000000141d00720c */ /* 0x000fe20003f44070 */
[--C-:B------:R-:W-:Y:S01]  /*7e20*/  @!P5 IMAD.IADD R17, R17, 0x1, -R29.reuse ;  /* 0x000000011111d824 */ /* 0x100fe200078e0a1d */
[C---:B------:R-:W-:Y:S01]  /*7e30*/  ISETP.GT.U32.AND P5, PT, R29.reuse, R24, PT ;  /* 0x000000181d00720c */ /* 0x040fe20003fa4070 */
[--C-:B------:R-:W-:Y:S01]  /*7e40*/  @!P0 IMAD.IADD R18, R18, 0x1, -R29.reuse ;  /* 0x0000000112128824 */ /* 0x100fe200078e0a1d */
[----:B------:R0:W-:Y:S01]  /*7e50*/  STL [R1+0x2c], R15 ;  /* 0x00002c0f01007387 */ /* 0x0001e20000100800 */
[----:B------:R-:W-:Y:S01]  /*7e60*/  ISETP.GT.U32.AND P0, PT, R29, R23, PT ;  /* 0x000000171d00720c */ /* 0x000fe20003f04070 */
[--C-:B------:R-:W-:Y:S01]  /*7e70*/  @!P1 IMAD.IADD R19, R19, 0x1, -R29.reuse ;  /* 0x0000000113139824 */ /* 0x100fe200078e0a1d */
[----:B------:R-:W-:Y:S01]  /*7e80*/  ISETP.GT.U32.AND P1, PT, R29, R22, PT ;  /* 0x000000161d00720c */ /* 0x000fe20003f24070 */
[--C-:B------:R-:W-:Y:S01]  /*7e90*/  @!P3 IMAD.IADD R26, R26, 0x1, -R29.reuse ;  /* 0x000000011a1ab824 */ /* 0x100fe200078e0a1d */
[----:B0-----:R-:W2:Y:S04]  /*7ea0*/  LDL.LU R15, [R1+0x1cf4] ;  /* 0x001cf400010f7983 */ /* 0x001ea80000300800 */
[--C-:B------:R-:W-:Y:S01]  /*7eb0*/  @!P2 IMAD.IADD R20, R20, 0x1, -R29.reuse ;  /* 0x000000011414a824 */ /* 0x100fe200078e0a1d */
[----:B------:R0:W-:Y:S01]  /*7ec0*/  STL [R1+0x28], R16 ;  /* 0x0000281001007387 */ /* 0x0001e20000100800 */
[----:B------:R-:W-:-:S03]  /*7ed0*/  @!P4 IMAD.IADD R25, R25, 0x1, -R29 ;  /* 0x000000011919c824 */ /* 0x000fc600078e0a1d */
[----:B0-----:R-:W3:Y:S04]  /*7ee0*/  LDL.LU R16, [R1+0x1cf0] ;  /* 0x001cf00001107983 */ /* 0x001ee80000300800 */
[----:B------:R0:W-:Y:S01]  /*7ef0*/  STL [R1+0x24], R17 ;  /* 0x0000241101007387 */ /* 0x0001e20000100800 */
[--C-:B------:R-:W-:Y:S01]  /*7f00*/  @!P5 IMAD.IADD R24, R24, 0x1, -R29.reuse ;  /* 0x000000011818d824 */ /* 0x100fe200078e0a1d */
[----:B------:R-:W-:Y:S02]  /*7f10*/  ISETP.GT.U32.AND P2, PT, R29, R21, PT ;  /* 0x000000151d00720c */ /* 0x000fe40003f44070 */
[----:B0-----:R-:W2:Y:S04]  /*7f20*/  LDL.LU R17, [R1+0x1cec] ;  /* 0x001cec0001117983 */ /* 0x001ea80000300800 */
[----:B------:R0:W-:Y:S01]  /*7f30*/  STL [R1+0x20], R18 ;  /* 0x0000201201007387 */ /* 0x0001e20000100800 */
[----:B------:R-:W-:-:S03]  /*7f40*/  @!P0 IMAD.IADD R23, R23, 0x1, -R29 ;  /* 0x0000000117178824 */ /* 0x000fc600078e0a1d */
[----:B0-----:R-:W2:Y:S04]  /*7f50*/  LDL.LU R18, [R1+0x1ce8] ;  /* 0x001ce80001127983 */ /* 0x001ea80000300800 */
[----:B------:R0:W-:Y:S01]  /*7f60*/  STL [R1+0x1c], R19 ;  /* 0x00001c1301007387 */ /* 0x0001e20000100800 */
[----:B------:R-:W-:-:S03]  /*7f70*/  @!P1 IMAD.IADD R22, R22, 0x1, -R29 ;  /* 0x0000000116169824 */ /* 0x000fc600078e0a1d */
[----:B0-----:R-:W2:Y:S04]  /*7f80*/  LDL.LU R19, [R1+0x1ce4] ;  /* 0x001ce40001137983 */ /* 0x001ea80000300800 */
[----:B------:R0:W-:Y:S04]  /*7f90*/  STL [R1+0x18], R20 ;  /* 0x0000181401007387 */ /* 0x0001e80000100800 */
[----:B0-----:R-:W2:Y:S04]  /*7fa0*/  LDL.LU R20, [R1+0x1ce0] ;  /* 0x001ce00001147983 */ /* 0x001ea80000300800 */
[----:B------:R0:W-:Y:S04]  /*7fb0*/  STL [R1+0x14], R26 ;  /* 0x0000141a01007387 */ /* 0x0001e80000100800 */
[----:B0-----:R-:W3:Y:S04]  /*7fc0*/  LDL.LU R26, [R1+0x1cdc] ;  /* 0x001cdc00011a7983 */ /* 0x001ee80000300800 */
[----:B------:R0:W-:Y:S04]  /*7fd0*/  STL [R1+0x10], R25 ;  /* 0x0000101901007387 */ /* 0x0001e80000100800 */
[----:B0-----:R-:W3:Y:S04]  /*7fe0*/  LDL.LU R25, [R1+0x1cd8] ;  /* 0x001cd80001197983 */ /* 0x001ee80000300800 */
[----:B------:R0:W-:Y:S01]  /*7ff0*/  STL [R1+0xc], R24 ;  /* 0x00000c1801007387 */ /* 0x0001e20000100800 */
[----:B------:R-:W-:-:S03]  /*8000*/  @!P2 IMAD.IADD R21, R21, 0x1, -R29 ;  /* 0x000000011515a824 */ /* 0x000fc600078e0a1d */
[----:B0-----:R-:W3:Y:S04]  /*8010*/  LDL.LU R24, [R1+0x1cd4] ;  /* 0x001cd40001187983 */ /* 0x001ee80000300800 */
[----:B------:R0:W-:Y:S04]  /*8020*/  STL [R1+0x8], R23 ;  /* 0x0000081701007387 */ /* 0x0001e80000100800 */
[----:B0-----:R-:W3:Y:S04]  /*8030*/  LDL.LU R23, [R1+0x1cd0] ;  /* 0x001cd00001177983 */ /* 0x001ee80000300800 */
[----:B------:R0:W-:Y:S04]  /*8040*/  STL [R1+0x4], R22 ;  /* 0x0000041601007387 */ /* 0x0001e80000100800 */
[----:B0-----:R-:W3:Y:S04]  /*8050*/  LDL.LU R22, [R1+0x1ccc] ;  /* 0x001ccc0001167983 */ /* 0x001ee80000300800 */
[----:B------:R0:W-:Y:S04]  /*8060*/  STL [R1], R21 ;  /* 0x0000001501007387 */ /* 0x0001e80000100800 */
[----:B0-----:R-:W3:Y:S01]  /*8070*/  LDL.LU R21, [R1+0x1cc8] ;  /* 0x001cc80001157983 */ /* 0x001ee20000300800 */
[----:B----4-:R-:W-:-:S13]  /*8080*/  ISETP.GT.U32.AND P6, PT, R29, R27, PT ;  /* 0x0000001b1d00720c */ /* 0x010fda0003fc4070 */
[----:B------:R-:W-:-:S05]  /*8090*/  @!P6 IMAD.IADD R27, R27, 0x1, -R29 ;  /* 0x000000011b1be824 */ /* 0x000fca00078e0a1d */
[----:B------:R-:W-:-:S13]  /*80a0*/  ISETP.GT.U32.AND P6, PT, R29, R27, PT ;  /* 0x0000001b1d00720c */ /* 0x000fda0003fc4070 */
[----:B------:R-:W-:-:S05]  /*80b0*/  @!P6 IMAD.IADD R27, R27, 0x1, -R29 ;  /* 0x000000011b1be824 */ /* 0x000fca00078e0a1d */
[----:B------:R-:W-:Y:S01]  /*80c0*/  STL [R1+0x1ca4], R27 ;  /* 0x001ca41b01007387 */ /* 0x000fe20000100800 */
[----:B------:R-:W-:-:S04]  /*80d0*/  IMAD.HI.U32 R28, R28, R4, RZ ;  /* 0x000000041c1c7227 */ /* 0x000fc800078e00ff */
[----:B------:R-:W-:-:S04]  /*80e0*/  IMAD.MOV R28, RZ, RZ, -R28 ;  /* 0x000000ffff1c7224 */ /* 0x000fc800078e0a1c */
[C---:B------:R-:W-:Y:S01]  /*80f0*/  IMAD R28, R29.reuse, R28, R4 ;  /* 0x0000001c1d1c7224 */ /* 0x040fe200078e0204 */
[C---:B--2---:R-:W-:Y:S02]  /*8100*/  ISETP.GT.U32.AND P6, PT, R29.reuse, R20, PT ;  /* 0x000000141d00720c */ /* 0x044fe40003fc4070 */
[C---:B---3--:R-:W-:Y:S02]  /*8110*/  ISETP.GT.U32.AND P3, PT, R29.reuse, R26, PT ;  /* 0x0000001a1d00720c */ /* 0x048fe40003f64070 */
[----:B------:R-:W-:-:S11]  /*8120*/  ISETP.GT.U32.AND P4, PT, R29, R25, PT ;  /* 0x000000191d00720c */ /* 0x000fd60003f84070 */
[--C-:B------:R-:W-:Y:S01]  /*8130*/  @!P3 IMAD.IADD R26, R26, 0x1, -R29.reuse ;  /* 0x000000011a1ab824 */ /* 0x100fe200078e0a1d */
[C---:B------:R-:W-:Y:S02]  /*8140*/  ISETP.GT.U32.AND P3, PT, R29.reuse, R19, PT ;  /* 0x000000131d00720c */ /* 0x040fe40003f64070 */
[----:B------:R-:W-:Y:S01]  /*8150*/  ISETP.GT.U32.AND P5, PT, R29, R24, PT ;  /* 0x000000181d00720c */ /* 0x000fe20003fa4070 */
[----:B------:R-:W-:Y:S01]  /*8160*/  @!P4 IMAD.IADD R25, R25, 0x1, -R29 ;  /* 0x000000011919c824 */ /* 0x000fe200078e0a1d */
[C---:B------:R-:W-:Y:S02]  /*8170*/  ISETP.GT.U32.AND P4, PT, R29.reuse, R18, PT ;  /* 0x000000121d00720c */ /* 0x040fe40003f84070 */
[----:B------:R-:W-:-:S09]  /*8180*/  ISETP.GT.U32.AND P0, PT, R29, R23, PT ;  /* 0x000000171d00720c */ /* 0x000fd20003f04070 */
[--C-:B------:R-:W-:Y:S01]  /*8190*/  @!P5 IMAD.IADD R24, R24, 0x1, -R29.reuse ;  /* 0x000000011818d824 */ /* 0x100fe200078e0a1d */
[C---:B------:R-:W-:Y:S02]  /*81a0*/  ISETP.GT.U32.AND P5, PT, R29.reuse, R17, PT ;  /* 0x000000111d00720c */ /* 0x040fe40003fa4070 */
[----:B------:R-:W-:Y:S01]  /*81b0*/  ISETP.GT.U32.AND P1, PT, R29, R22, PT ;  /* 0x000000161d00720c */ /* 0x000fe20003f24070 */
[----:B------:R-:W-:Y:S01]  /*81c0*/  @!P0 IMAD.IADD R23, R23, 0x1, -R29 ;  /* 0x0000000117178824 */ /* 0x000fe200078e0a1d */
[C---:B------:R-:W-:Y:S02]  /*81d0*/  ISETP.GT.U32.AND P0, PT, R29.reuse, R16, PT ;  /* 0x000000101d00720c */ /* 0x040fe40003f04070 */
[----:B------:R-:W-:-:S09]  /*81e0*/  ISETP.GT.U32.AND P2, PT, R29, R21, PT ;  /* 0x000000151d00720c */ /* 0x000fd20003f44070 */
[--C-:B------:R-:W-:Y:S01]  /*81f0*/  @!P1 IMAD.IADD R22, R22, 0x1, -R29.reuse ;  /* 0x0000000116169824 */ /* 0x100fe200078e0a1d */
[C---:B------:R-:W-:Y:S01]  /*8200*/  ISETP.GT.U32.AND P1, PT, R29.reuse, R15, PT ;  /* 0x0000000f1d00720c */ /* 0x040fe20003f24070 */
[--C-:B------:R-:W-:Y:S01]  /*8210*/  @!P6 IMAD.IADD R20, R20, 0x1, -R29.reuse ;  /* 0x000000011414e824 */ /* 0x100fe200078e0a1d */
[----:B------:R-:W-:Y:S01]  /*8220*/  ISETP.GT.U32.AND P6, PT, R29, R26, PT ;  /* 0x0000001a1d00720c */ /* 0x000fe20003fc4070 */
[--C-:B------:R-:W-:Y:S01]  /*8230*/  @!P3 IMAD.IADD R19, R19, 0x1, -R29.reuse ;  /* 0x000000011313b824 */ /* 0x100fe200078e0a1d */
[C---:B------:R-:W-:Y:S01]  /*8240*/  ISETP.GT.U32.AND P3, PT, R29.reuse, R25, PT ;  /* 0x000000191d00720c */ /* 0x040fe20003f64070 */
[--C-:B------:R-:W-:Y:S01]  /*8250*/  @!P4 IMAD.IADD R18, R18, 0x1, -R29.reuse ;  /* 0x000000011212c824 */ /* 0x100fe200078e0a1d */
[----:B------:R-:W-:Y:S01]  /*8260*/  ISETP.GT.U32.AND P4, PT, R29, R24, PT ;  /* 0x000000181d00720c */ /* 0x000fe20003f84070 */
[--C-:B------:R-:W-:Y:S01]  /*8270*/  @!P5 IMAD.IADD R17, R17, 0x1, -R29.reuse ;  /* 0x000000011111d824 */ /* 0x100fe200078e0a1d */
[----:B------:R-:W-:Y:S01]  /*8280*/  ISETP.GT.U32.AND P5, PT, R29, R23, PT ;  /* 0x000000171d00720c */ /* 0x000fe20003fa4070 */
[----:B------:R-:W-:-:S02]  /*8290*/  @!P2 IMAD.IADD R21, R21, 0x1, -R29 ;  /* 0x000000011515a824 */ /* 0x000fc400078e0a1d */
[--C-:B------:R-:W-:Y:S01]  /*82a0*/  @!P0 IMAD.IADD R16, R16, 0x1, -R29.reuse ;  /* 0x0000000110108824 */ /* 0x100fe200078e0a1d */
[----:B------:R-:W-:Y:S01]  /*82b0*/  ISETP.GT.U32.AND P0, PT, R29, R22, PT ;  /* 0x000000161d00720c */ /* 0x000fe20003f04070 */
[--C-:B------:R-:W-:Y:S01]  /*82c0*/  @!P1 IMAD.IADD R15, R15, 0x1, -R29.reuse ;  /* 0x000000010f0f9824 */ /* 0x100fe200078e0a1d */
[----:B------:R-:W-:Y:S01]  /*82d0*/  ISETP.GT.U32.AND P1, PT, R29, R21, PT ;  /* 0x000000151d00720c */ /* 0x000fe20003f24070 */
[--C-:B------:R-:W-:Y:S02]  /*82e0*/  @!P6 IMAD.IADD R26, R26, 0x1, -R29.reuse ;  /* 0x000000011a1ae824 */ /* 0x100fe400078e0a1d */
[--C-:B------:R-:W-:Y:S02]  /*82f0*/  @!P3 IMAD.IADD R25, R25, 0x1, -R29.reuse ;  /* 0x000000011919b824 */ /* 0x100fe400078e0a1d */
[--C-:B------:R-:W-:Y:S02]  /*8300*/  @!P4 IMAD.IADD R24, R24, 0x1, -R29.reuse ;  /* 0x000000011818c824 */ /* 0x100fe400078e0a1d */
[--C-:B------:R-:W-:Y:S01]  /*8310*/  @!P5 IMAD.IADD R23, R23, 0x1, -R29.reuse ;  /* 0x000000011717d824 */ /* 0x100fe200078e0a1d */
[----:B------:R-:W-:Y:S03]  /*8320*/  STL [R1+0x1ca8], R26 ;  /* 0x001ca81a01007387 */ /* 0x000fe60000100800 */
[--C-:B------:R-:W-:Y:S01]  /*8330*/  @!P0 IMAD.IADD R22, R22, 0x1, -R29.reuse ;  /* 0x0000000116168824 */ /* 0x100fe200078e0a1d */
[----:B------:R-:W-:Y:S01]  /*8340*/  STL [R1+0x1c9c], R25 ;  /* 0x001c9c1901007387 */ /* 0x000fe20000100800 */
[----:B------:R-:W-:-:S03]  /*8350*/  @!P1 IMAD.IADD R21, R21, 0x1, -R29 ;  /* 0x0000000115159824 */ /* 0x000fc600078e0a1d */
[----:B------:R-:W-:Y:S04]  /*8360*/  STL [R1+0x1ca0], R24 ;  /* 0x001ca01801007387 */ /* 0x000fe80000100800 */
[----:B------:R-:W-:Y:S04]  /*8370*/  STL [R1+0x1cac], R23 ;  /* 0x001cac1701007387 */ /* 0x000fe80000100800 */
[----:B------:R-:W-:Y:S04]  /*8380*/  STL [R1+0x1cb0], R22 ;  /* 0x001cb01601007387 */ /* 0x000fe80000100800 */
[----:B------:R0:W-:Y:S04]  /*8390*/  STL [R1+0x1cb4], R21 ;  /* 0x001cb41501007387 */ /* 0x0001e80000100800 */
[----:B0-----:R-:W2:Y:S04]  /*83a0*/  LDL.LU R21, [R1+0x1a0] ;  /* 0x0001a00001157983 */ /* 0x001ea80000300800 */
[----:B------:R-:W3:Y:S04]  /*83b0*/  LDL R24, [R1+0xd3c] ;  /* 0x000d3c0001187983 */ /* 0x000ee80000100800 */
[----:B------:R-:W4:Y:S04]  /*83c0*/  LDL R26, [R1+0xd40] ;  /* 0x000d4000011a7983 */ /* 0x000f280000100800 */
[----:B------:R-:W4:Y:S01]  /*83d0*/  LDL R4, [R1+0xd48] ;  /* 0x000d480001047983 */ /* 0x000f220000100800 */
[----:B------:R-:W-:-:S02]  /*83e0*/  ISETP.GT.U32.AND P2, PT, R29, R14, PT ;  /* 0x0000000e1d00720c */ /* 0x000fc40003f44070 */
[C---:B------:R-:W-:Y:S02]  /*83f0*/  ISETP.GT.U32.AND P4, PT, R29.reuse, R18, PT ;  /* 0x000000121d00720c */ /* 0x040fe40003f84070 */
[C---:B------:R-:W-:Y:S02]  /*8400*/  ISETP.GT.U32.AND P3, PT, R29.reuse, R19, PT ;  /* 0x000000131d00720c */ /* 0x040fe40003f64070 */
[C---:B------:R-:W-:Y:S01]  /*8410*/  ISETP.GT.U32.AND P5, PT, R29.reuse, R17, PT ;  /* 0x000000111d00720c */ /* 0x040fe20003fa4070 */
[----:B------:R-:W0:Y:S04]  /*8420*/  S2R R25, SR_TID.X ;  /* 0x0000000000197919 */ /* 0x000e280000002100 */
[----:B------:R-:W4:Y:S02]  /*8430*/  LDL R27, [R1+0xd44] ;  /* 0x000d4400011b7983 */ /* 0x000f240000100800 */
[--C-:B------:R-:W-:Y:S01]  /*8440*/  @!P2 IMAD.IADD R14, R14, 0x1, -R29.reuse ;  /* 0x000000010e0ea824 */ /* 0x100fe200078e0a1d */
[C---:B------:R-:W-:Y:S01]  /*8450*/  ISETP.GT.U32.AND P2, PT, R29.reuse, R20, PT ;  /* 0x000000141d00720c */ /* 0x040fe20003f44070 */
[----:B------:R-:W-:Y:S01]  /*8460*/  @!P4 IMAD.IADD R18, R18, 0x1, -R29 ;  /* 0x000000011212c824 */ /* 0x000fe200078e0a1d */
[----:B------:R-:W-:-:S02]  /*8470*/  ISETP.GT.U32.AND P4, PT, R29, R11, PT ;  /* 0x0000000b1d00720c */ /* 0x000fc40003f84070 */
[----:B------:R-:W-:-:S09]  /*8480*/  ISETP.GT.U32.AND P1, PT, R29, R14, PT ;  /* 0x0000000e1d00720c */ /* 0x000fd20003f24070 */
[--C-:B------:R-:W-:Y:S01]  /*8490*/  @!P2 IMAD.IADD R20, R20, 0x1, -R29.reuse ;  /* 0x000000011414a824 */ /* 0x100fe200078e0a1d */
[----:B------:R-:W-:Y:S01]  /*84a0*/  ISETP.GT.U32.AND P2, PT, R29, R13, PT ;  /* 0x0000000d1d00720c */ /* 0x000fe20003f44070 */
[--C-:B------:R-:W-:Y:S01]  /*84b0*/  @!P3 IMAD.IADD R19, R19, 0x1, -R29.reuse ;  /* 0x000000011313b824 */ /* 0x100fe200078e0a1d */
[----:B------:R-:W-:Y:S01]  /*84c0*/  ISETP.GT.U32.AND P3, PT, R29, R12, PT ;  /* 0x0000000c1d00720c */ /* 0x000fe20003f64070 */
[--C-:B------:R-:W-:Y:S01]  /*84d0*/  @!P5 IMAD.IADD R17, R17, 0x1, -R29.reuse ;  /* 0x000000011111d824 */ /* 0x100fe200078e0a1d */
[C---:B------:R-:W-:Y:S01]  /*84e0*/  ISETP.GT.U32.AND P5, PT, R29.reuse, R10, PT ;  /* 0x0000000a1d00720c */ /* 0x040fe20003fa4070 */
[--C-:B------:R-:W-:Y:S01]  /*84f0*/  @!P1 IMAD.IADD R14, R14, 0x1, -R29.reuse ;  /* 0x000000010e0e9824 */ /* 0x100fe200078e0a1d */
[----:B------:R-:W-:Y:S01]  /*8500*/  ISETP.GT.U32.AND P1, PT, R29, R7, PT ;  /* 0x000000071d00720c */ /* 0x000fe20003f24070 */
[----:B------:R-:W-:Y:S01]  /*8510*/  @!P4 IMAD.IADD R11, R11, 0x1, -R29 ;  /* 0x000000010b0bc824 */ /* 0x000fe200078e0a1d */
[----:B------:R-:W-:-:S05]  /*8520*/  ISETP.GT.U32.AND P4, PT, R29, R3, PT ;  /* 0x000000031d00720c */ /* 0x000fca0003f84070 */
[--C-:B------:R-:W-:Y:S01]  /*8530*/  @!P2 IMAD.IADD R13, R13, 0x1, -R29.reuse ;  /* 0x000000010d0da824 */ /* 0x100fe200078e0a1d */
[----:B------:R-:W-:Y:S01]  /*8540*/  ISETP.GT.U32.AND P2, PT, R29, R6, PT ;  /* 0x000000061d00720c */ /* 0x000fe20003f44070 */
[----:B------:R1:W-:Y:S01]  /*8550*/  STL [R1+0x1cb8], R20 ;  /* 0x001cb81401007387 */ /* 0x0003e20000100800 */
[--C-:B------:R-:W-:Y:S02]  /*8560*/  @!P3 IMAD.IADD R12, R12, 0x1, -R29.reuse ;  /* 0x000000010c0cb824 */ /* 0x100fe400078e0a1d */
[--C-:B------:R-:W-:Y:S01]  /*8570*/  @!P5 IMAD.IADD R10, R10, 0x1, -R29.reuse ;  /* 0x000000010a0ad824 */ /* 0x100fe200078e0a1d */
[----:B-1----:R-:W1:Y:S01]  /*8580*/  S2R R20, SR_TID.X ;  /* 0x0000000000147919 */ /* 0x002e620000002100 */
[----:B------:R-:W-:Y:S01]  /*8590*/  @!P1 IMAD.IADD R7, R7, 0x1, -R29 ;  /* 0x0000000107079824 */ /* 0x000fe200078e0a1d */
[----:B------:R-:W-:-:S06]  /*85a0*/  ISETP.GT.U32.AND P1, PT, R29, R13, PT ;  /* 0x0000000d1d00720c */ /* 0x000fcc0003f24070 */
[--C-:B------:R-:W-:Y:S01]  /*85b0*/  @!P2 IMAD.IADD R6, R6, 0x1, -R29.reuse ;  /* 0x000000010606a824 */ /* 0x100fe200078e0a1d */
[----:B------:R-:W-:Y:S01]  /*85c0*/  ISETP.GT.U32.AND P2, PT, R29, R12, PT ;  /* 0x0000000c1d00720c */ /* 0x000fe20003f44070 */
[--C-:B------:R-:W-:Y:S01]  /*85d0*/  @!P4 IMAD.IADD R3, R3, 0x1, -R29.reuse ;  /* 0x000000010303c824 */ /* 0x100fe200078e0a1d */
[----:B------:R-:W-:Y:S02]  /*85e0*/  ISETP.GT.U32.AND P4, PT, R29, R10, PT ;  /* 0x0000000a1d00720c */ /* 0x000fe40003f84070 */
[----:B0-----:R-:W-:Y:S01]  /*85f0*/  LOP3.LUT R25, R25, 0x7, RZ, 0xc0, !PT ;  /* 0x0000000719197812 */ /* 0x001fe200078ec0ff */
[----:B------:R0:W-:Y:S01]  /*8600*/  STL [R1+0x1cbc], R19 ;  /* 0x001cbc1301007387 */ /* 0x0001e20000100800 */
[----:B------:R-:W-:Y:S01]  /*8610*/  @!P1 IMAD.IADD R13, R13, 0x1, -R29 ;  /* 0x000000010d0d9824 */ /* 0x000fe200078e0a1d */
[----:B------:R-:W-:-:S06]  /*8620*/  ISETP.GT.U32.AND P1, PT, R29, R7, PT ;  /* 0x000000071d00720c */ /* 0x000fcc0003f24070 */
[--C-:B------:R-:W-:Y:S01]  /*8630*/  @!P2 IMAD.IADD R12, R12, 0x1, -R29.reuse ;  /* 0x000000010c0ca824 */ /* 0x100fe200078e0a1d */
[C---:B------:R-:W-:Y:S01]  /*8640*/  ISETP.GT.U32.AND P2, PT, R29.reuse, R6, PT ;  /* 0x000000061d00720c */ /* 0x040fe20003f44070 */
[----:B------:R-:W-:Y:S01]  /*8650*/  @!P4 IMAD.IADD R10, R10, 0x1, -R29 ;  /* 0x000000010a0ac824 */ /* 0x000fe200078e0a1d */
[----:B------:R-:W-:Y:S01]  /*8660*/  ISETP.GT.U32.AND P4, PT, R29, R3, PT ;  /* 0x000000031d00720c */ /* 0x000fe20003f84070 */
[----:B------:R1:W-:Y:S01]  /*8670*/  STL [R1+0x1cc0], R18 ;  /* 0x001cc01201007387 */ /* 0x0003e20000100800 */
[----:B0-----:R-:W-:-:S03]  /*8680*/  IMAD R19, R25, 0x90, RZ ;  /* 0x0000009019137824 */ /* 0x001fc600078e02ff */
[----:B------:R-:W4:Y:S04]  /*8690*/  LDL R22, [R1+0xd38] ;  /* 0x000d380001167983 */ /* 0x000f280000100800 */
[----:B------:R-:W4:Y:S01]  /*86a0*/  LDL R23, [R1+0x1b50] ;  /* 0x001b500001177983 */ /* 0x000f220000100800 */
[C---:B-1----:R-:W-:Y:S02]  /*86b0*/  IMAD.SHL.U32 R18, R20.reuse, 0x2, RZ ;  /* 0x0000000214127824 */ /* 0x042fe400078e00ff */
[----:B------:R-:W-:Y:S01]  /*86c0*/  IMAD.SHL.U32 R20, R20, 0x100, RZ ;  /* 0x0000010014147824 */ /* 0x000fe200078e00ff */
[----:B------:R-:W4:Y:S02]  /*86d0*/  LDL R25, [R1+0x1b4c] ;  /* 0x001b4c0001197983 */ /* 0x000f240000100800 */
[----:B------:R-:W-:Y:S01]  /*86e0*/  LOP3.LUT R19, R19, 0x30, R18, 0x78, !PT ;  /* 0x0000003013137812 */ /* 0x000fe200078e7812 */
[----:B------:R-:W-:-:S02]  /*86f0*/  @!P1 IMAD.IADD R7, R7, 0x1, -R29 ;  /* 0x0000000107079824 */ /* 0x000fc400078e0a1d */
[--C-:B------:R-:W-:Y:S02]  /*8700*/  @!P2 IMAD.IADD R6, R6, 0x1, -R29.reuse ;  /* 0x000000010606a824 */ /* 0x100fe400078e0a1d */
[----:B------:R-:W-:Y:S01]  /*8710*/  @!P4 IMAD.IADD R3, R3, 0x1, -R29 ;  /* 0x000000010303c824 */ /* 0x000fe200078e0a1d */
[----:B--2---:R-:W-:Y:S02]  /*8720*/  LOP3.LUT R18, R21, 0x1000, R20, 0xf8, !PT ;  /* 0x0000100015127812 */ /* 0x004fe400078ef814 */
[----:B---3--:R-:W-:-:S03]  /*8730*/  ISETP.GE.AND P1, PT, R24, RZ, PT ;  /* 0x000000ff1800720c */ /* 0x008fc60003f26270 */
[----:B------:R0:W-:Y:S01]  /*8740*/  STL [R1+0xb10], R18 ;  /* 0x000b101201007387 */ /* 0x0001e20000100800 */
[----:B----4-:R-:W-:-:S03]  /*8750*/  ISETP.GE.AND P2, PT, R26, RZ, PT ;  /* 0x000000ff1a00720c */ /* 0x010fc60003f46270 */
[----:B------:R-:W2:Y:S01]  /*8760*/  LDL R24, [R1+0x1b44] ;  /* 0x001b440001187983 */ /* 0x000ea20000100800 */
[----:B------:R-:W-:-:S03]  /*8770*/  ISETP.GE.AND P4, PT, R4, RZ, PT ;  /* 0x000000ff0400720c */ /* 0x000fc60003f86270 */
[----:B------:R-:W3:Y:S04]  /*8780*/  LDL R26, [R1+0x1b48] ;  /* 0x001b4800011a7983 */ /* 0x000ee80000100800 */
[----:B------:R-:W4:Y:S01]  /*8790*/  LDL.LU R4, [R1+0x6c] ;  /* 0x00006c0001047983 */ /* 0x000f220000300800 */
[----:B------:R-:W-:-:S03]  /*87a0*/  ISETP.GT.U32.AND P3, PT, R29, R5, PT ;  /* 0x000000051d00720c */ /* 0x000fc60003f64070 */
[----:B------:R-:W2:Y:S10]  /*87b0*/  LDL R20, [R1+0x1b40] ;  /* 0x001b400001147983 */ /* 0x000eb40000100800 */
[----:B------:R-:W-:Y:S01]  /*87c0*/  @!P3 IMAD.IADD R5, R5, 0x1, -R29 ;  /* 0x000000010505b824 */ /* 0x000fe200078e0a1d */
[----:B------:R-:W-:-:S13]  /*87d0*/  ISETP.GT.U32.AND P3, PT, R29, R11, PT ;  /* 0x0000000b1d00720c */ /* 0x000fda0003f64070 */
[----:B------:R-:W-:Y:S01]  /*87e0*/  @!P3 IMAD.IADD R11, R11, 0x1, -R29 ;  /* 0x000000010b0bb824 */ /* 0x000fe200078e0a1d */
[----:B------:R-:W-:-:S13]  /*87f0*/  ISETP.GT.U32.AND P3, PT, R29, R5, PT ;  /* 0x000000051d00720c */ /* 0x000fda0003f64070 */
[----:B------:R-:W-:Y:S01]  /*8800*/  @!P3 IMAD.IADD R5, R5, 0x1, -R29 ;  /* 0x000000010505b824 */ /* 0x000fe200078e0a1d */
[----:B------:R-:W-:Y:S02]  /*8810*/  ISETP.GE.AND P3, PT, R27, RZ, PT ;  /* 0x000000ff1b00720c */ /* 0x000fe40003f66270 */
[----:B------:R-:W2:Y:S01]  /*8820*/  LDL R27, [R1+0x1b3c] ;  /* 0x001b3c00011b7983 */ /* 0x000ea20000100800 */
[C---:B------:R-:W-:Y:S02]  /*8830*/  ISETP.GT.U32.AND P0, PT, R29.reuse, R16, PT ;  /* 0x000000101d00720c */ /* 0x040fe40003f04070 */
[----:B------:R-:W-:-:S11]  /*8840*/  ISETP.GT.U32.AND P6, PT, R29, R15, PT ;  /* 0x0000000f1d00720c */ /* 0x000fd60003fc4070 */
[--C-:B------:R-:W-:Y:S02]  /*8850*/  @!P0 IMAD.IADD R16, R16, 0x1, -R29.reuse ;  /* 0x0000000110108824 */ /* 0x100fe400078e0a1d */
[----:B----4-:R-:W-:Y:S01]  /*8860*/  @!P1 IMAD.MOV R4, RZ, RZ, -R4 ;  /* 0x000000ffff049224 */ /* 0x010fe200078e0a04 */
[----:B------:R-:W-:Y:S02]  /*8870*/  ISETP.GE.AND P1, PT, R23, RZ, PT ;  /* 0x000000ff1700720c */ /* 0x000fe40003f26270 */
[----:B------:R-:W4:Y:S01]  /*8880*/  LDL.LU R23, [R1+0x68] ;  /* 0x0000680001177983 */ /* 0x000f220000300800 */
[----:B------:R-:W-:Y:S01]  /*8890*/  ISETP.GT.U32.AND P0, PT, R29, R9, PT ;  /* 0x000000091d00720c */ /* 0x000fe20003f04070 */
[----:B------:R-:W-:Y:S01]  /*88a0*/  @!P6 IMAD.IADD R15, R15, 0x1, -R29 ;  /* 0x000000010f0fe824 */ /* 0x000fe200078e0a1d */
[C---:B------:R-:W-:Y:S01]  /*88b0*/  ISETP.GT.U32.AND P6, PT, R29.reuse, R8, PT ;  /* 0x000000081d00720c */ /* 0x040fe20003fc4070 */
[----:B------:R-:W2:Y:S01]  /*88c0*/  LDL R21, [R1+0x1b38] ;  /* 0x001b380001157983 */ /* 0x000ea20000100800 */
[----:B------:R-:W-:-:S02]  /*88d0*/  ISETP.GT.U32.AND P5, PT, R29, R2, PT ;  /* 0x000000021d00720c */ /* 0x000fc40003fa4070 */
[----:B0-----:R-:W-:Y:S01]  /*88e0*/  LOP3.LUT R18, RZ, c[0x0][0x178], RZ, 0x33, !PT ;  /* 0x00005e00ff127a12 */ /* 0x001fe200078e33ff */
[----:B------:R-:W2:Y:S06]  /*88f0*/  LDL.LU R19, [R1+0x64] ;  /* 0x0000640001137983 */ /* 0x000eac0000300800 */
[--C-:B------:R-:W-:Y:S01]  /*8900*/  @!P0 IMAD.IADD R9, R9, 0x1, -R29.reuse ;  /* 0x0000000109098824 */ /* 0x100fe200078e0a1d */
[C---:B------:R-:W-:Y:S01]  /*8910*/  ISETP.GT.U32.AND P0, PT, R29.reuse, R0, PT ;  /* 0x000000001d00720c */ /* 0x040fe20003f04070 */
[--C-:B------:R-:W-:Y:S01]  /*8920*/  @!P6 IMAD.IADD R8, R8, 0x1, -R29.reuse ;  /* 0x000000010808e824 */ /* 0x100fe200078e0a1d */
[C---:B------:R-:W-:Y:S01]  /*8930*/  ISETP.GT.U32.AND P6, PT, R29.reuse, R28, PT ;  /* 0x0000001c1d00720c */ /* 0x040fe20003fc4070 */
[----:B------:R-:W-:Y:S01]  /*8940*/  @!P5 IMAD.IADD R2, R2, 0x1, -R29 ;  /* 0x000000010202d824 */ /* 0x000fe200078e0a1d */
[----:B------:R-:W-:-:S09]  /*8950*/  ISETP.GT.U32.AND P5, PT, R29, R9, PT ;  /* 0x000000091d00720c */ /* 0x000fd20003fa4070 */
[--C-:B------:R-:W-:Y:S01]  /*8960*/  @!P0 IMAD.IADD R0, R0, 0x1, -R29.reuse ;  /* 0x0000000100008824 */ /* 0x100fe200078e0a1d */
[----:B------:R-:W-:Y:S01]  /*8970*/  ISETP.GT.U32.AND P0, PT, R29, R8, PT ;  /* 0x000000081d00720c */ /* 0x000fe20003f04070 */
[--C-:B------:R-:W-:Y:S02]  /*8980*/  @!P6 IMAD.IADD R28, R28, 0x1, -R29.reuse ;  /* 0x000000011c1ce824 */ /* 0x100fe400078e0a1d */
[----:B------:R-:W-:Y:S01]  /*8990*/  @!P5 IMAD.IADD R9, R9, 0x1, -R29 ;  /* 0x000000010909d824 */ /* 0x000fe200078e0a1d */
[C---:B------:R-:W-:Y:S02]  /*89a0*/  ISETP.GT.U32.AND P5, PT, R29.reuse, R2, PT ;  /* 0x000000021d00720c */ /* 0x040fe40003fa4070 */
[----:B------:R-:W-:-:S07]  /*89b0*/  ISETP.GT.U32.AND P6, PT, R29, R0, PT ;  /* 0x000000001d00720c */ /* 0x000fce0003fc4070 */
[----:B------:R-:W-:Y:S01]  /*89c0*/  @!P0 IMAD.IADD R8, R8, 0x1, -R29 ;  /* 0x0000000108088824 */ /* 0x000fe200078e0a1d */
[----:B------:R-:W-:-:S03]  /*89d0*/  ISETP.GT.U32.AND P0, PT, R29, R28, PT ;  /* 0x0000001c1d00720c */ /* 0x000fc60003f04070 */
[--C-:B------:R-:W-:Y:S01]  /*89e0*/  @!P5 IMAD.IADD R2, R2, 0x1, -R29.reuse ;  /* 0x000000010202d824 */ /* 0x100fe200078e0a1d */
[----:B------:R-:W-:Y:S01]  /*89f0*/  ISETP.NE.AND P5, PT, RZ, c[0x0][0x178], PT ;  /* 0x00005e00ff007a0c */ /* 0x000fe20003fa5270 */
[----:B------:R-:W-:-:S03]  /*8a00*/  @!P6 IMAD.IADD R0, R0, 0x1, -R29 ;  /* 0x000000010000e824 */ /* 0x000fc600078e0a1d */
[----:B------:R-:W-:-:S05]  /*8a10*/  SEL R4, R18, R4, !P5 ;  /* 0x0000000412047207 */ /* 0x000fca0006800000 */
[----:B------:R-:W-:Y:S02]  /*8a20*/  @!P0 IMAD.IADD R28, R28, 0x1, -R29 ;  /* 0x000000011c1c8824 */ /* 0x000fe400078e0a1d */
[----:B------:R-:W3:Y:S01]  /*8a30*/  LDL.LU R29, [R1+0x60] ;  /* 0x00006000011d7983 */ /* 0x000ee20000300800 */
[----:B------:R-:W-:-:S03]  /*8a40*/  ISETP.GE.AND P0, PT, R22, RZ, PT ;  /* 0x000000ff1600720c */ /* 0x000fc60003f06270 */
[----:B------:R-:W3:Y:S01]  /*8a50*/  LDL R22, [R1+0x1b34] ;  /* 0x001b340001167983 */ /* 0x000ee20000100800 */
[----:B----4-:R-:W-:Y:S01]  /*8a60*/  @!P2 IMAD.MOV R23, RZ, RZ, -R23 ;  /* 0x000000ffff17a224 */ /* 0x010fe200078e0a17 */
[----:B------:R-:W-:Y:S02]  /*8a70*/  ISETP.GE.AND P2, PT, R25, RZ, PT ;  /* 0x000000ff1900720c */ /* 0x000fe40003f46270 */
[----:B------:R-:W4:Y:S04]  /*8a80*/  LDL R25, [R1+0x1b30] ;  /* 0x001b300001197983 */ /* 0x000f280000100800 */
[----:B------:R0:W-:Y:S04]  /*8a90*/  STL [R1+0x1e8], R4 ;  /* 0x0001e80401007387 */ /* 0x0001e80000100800 */
[----:B0-----:R-:W4:Y:S01]  /*8aa0*/  LDL.LU R4, [R1+0x1cc4] ;  /* 0x001cc40001047983 */ /* 0x001f220000300800 */
[----:B--2---:R-:W-:Y:S01]  /*8ab0*/  @!P3 IMAD.MOV R19, RZ, RZ, -R19 ;  /* 0x000000ffff13b224 */ /* 0x004fe200078e0a13 */
[----:B------:R-:W-:-:S04]  /*8ac0*/  SEL R23, R18, R23, !P5 ;  /* 0x0000001712177207 */ /* 0x000fc80006800000 */
[----:B------:R-:W-:Y:S01]  /*8ad0*/  SEL R19, R18, R19, !P5 ;  /* 0x0000001312137207 */ /* 0x000fe20006800000 */
[----:B------:R0:W-:Y:S01]  /*8ae0*/  STL [R1+0x1e4], R23 ;  /* 0x0001e41701007387 */ /* 0x0001e20000100800 */
[----:B------:R-:W-:-:S03]  /*8af0*/  ISETP.GE.AND P3, PT, R24, RZ, PT ;  /* 0x000000ff1800720c */ /* 0x000fc60003f66270 */
[----:B0-----:R-:W2:Y:S04]  /*8b00*/  LDL R23, [R1+0x1b2c] ;  /* 0x001b2c0001177983 */ /* 0x001ea80000100800 */
[----:B------:R-:W-:Y:S04]  /*8b10*/  STL [R1+0x1e0], R19 ;  /* 0x0001e01301007387 */ /* 0x000fe80000100800 */
[----:B------:R-:W2:Y:S01]  /*8b20*/  LDL R24, [R1+0x1b28] ;  /* 0x001b280001187983 */ /* 0x000ea20000100800 */
[----:B---3--:R-:W-:-:S05]  /*8b30*/  @!P4 IMAD.MOV R29, RZ, RZ, -R29 ;  /* 0x000000ffff1dc224 */ /* 0x008fca00078e0a1d */
[----:B------:R-:W-:Y:S02]  /*8b40*/  SEL R18, R18, R29, !P5 ;  /* 0x0000001d12127207 */ /* 0x000fe40006800000 */
[----:B------:R-:W-:-:S03]  /*8b50*/  ISETP.GE.AND P5, PT, R26, RZ, PT ;  /* 0x000000ff1a00720c */ /* 0x000fc60003fa6270 */
[----:B------:R0:W-:Y:S04]  /*8b60*/  STL [R1+0x1dc], R18 ;  /* 0x0001dc1201007387 */ /* 0x0001e80000100800 */
[----:B------:R-:W3:Y:S04]  /*8b70*/  LDL R26, [R1+0x1b24] ;  /* 0x001b2400011a7983 */ /* 0x000ee80000100800 */
[----:B0-----:R-:W2:Y:S01]  /*8b80*/  LDL.LU R18, [R1+0x5c] ;  /* 0x00005c0001127983 */ /* 0x001ea20000300800 */
[----:B----4-:R-:W-:Y:S01]  /*8b90*/  @!P0 IMAD.MOV R4, RZ, RZ, -R4 ;  /* 0x000000ffff048224 */ /* 0x010fe200078e0a04 */
[----:B------:R-:W-:-:S02]  /*8ba0*/  ISETP.GE.AND P0, PT, R27, RZ, PT ;  /* 0x000000ff1b00720c */ /* 0x000fc40003f06270 */
[----:B------:R-:W4:Y:S04]  /*8bb0*/  LDL R27, [R1+0x1b20] ;  /* 0x001b2000011b7983 */ /* 0x000f280000100800 */
[----:B------:R0:W-:Y:S04]  /*8bc0*/  STL [R1+0x1d0], R4 ;  /* 0x0001d00401007387 */ /* 0x0001e80000100800 */
[----:B0-----:R-:W3:Y:S01]  /*8bd0*/  LDL.LU R4, [R1+0x58] ;  /* 0x0000580001047983 */ /* 0x001ee20000300800 */
[----:B--2---:R-:W-:Y:S01]  /*8be0*/  @!P1 IMAD.MOV R18, RZ, RZ, -R18 ;  /* 0x000000ffff129224 */ /* 0x004fe200078e0a12 */
[----:B------:R-:W-:-:S02]  /*8bf0*/  ISETP.GE.AND P1, PT, R20, RZ, PT ;  /* 0x000000ff1400720c */ /* 0x000fc40003f26270 */
[----:B------:R-:W2:Y:S04]  /*8c00*/  LDL R20, [R1+0x1b1c] ;  /* 0x001b1c0001147983 */ /* 0x000ea80000100800 */
[----:B------:R0:W-:Y:S04]  /*8c10*/  STL [R1+0x1cc], R18 ;  /* 0x0001cc1201007387 */ /* 0x0001e80000100800 */
[----:B0-----:R-:W2:Y:S01]  /*8c20*/  LDL.LU R18, [R1+0x54] ;  /* 0x0000540001127983 */ /* 0x001ea20000300800 */
[----:B---3--:R-:W-:Y:S01]  /*8c30*/  @!P2 IMAD.MOV R4, RZ, RZ, -R4 ;  /* 0x000000ffff04a224 */ /* 0x008fe200078e0a04 */
[----:B------:R-:W-:-:S02]  /*8c40*/  ISETP.GE.AND P2, PT, R21, RZ, PT ;  /* 0x000000ff1500720c */ /* 0x000fc40003f46270 */
[----:B------:R-:W3:Y:S04]  /*8c50*/  LDL R21, [R1+0x1b18] ;  /* 0x001b180001157983 */ /* 0x000ee80000100800 */
        /* <DEDUP_REMOVED lines=28> */
[----:B----4-:R-:W-:-:S02]  /*8e20*/  ISETP.GE.AND P3, PT, R27, RZ, PT ;  /* 0x000000ff1b00720c */ /* 0x010fc40003f66270 */
[----:B------:R-:W3:Y:S04]  /*8e30*/  LDL R27, [R1+0x1b00] ;  /* 0x001b0000011b7983 */ /* 0x000ee80000100800 */
[----:B------:R0:W-:Y:S04]  /*8e40*/  STL [R1+0x1ac], R4 ;  /* 0x0001ac0401007387 */ /* 0x0001e80000100800 */
[----:B0-----:R-:W4:Y:S01]  /*8e50*/  LDL.LU R4, [R1+0x184] ;  /* 0x0001840001047983 */ /* 0x001f220000300800 */
[----:B--2---:R-:W-:Y:S01]  /*8e60*/  @!P5 IMAD.MOV R18, RZ, RZ, -R18 ;  /* 0x000000ffff12d224 */ /* 0x004fe200078e0a12 */
[----:B------:R-:W-:-:S02]  /*8e70*/  ISETP.GE.AND P5, PT, R20, RZ, PT ;  /* 0x000000ff1400720c */ /* 0x000fc40003fa6270 */
[----:B------:R-:W2:Y:S04]  /*8e80*/  LDL R20, [R1+0x1afc] ;  /* 0x001afc0001147983 */ /* 0x000ea80000100800 */
[----:B------:R0:W-:Y:S04]  /*8e90*/  STL [R1+0x1a8], R18 ;  /* 0x0001a81201007387 */ /* 0x0001e80000100800 */
        /* <DEDUP_REMOVED lines=347> */
[----:B------:R-:W-:-:S04]  /*a450*/  ISETP.GE.AND P5, PT, R26, RZ, PT ;  /* 0x000000ff1a00720c */ /* 0x000fc80003fa6270 */
[----:B------:R0:W-:Y:S04]  /*a460*/  STL [R1+0x54], R18 ;  /* 0x0000541201007387 */ /* 0x0001e80000100800 */
[----:B0-----:R-:W2:Y:S04]  /*a470*/  LDL.LU R18, [R1+0xe8] ;  /* 0x0000e80001127983 */ /* 0x001ea80000300800 */
[----:B------:R-:W3:Y:S01]  /*a480*/  LDL R26, [R1+0x19e4] ;  /* 0x0019e400011a7983 */ /* 0x000ee20000100800 */
[----:B----4-:R-:W-:-:S05]  /*a490*/  @!P0 IMAD.MOV R4, RZ, RZ, -R4 ;  /* 0x000000ffff048224 */ /* 0x010fca00078e0a04 */
[----:B------:R0:W-:Y:S04]  /*a4a0*/  STL [R1+0x50], R4 ;  /* 0x0000500401007387 */ /* 0x0001e80000100800 */
[----:B0-----:R-:W4:Y:S01]  /*a4b0*/  LDL.LU R4, [R1+0xec] ;  /* 0x0000ec0001047983 */ /* 0x001f220000300800 */
[----:B------:R-:W-:-:S03]  /*a4c0*/  ISETP.GE.AND P0, PT, R27, RZ, PT ;  /* 0x000000ff1b00720c */ /* 0x000fc60003f06270 */
[----:B------:R-:W3:Y:S04]  /*a4d0*/  LDL R27, [R1+0x19e0] ;  /* 0x0019e000011b7983 */ /* 0x000ee80000100800 */
[----:B------:R-:W3:Y:S01]  /*a4e0*/  LDL.LU R19, [R1+0xf0] ;  /* 0x0000f00001137983 */ /* 0x000ee20000300800 */
[----:B--2---:R-:W-:-:S05]  /*a4f0*/  @!P1 IMAD.MOV R18, RZ, RZ, -R18 ;  /* 0x000000ffff129224 */ /* 0x004fca00078e0a12 */
[----:B------:R0:W-:Y:S01]  /*a500*/  STL [R1+0x4c], R18 ;  /* 0x00004c1201007387 */ /* 0x0001e20000100800 */
[----:B------:R-:W-:-:S03]  /*a510*/  ISETP.GE.AND P1, PT, R20, RZ, PT ;  /* 0x000000ff1400720c */ /* 0x000fc60003f26270 */
[----:B0-----:R-:W2:Y:S01]  /*a520*/  LDL R18, [R1+0x19dc] ;  /* 0x0019dc0001127983 */ /* 0x001ea20000100800 */
[----:B----4-:R-:W-:-:S05]  /*a530*/  @!P2 IMAD.MOV R4, RZ, RZ, -R4 ;  /* 0x000000ffff04a224 */ /* 0x010fca00078e0a04 */
[----:B------:R0:W-:Y:S01]  /*a540*/  STL [R1+0x48], R4 ;  /* 0x0000480401007387 */ /* 0x0001e20000100800 */
[----:B------:R-:W-:-:S03]  /*a550*/  ISETP.GE.AND P2, PT, R21, RZ, PT ;  /* 0x000000ff1500720c */ /* 0x000fc60003f46270 */
[----:B0-----:R-:W4:Y:S04]  /*a560*/  LDL.LU R4, [R1+0x38] ;  /* 0x0000380001047983 */ /* 0x001f280000300800 */
[----:B------:R-:W2:Y:S04]  /*a570*/  LDL R20, [R1+0x19d4] ;  /* 0x0019d40001147983 */ /* 0x000ea80000100800 */
[----:B------:R-:W2:Y:S01]  /*a580*/  LDL.LU R21, [R1+0x34] ;  /* 0x0000340001157983 */ /* 0x000ea20000300800 */
[----:B---3--:R-:W-:-:S05]  /*a590*/  @!P3 IMAD.MOV R19, RZ, RZ, -R19 ;  /* 0x000000ffff13b224 */ /* 0x008fca00078e0a13 */
[----:B------:R0:W-:Y:S04]  /*a5a0*/  STL [R1+0x44], R19 ;  /* 0x0000441301007387 */ /* 0x0001e80000100800 */
[----:B0-----:R-:W3:Y:S01]  /*a5b0*/  LDL R19, [R1+0x19d8] ;  /* 0x0019d80001137983 */ /* 0x001ee20000100800 */
[----:B----4-:R-:W-:Y:S01]  /*a5c0*/  @!P5 IMAD.MOV R4, RZ, RZ, -R4 ;  /* 0x000000ffff04d224 */ /* 0x010fe200078e0a04 */
[----:B------:R-:W-:-:S04]  /*a5d0*/  ISETP.GE.AND P5, PT, R25, RZ, PT ;  /* 0x000000ff1900720c */ /* 0x000fc80003fa6270 */
[----:B------:R0:W-:Y:S01]  /*a5e0*/  STL [R1+0x40], R4 ;  /* 0x0000400401007387 */ /* 0x0001e20000100800 */
[----:B--2---:R-:W-:Y:S01]  /*a5f0*/  @!P0 IMAD.MOV R21, RZ, RZ, -R21 ;  /* 0x000000ffff158224 */ /* 0x004fe200078e0a15 */
[----:B------:R-:W-:Y:S02]  /*a600*/  ISETP.GE.AND P0, PT, R23, RZ, PT ;  /* 0x000000ff1700720c */ /* 0x000fe40003f06270 */
[----:B0-----:R-:W2:Y:S04]  /*a610*/  LDL.LU R4, [R1+0x30] ;  /* 0x0000300001047983 */ /* 0x001ea80000300800 */
[----:B------:R-:W4:Y:S04]  /*a620*/  LDL R25, [R1+0x19d0] ;  /* 0x0019d00001197983 */ /* 0x000f280000100800 */
[----:B------:R-:W3:Y:S01]  /*a630*/  LDL.LU R23, [R1+0xb4] ;  /* 0x0000b40001177983 */ /* 0x000ee20000300800 */
[----:B------:R-:W-:-:S03]  /*a640*/  ISETP.GE.AND P3, PT, R22, RZ, PT ;  /* 0x000000ff1600720c */ /* 0x000fc60003f66270 */
[----:B------:R0:W-:Y:S04]  /*a650*/  STL [R1+0x3c], R21 ;  /* 0x00003c1501007387 */ /* 0x0001e80000100800 */
[----:B------:R-:W4:Y:S04]  /*a660*/  LDL R22, [R1+0x19c8] ;  /* 0x0019c80001167983 */ /* 0x000f280000100800 */
[----:B0-----:R-:W4:Y:S01]  /*a670*/  LDL R21, [R1+0x19cc] ;  /* 0x0019cc0001157983 */ /* 0x001f220000100800 */
[----:B--2---:R-:W-:Y:S01]  /*a680*/  @!P1 IMAD.MOV R4, RZ, RZ, -R4 ;  /* 0x000000ffff049224 */ /* 0x004fe200078e0a04 */
[----:B------:R-:W-:-:S04]  /*a690*/  ISETP.GE.AND P1, PT, R24, RZ, PT ;  /* 0x000000ff1800720c */ /* 0x000fc80003f26270 */
[----:B------:R0:W-:Y:S01]  /*a6a0*/  STL [R1+0x38], R4 ;  /* 0x0000380401007387 */ /* 0x0001e20000100800 */
[----:B---3--:R-:W-:-:S03]  /*a6b0*/  @!P2 IMAD.MOV R23, RZ, RZ, -R23 ;  /* 0x000000ffff17a224 */ /* 0x008fc600078e0a17 */
[----:B0-----:R-:W2:Y:S04]  /*a6c0*/  LDL.LU R4, [R1+0xb8] ;  /* 0x0000b80001047983 */ /* 0x001ea80000300800 */
[----:B------:R0:W-:Y:S04]  /*a6d0*/  STL [R1+0x34], R23 ;  /* 0x0000341701007387 */ /* 0x0001e80000100800 */
[----:B0-----:R-:W3:Y:S04]  /*a6e0*/  LDL R23, [R1+0x19c4] ;  /* 0x0019c40001177983 */ /* 0x001ee80000100800 */
[----:B------:R-:W3:Y:S01]  /*a6f0*/  LDL.LU R24, [R1+0x2c] ;  /* 0x00002c0001187983 */ /* 0x000ee20000300800 */
[----:B------:R-:W-:-:S03]  /*a700*/  ISETP.GE.AND P2, PT, R26, RZ, PT ;  /* 0x000000ff1a00720c */ /* 0x000fc60003f46270 */
[----:B------:R-:W4:Y:S01]  /*a710*/  LDL R26, [R1+0x19c0] ;  /* 0x0019c000011a7983 */ /* 0x000f220000100800 */
[----:B--2---:R-:W-:Y:S01]  /*a720*/  @!P3 IMAD.MOV R4, RZ, RZ, -R4 ;  /* 0x000000ffff04b224 */ /* 0x004fe200078e0a04 */
[----:B------:R-:W-:Y:S02]  /*a730*/  ISETP.GE.AND P3, PT, R27, RZ, PT ;  /* 0x000000ff1b00720c */ /* 0x000fe40003f66270 */
[----:B------:R-:W2:Y:S04]  /*a740*/  LDL R27, [R1+0x19bc] ;  /* 0x0019bc00011b7983 */ /* 0x000ea80000100800 */
[----:B------:R0:W-:Y:S04]  /*a750*/  STL [R1+0x30], R4 ;  /* 0x0000300401007387 */ /* 0x0001e80000100800 */
[----:B0-----:R-:W2:Y:S01]  /*a760*/  LDL.LU R4, [R1+0x28] ;  /* 0x0000280001047983 */ /* 0x001ea20000300800 */
[----:B---3--:R-:W-:Y:S01]  /*a770*/  @!P5 IMAD.MOV R24, RZ, RZ, -R24 ;  /* 0x000000ffff18d224 */ /* 0x008fe200078e0a18 */
[----:B------:R-:W-:-:S04]  /*a780*/  ISETP.GE.AND P5, PT, R18, RZ, PT ;  /* 0x000000ff1200720c */ /* 0x000fc80003fa6270 */
[----:B------:R0:W-:Y:S04]  /*a790*/  STL [R1+0x2c], R24 ;  /* 0x00002c1801007387 */ /* 0x0001e80000100800 */
[----:B0-----:R-:W3:Y:S04]  /*a7a0*/  LDL R24, [R1+0x19b8] ;  /* 0x0019b80001187983 */ /* 0x001ee80000100800 */
[----:B------:R-:W3:Y:S04]  /*a7b0*/  LDL.LU R18, [R1+0x24] ;  /* 0x0000240001127983 */ /* 0x000ee80000300800 */
[----:B------:R-:W4:Y:S01]  /*a7c0*/  LDL R29, [R1+0x19b4] ;  /* 0x0019b400011d7983 */ /* 0x000f220000100800 */
[----:B--2---:R-:W-:Y:S01]  /*a7d0*/  @!P0 IMAD.MOV R4, RZ, RZ, -R4 ;  /* 0x000000ffff048224 */ /* 0x004fe200078e0a04 */
[----:B------:R-:W-:-:S04]  /*a7e0*/  ISETP.GE.AND P0, PT, R20, RZ, PT ;  /* 0x000000ff1400720c */ /* 0x000fc80003f06270 */
[----:B------:R0:W-:Y:S04]  /*a7f0*/  STL [R1+0x28], R4 ;  /* 0x0000280401007387 */ /* 0x0001e80000100800 */
[----:B0-----:R-:W2:Y:S04]  /*a800*/  LDL R4, [R1+0x19b0] ;  /* 0x0019b00001047983 */ /* 0x001ea80000100800 */
[----:B------:R-:W2:Y:S01]  /*a810*/  LDL.LU R20, [R1+0x20] ;  /* 0x0000200001147983 */ /* 0x000ea20000300800 */
[----:B---3--:R-:W-:Y:S01]  /*a820*/  @!P1 IMAD.MOV R18, RZ, RZ, -R18 ;  /* 0x000000ffff129224 */ /* 0x008fe200078e0a12 */
[----:B------:R-:W-:-:S04]  /*a830*/  ISETP.GE.AND P1, PT, R19, RZ, PT ;  /* 0x000000ff1300720c */ /* 0x000fc80003f26270 */
[----:B------:R0:W-:Y:S04]  /*a840*/  STL [R1+0x24], R18 ;  /* 0x0000241201007387 */ /* 0x0001e80000100800 */
[----:B0-----:R-:W3:Y:S04]  /*a850*/  LDL.LU R18, [R1+0x1cc0] ;  /* 0x001cc00001127983 */ /* 0x001ee80000300800 */
[----:B------:R-:W3:Y:S01]  /*a860*/  LDL.LU R19, [R1+0x1c] ;  /* 0x00001c0001137983 */ /* 0x000ee20000300800 */
[----:B--2---:R-:W-:Y:S01]  /*a870*/  @!P2 IMAD.MOV R20, RZ, RZ, -R20 ;  /* 0x000000ffff14a224 */ /* 0x004fe200078e0a14 */
[----:B----4-:R-:W-:-:S02]  /*a880*/  ISETP.GE.AND P2, PT, R25, RZ, PT ;  /* 0x000000ff1900720c */ /* 0x010fc40003f46270 */
[----:B------:R-:W2:Y:S04]  /*a890*/  LDL R25, [R1+0x19ac] ;  /* 0x0019ac0001197983 */ /* 0x000ea80000100800 */
[----:B------:R0:W-:Y:S04]  /*a8a0*/  STL [R1+0x20], R20 ;  /* 0x0000201401007387 */ /* 0x0001e80000100800 */
[----:B0-----:R-:W4:Y:S01]  /*a8b0*/  LDL.LU R20, [R1+0x18] ;  /* 0x0000180001147983 */ /* 0x001f220000300800 */
[----:B---3--:R-:W-:Y:S01]  /*a8c0*/  @!P3 IMAD.MOV R19, RZ, RZ, -R19 ;  /* 0x000000ffff13b224 */ /* 0x008fe200078e0a13 */
[----:B------:R-:W-:-:S04]  /*a8d0*/  ISETP.GE.AND P3, PT, R21, RZ, PT ;  /* 0x000000ff1500720c */ /* 0x000fc80003f66270 */
[----:B------:R0:W-:Y:S04]  /*a8e0*/  STL [R1+0x1c], R19 ;  /* 0x00001c1301007387 */ /* 0x0001e80000100800 */
[----:B0-----:R-:W3:Y:S04]  /*a8f0*/  LDL.LU R19, [R1+0x1cbc] ;  /* 0x001cbc0001137983 */ /* 0x001ee80000300800 */
[----:B------:R-:W2:Y:S01]  /*a900*/  LDL.LU R21, [R1+0x14] ;  /* 0x0000140001157983 */ /* 0x000ea20000300800 */
[----:B----4-:R-:W-:Y:S01]  /*a910*/  @!P5 IMAD.MOV R20, RZ, RZ, -R20 ;  /* 0x000000ffff14d224 */ /* 0x010fe200078e0a14 */
[----:B------:R-:W-:-:S04]  /*a920*/  ISETP.GE.AND P5, PT, R22, RZ, PT ;  /* 0x000000ff1600720c */ /* 0x000fc80003fa6270 */
[----:B------:R0:W-:Y:S04]  /*a930*/  STL [R1+0x18], R20 ;  /* 0x0000181401007387 */ /* 0x0001e80000100800 */
[----:B0-----:R-:W4:Y:S04]  /*a940*/  LDL.LU R20, [R1+0x1cb8] ;  /* 0x001cb80001147983 */ /* 0x001f280000300800 */
[----:B------:R-:W3:Y:S01]  /*a950*/  LDL.LU R22, [R1+0x10] ;  /* 0x0000100001167983 */ /* 0x000ee20000300800 */
[----:B--2---:R-:W-:Y:S01]  /*a960*/  @!P0 IMAD.MOV R21, RZ, RZ, -R21 ;  /* 0x000000ffff158224 */ /* 0x004fe200078e0a15 */
[----:B------:R-:W-:-:S04]  /*a970*/  ISETP.GE.AND P0, PT, R23, RZ, PT ;  /* 0x000000ff1700720c */ /* 0x000fc80003f06270 */
[----:B------:R0:W-:Y:S04]  /*a980*/  STL [R1+0x14], R21 ;  /* 0x0000141501007387 */ /* 0x0001e80000100800 */
[----:B0-----:R-:W2:Y:S04]  /*a990*/  LDL.LU R21, [R1+0x1cb4] ;  /* 0x001cb40001157983 */ /* 0x001ea80000300800 */
[----:B------:R-:W2:Y:S01]  /*a9a0*/  LDL.LU R23, [R1+0xc] ;  /* 0x00000c0001177983 */ /* 0x000ea20000300800 */
[----:B---3--:R-:W-:Y:S01]  /*a9b0*/  @!P1 IMAD.MOV R22, RZ, RZ, -R22 ;  /* 0x000000ffff169224 */ /* 0x008fe200078e0a16 */
[----:B------:R-:W-:-:S04]  /*a9c0*/  ISETP.GE.AND P1, PT, R26, RZ, PT ;  /* 0x000000ff1a00720c */ /* 0x000fc80003f26270 */
[----:B------:R0:W-:Y:S04]  /*a9d0*/  STL [R1+0x10], R22 ;  /* 0x0000101601007387 */ /* 0x0001e80000100800 */
[----:B0-----:R-:W3:Y:S04]  /*a9e0*/  LDL.LU R22, [R1+0x1cb0] ;  /* 0x001cb00001167983 */ /* 0x001ee80000300800 */
        /* <DEDUP_REMOVED lines=10> */
[----:B------:R-:W3:Y:S01]  /*aa90*/  LDL.LU R24, [R1] ;  /* 0x0000000001187983 */ /* 0x000ee20000300800 */
[----:B--2---:R-:W-:-:S05]  /*aaa0*/  @!P5 IMAD.MOV R27, RZ, RZ, -R27 ;  /* 0x000000ffff1bd224 */ /* 0x004fca00078e0a1b */
[----:B------:R0:W-:Y:S04]  /*aab0*/  STL [R1+0x4], R27 ;  /* 0x0000041b01007387 */ /* 0x0001e80000100800 */
[----:B0-----:R-:W2:Y:S01]  /*aac0*/  LDL.LU R27, [R1+0x1ca4] ;  /* 0x001ca400011b7983 */ /* 0x001ea20000300800 */
[----:B------:R-:W-:Y:S01]  /*aad0*/  ISETP.GE.AND P5, PT, R29, RZ, PT ;  /* 0x000000ff1d00720c */ /* 0x000fe20003fa6270 */
[----:B---3--:R-:W-:Y:S01]  /*aae0*/  @!P0 IMAD.MOV R24, RZ, RZ, -R24 ;  /* 0x000000ffff188224 */ /* 0x008fe200078e0a18 */
[----:B------:R-:W-:-:S04]  /*aaf0*/  ISETP.GE.AND P0, PT, R4, RZ, PT ;  /* 0x000000ff0400720c */ /* 0x000fc80003f06270 */
[----:B------:R0:W-:Y:S04]  /*ab00*/  STL [R1], R24 ;  /* 0x0000001801007387 */ /* 0x0001e80000100800 */
[----:B0-----:R-:W3:Y:S01]  /*ab10*/  LDL.LU R24, [R1+0x1ca0] ;  /* 0x001ca00001187983 */ /* 0x001ee20000300800 */
[----:B--2---:R-:W-:-:S03]  /*ab20*/  IMAD.MOV.U32 R29, RZ, RZ, R27 ;  /* 0x000000ffff1d7224 */ /* 0x004fc600078e001b */
[----:B------:R-:W2:Y:S01]  /*ab30*/  LDL R4, [R1+0x1994] ;  /* 0x0019940001047983 */ /* 0x000ea20000100800 */
[----:B------:R-:W-:Y:S02]  /*ab40*/  @!P1 IMAD.MOV R29, RZ, RZ, -R29 ;  /* 0x000000ffff1d9224 */ /* 0x000fe400078e0a1d */
[----:B------:R-:W-:Y:S02]  /*ab50*/  IMAD.MOV.U32 R27, RZ, RZ, R26 ;  /* 0x000000ffff1b7224 */ /* 0x000fe400078e001a */
[----:B------:R-:W2:Y:S01]  /*ab60*/  LDL R26, [R1+0x19a8] ;  /* 0x0019a800011a7983 */ /* 0x000ea20000100800 */
[----:B------:R-:W-:-:S03]  /*ab70*/  ISETP.GE.AND P1, PT, R25, RZ, PT ;  /* 0x000000ff1900720c */ /* 0x000fc60003f26270 */
[----:B------:R0:W-:Y:S04]  /*ab80*/  STL [R1+0x1c0c], R29 ;  /* 0x001c0c1d01007387 */ /* 0x0001e80000100800 */
[----:B0-----:R-:W3:Y:S04]  /*ab90*/  LDL R29, [R1+0x199c] ;  /* 0x00199c00011d7983 */ /* 0x001ee80000100800 */
[----:B------:R-:W3:Y:S01]  /*aba0*/  LDL.LU R25, [R1+0x1c9c] ;  /* 0x001c9c0001197983 */ /* 0x000ee20000300800 */
[----:B------:R-:W-:-:S05]  /*abb0*/  @!P2 IMAD.MOV R27, RZ, RZ, -R27 ;  /* 0x000000ffff1ba224 */ /* 0x000fca00078e0a1b */
[----:B------:R0:W-:Y:S04]  /*abc0*/  STL [R1+0x1c10], R27 ;  /* 0x001c101b01007387 */ /* 0x0001e80000100800 */
[----:B0-----:R-:W4:Y:S01]  /*abd0*/  LDL R27, [R1+0x19a0] ;  /* 0x0019a000011b7983 */ /* 0x001f220000100800 */
[----:B--2---:R-:W-:-:S03]  /*abe0*/  ISETP.GE.AND P2, PT, R26, RZ, PT ;  /* 0x000000ff1a00720c */ /* 0x004fc60003f46270 */
[----:B------:R-:W2:Y:S01]  /*abf0*/  LDL R26, [R1+0x198c] ;  /* 0x00198c00011a7983 */ /* 0x000ea20000100800 */
[----:B---3--:R-:W-:-:S05]  /*ac00*/  @!P3 IMAD.MOV R25, RZ, RZ, -R25 ;  /* 0x000000ffff19b224 */ /* 0x008fca00078e0a19 */
[----:B------:R0:W-:Y:S04]  /*ac10*/  STL [R1+0x1c14], R25 ;  /* 0x001c141901007387 */ /* 0x0001e80000100800 */
[----:B0-----:R-:W3:Y:S01]  /*ac20*/  LDL R25, [R1+0x19a4] ;  /* 0x0019a40001197983 */ /* 0x001ee20000100800 */
[----:B------:R-:W-:Y:S02]  /*ac30*/  @!P5 IMAD.MOV R24, RZ, RZ, -R24 ;  /* 0x000000ffff18d224 */ /* 0x000fe400078e0a18 */
[----:B------:R-:W-:Y:S01]  /*ac40*/  @!P0 IMAD.MOV R23, RZ, RZ, -R23 ;  /* 0x000000ffff178224 */ /* 0x000fe200078e0a17 */
[----:B----4-:R-:W-:Y:S01]  /*ac50*/  ISETP.GE.AND P5, PT, R27, RZ, PT ;  /* 0x000000ff1b00720c */ /* 0x010fe20003fa6270 */
[----:B------:R-:W-:Y:S02]  /*ac60*/  @!P1 IMAD.MOV R22, RZ, RZ, -R22 ;  /* 0x000000ffff169224 */ /* 0x000fe400078e0a16 */
[----:B------:R-:W-:Y:S01]  /*ac70*/  @!P2 IMAD.MOV R21, RZ, RZ, -R21 ;  /* 0x000000ffff15a224 */ /* 0x000fe200078e0a15 */
[----:B------:R-:W-:-:S02]  /*ac80*/  ISETP.GE.AND P0, PT, R29, RZ, PT ;  /* 0x000000ff1d00720c */ /* 0x000fc40003f06270 */
[----:B------:R-:W-:Y:S02]  /*ac90*/  ISETP.GE.AND P2, PT, R4, RZ, PT ;  /* 0x000000ff0400720c */ /* 0x000fe40003f46270 */
[----:B---3--:R-:W-:Y:S02]  /*aca0*/  ISETP.GE.AND P3, PT, R25, RZ, PT ;  /* 0x000000ff1900720c */ /* 0x008fe40003f66270 */
[----:B------:R-:W3:Y:S04]  /*acb0*/  LDL R25, [R1+0x1988] ;  /* 0x0019880001197983 */ /* 0x000ee80000100800 */
[----:B------:R0:W-:Y:S04]  /*acc0*/  STL [R1+0x1c18], R24 ;  /* 0x001c181801007387 */ /* 0x0001e80000100800 */
[----:B------:R-:W4:Y:S04]  /*acd0*/  LDL R27, [R1+0x1984] ;  /* 0x00198400011b7983 */ /* 0x000f280000100800 */
[----:B0-----:R-:W4:Y:S04]  /*ace0*/  LDL R24, [R1+0x1990] ;  /* 0x0019900001187983 */ /* 0x001f280000100800 */
[----:B------:R0:W-:Y:S04]  /*acf0*/  STL [R1+0x1c1c], R23 ;  /* 0x001c1c1701007387 */ /* 0x0001e80000100800 */
[----:B------:R-:W4:Y:S04]  /*ad00*/  LDL R29, [R1+0x1980] ;  /* 0x00198000011d7983 */ /* 0x000f280000100800 */
[----:B0-----:R-:W4:Y:S04]  /*ad10*/  LDL R23, [R1+0x1998] ;  /* 0x0019980001177983 */ /* 0x001f280000100800 */
[----:B------:R0:W-:Y:S04]  /*ad20*/  STL [R1+0x1c20], R22 ;  /* 0x001c201601007387 */ /* 0x0001e80000100800 */
[----:B------:R-:W-:Y:S04]  /*ad30*/  STL [R1+0x1c24], R21 ;  /* 0x001c241501007387 */ /* 0x000fe80000100800 */
[----:B------:R-:W4:Y:S01]  /*ad40*/  LDL R4, [R1+0x197c] ;  /* 0x00197c0001047983 */ /* 0x000f220000100800 */
[----:B------:R-:W-:-:S02]  /*ad50*/  @!P3 IMAD.MOV R20, RZ, RZ, -R20 ;  /* 0x000000ffff14b224 */ /* 0x000fc400078e0a14 */
[----:B------:R-:W-:Y:S01]  /*ad60*/  @!P5 IMAD.MOV R19, RZ, RZ, -R19 ;  /* 0x000000ffff13d224 */ /* 0x000fe200078e0a13 */
[----:B--2---:R-:W-:Y:S02]  /*ad70*/  ISETP.GE.AND P5, PT, R26, RZ, PT ;  /* 0x000000ff1a00720c */ /* 0x004fe40003fa6270 */
[----:B------:R1:W-:Y:S04]  /*ad80*/  STL [R1+0x1c28], R20 ;  /* 0x001c281401007387 */ /* 0x0003e80000100800 */
[----:B0-----:R-:W2:Y:S01]  /*ad90*/  LDL R22, [R1+0x1978] ;  /* 0x0019780001167983 */ /* 0x001ea20000100800 */
[----:B------:R-:W-:Y:S02]  /*ada0*/  @!P0 IMAD.MOV R18, RZ, RZ, -R18 ;  /* 0x000000ffff128224 */ /* 0x000fe400078e0a12 */
[----:B------:R-:W-:Y:S01]  /*adb0*/  @!P2 IMAD.MOV R16, RZ, RZ, -R16 ;  /* 0x000000ffff10a224 */ /* 0x000fe200078e0a10 */
[----:B---3--:R-:W-:-:S02]  /*adc0*/  ISETP.GE.AND P0, PT, R25, RZ, PT ;  /* 0x000000ff1900720c */ /* 0x008fc40003f06270 */
[----:B----4-:R-:W-:Y:S02]  /*add0*/  ISETP.GE.AND P1, PT, R23, RZ, PT ;  /* 0x000000ff1700720c */ /* 0x010fe40003f26270 */
[----:B------:R-:W3:Y:S04]  /*ade0*/  LDL R23, [R1+0x1974] ;  /* 0x0019740001177983 */ /* 0x000ee80000100800 */
[----:B------:R-:W-:Y:S04]  /*adf0*/  STL [R1+0x1c2c], R19 ;  /* 0x001c2c1301007387 */ /* 0x000fe80000100800 */
[----:B------:R-:W4:Y:S03]  /*ae00*/  LDL R26, [R1+0x1970] ;  /* 0x00197000011a7983 */ /* 0x000f260000100800 */
[----:B------:R-:W-:Y:S01]  /*ae10*/  @!P1 IMAD.MOV R17, RZ, RZ, -R17 ;  /* 0x000000ffff119224 */ /* 0x000fe200078e0a11 */
[----:B------:R-:W-:Y:S01]  /*ae20*/  ISETP.GE.AND P3, PT, R24, RZ, PT ;  /* 0x000000ff1800720c */ /* 0x000fe20003f66270 */
[----:B------:R-:W-:Y:S04]  /*ae30*/  STL [R1+0x1c30], R18 ;  /* 0x001c301201007387 */ /* 0x000fe80000100800 */
[----:B------:R-:W4:Y:S04]  /*ae40*/  LDL R24, [R1+0x196c] ;  /* 0x00196c0001187983 */ /* 0x000f280000100800 */
[----:B------:R-:W-:Y:S04]  /*ae50*/  STL [R1+0x1c34], R17 ;  /* 0x001c341101007387 */ /* 0x000fe80000100800 */
[----:B------:R-:W4:Y:S01]  /*ae60*/  LDL R25, [R1+0x1968] ;  /* 0x0019680001197983 */ /* 0x000f220000100800 */
[----:B------:R-:W-:Y:S01]  /*ae70*/  @!P3 IMAD.MOV R15, RZ, RZ, -R15 ;  /* 0x000000ffff0fb224 */ /* 0x000fe200078e0a0f */
[----:B------:R-:W-:-:S02]  /*ae80*/  ISETP.GE.AND P1, PT, R27, RZ, PT ;  /* 0x000000ff1b00720c */ /* 0x000fc40003f26270 */
[----:B------:R-:W-:Y:S01]  /*ae90*/  STL [R1+0x1c38], R16 ;  /* 0x001c381001007387 */ /* 0x000fe20000100800 */
[----:B------:R-:W-:Y:S02]  /*aea0*/  ISETP.GE.AND P2, PT, R29, RZ, PT ;  /* 0x000000ff1d00720c */ /* 0x000fe40003f46270 */
[----:B------:R-:W-:Y:S01]  /*aeb0*/  ISETP.GE.AND P3, PT, R4, RZ, PT ;  /* 0x000000ff0400720c */ /* 0x000fe20003f66270 */
[----:B------:R-:W4:Y:S04]  /*aec0*/  LDL R27, [R1+0x1958] ;  /* 0x00195800011b7983 */ /* 0x000f280000100800 */
[----:B------:R-:W4:Y:S04]  /*aed0*/  LDL R29, [R1+0x195c] ;  /* 0x00195c00011d7983 */ /* 0x000f280000100800 */
[----:B------:R-:W-:Y:S04]  /*aee0*/  STL [R1+0x1c3c], R15 ;  /* 0x001c3c0f01007387 */ /* 0x000fe80000100800 */
[----:B------:R-:W4:Y:S01]  /*aef0*/  LDL R4, [R1+0x1960] ;  /* 0x0019600001047983 */ /* 0x000f220000100800 */
[----:B------:R-:W-:Y:S01]  /*af00*/  @!P5 IMAD.MOV R14, RZ, RZ, -R14 ;  /* 0x000000ffff0ed224 */ /* 0x000fe200078e0a0e */
[----:B--2---:R-:W-:Y:S01]  /*af10*/  ISETP.GE.AND P5, PT, R22, RZ, PT ;  /* 0x000000ff1600720c */ /* 0x004fe20003fa6270 */
[----:B------:R-:W-:-:S02]  /*af20*/  @!P0 IMAD.MOV R13, RZ, RZ, -R13 ;  /* 0x000000ffff0d8224 */ /* 0x000fc400078e0a0d */
[----:B------:R-:W-:Y:S01]  /*af30*/  @!P1 IMAD.MOV R12, RZ, RZ, -R12 ;  /* 0x000000ffff0c9224 */ /* 0x000fe200078e0a0c */
[----:B------:R-:W-:Y:S04]  /*af40*/  STL [R1+0x1c40], R14 ;  /* 0x001c400e01007387 */ /* 0x000fe80000100800 */
[----:B------:R-:W-:Y:S04]  /*af50*/  STL [R1+0x1c44], R13 ;  /* 0x001c440d01007387 */ /* 0x000fe80000100800 */
[----:B------:R-:W-:Y:S01]  /*af60*/  STL [R1+0x1c48], R12 ;  /* 0x001c480c01007387 */ /* 0x000fe20000100800 */
[----:B------:R-:W-:-:S02]  /*af70*/  @!P2 IMAD.MOV R11, RZ, RZ, -R11 ;  /* 0x000000ffff0ba224 */ /* 0x000fc400078e0a0b */
[----:B------:R-:W-:Y:S02]  /*af80*/  @!P3 IMAD.MOV R10, RZ, RZ, -R10 ;  /* 0x000000ffff0ab224 */ /* 0x000fe400078e0a0a */
[----:B------:R-:W-:Y:S01]  /*af90*/  @!P5 IMAD.MOV R9, RZ, RZ, -R9 ;  /* 0x000000ffff09d224 */ /* 0x000fe200078e0a09 */
[----:B---3--:R-:W-:Y:S02]  /*afa0*/  ISETP.GE.AND P0, PT, R23, RZ, PT ;  /* 0x000000ff1700720c */ /* 0x008fe40003f06270 */
[----:B----4-:R-:W-:Y:S02]  /*afb0*/  ISETP.GE.AND P1, PT, R26, RZ, PT ;  /* 0x000000ff1a00720c */ /* 0x010fe40003f26270 */
[----:B------:R-:W2:Y:S09]  /*afc0*/  LDL R26, [R1+0x1964] ;  /* 0x00196400011a7983 */ /* 0x000eb20000100800 */
[----:B------:R-:W-:Y:S01]  /*afd0*/  @!P0 IMAD.MOV R8, RZ, RZ, -R8 ;  /* 0x000000ffff088224 */ /* 0x000fe200078e0a08 */
[----:B------:R-:W-:Y:S04]  /*afe0*/  STL [R1+0x1c4c], R11 ;  /* 0x001c4c0b01007387 */ /* 0x000fe80000100800 */
[----:B------:R-:W-:Y:S01]  /*aff0*/  STL [R1+0x1c50], R10 ;  /* 0x001c500a01007387 */ /* 0x000fe20000100800 */
[----:B------:R-:W-:-:S03]  /*b000*/  @!P1 IMAD.MOV R7, RZ, RZ, -R7 ;  /* 0x000000ffff079224 */ /* 0x000fc600078e0a07 */
[----:B------:R-:W-:Y:S04]  /*b010*/  STL [R1+0x1c54], R9 ;  /* 0x001c540901007387 */ /* 0x000fe80000100800 */
[----:B------:R-:W-:Y:S04]  /*b020*/  STL [R1+0x1c58], R8 ;  /* 0x001c580801007387 */ /* 0x000fe80000100800 */
[----:B------:R-:W-:Y:S04]  /*b030*/  STL [R1+0x1c5c], R7 ;  /* 0x001c5c0701007387 */ /* 0x000fe80000100800 */
[----:B-1----:R-:W3:Y:S04]  /*b040*/  LDL.LU R20, [R1+0x1d0] ;  /* 0x0001d00001147983 */ /* 0x002ee80000300800 */
[----:B------:R-:W4:Y:S04]  /*b050*/  LDL.LU R21, [R1+0x1cc] ;  /* 0x0001cc0001157983 */ /* 0x000f280000300800 */
[----:B------:R-:W4:Y:S01]  /*b060*/  LDL.LU R22, [R1+0x1c8] ;  /* 0x0001c80001167983 */ /* 0x000f220000300800 */
[----:B------:R-:W-:-:S02]  /*b070*/  ISETP.GE.AND P2, PT, R24, RZ, PT ;  /* 0x000000ff1800720c */ /* 0x000fc40003f46270 */
[----:B------:R-:W-:Y:S01]  /*b080*/  ISETP.GE.AND P3, PT, R25, RZ, PT ;  /* 0x000000ff1900720c */ /* 0x000fe20003f66270 */
[----:B------:R-:W4:Y:S04]  /*b090*/  LDL.LU R23, [R1+0x1c4] ;  /* 0x0001c40001177983 */ /* 0x000f280000300800 */
[----:B------:R-:W4:Y:S04]  /*b0a0*/  LDL.LU R24, [R1+0x1c0] ;  /* 0x0001c00001187983 */ /* 0x000f280000300800 */
[----:B------:R-:W4:Y:S01]  /*b0b0*/  LDL.LU R25, [R1+0x1bc] ;  /* 0x0001bc0001197983 */ /* 0x000f220000300800 */
[----:B------:R-:W-:-:S03]  /*b0c0*/  ISETP.GE.AND P1, PT, R4, RZ, PT ;  /* 0x000000ff0400720c */ /* 0x000fc60003f26270 */
[----:B------:R-:W0:Y:S01]  /*b0d0*/  S2R R4, SR_TID.X ;  /* 0x0000000000047919 */ /* 0x000e220000002100 */
[----:B------:R-:W-:Y:S02]  /*b0e0*/  ISETP.GE.AND P5, PT, R27, RZ, PT ;  /* 0x000000ff1b00720c */ /* 0x000fe40003fa6270 */
[----:B------:R-:W-:Y:S01]  /*b0f0*/  ISETP.GE.AND P0, PT, R29, RZ, PT ;  /* 0x000000ff1d00720c */ /* 0x000fe20003f06270 */
[----:B------:R-:W-:Y:S01]  /*b100*/  @!P2 IMAD.MOV R6, RZ, RZ, -R6 ;  /* 0x000000ffff06a224 */ /* 0x000fe200078e0a06 */
[----:B------:R-:W4:Y:S01]  /*b110*/  LDL.LU R27, [R1+0x1b4] ;  /* 0x0001b400011b7983 */ /* 0x000f220000300800 */
[----:B------:R-:W-:Y:S01]  /*b120*/  @!P3 IMAD.MOV R5, RZ, RZ, -R5 ;  /* 0x000000ffff05b224 */ /* 0x000fe200078e0a05 */
[----:B------:R-:W-:Y:S02]  /*b130*/  ISETP.NE.AND P4, PT, RZ, c[0x0][0x17c], PT ;  /* 0x00005f00ff007a0c */ /* 0x000fe40003f85270 */
[----:B------:R-:W4:Y:S01]  /*b140*/  LDL.LU R29, [R1+0x1b0] ;  /* 0x0001b000011d7983 */ /* 0x000f220000300800 */
[----:B------:R-:W-:Y:S01]  /*b150*/  @!P1 IMAD.MOV R0, RZ, RZ, -R0 ;  /* 0x000000ffff009224 */ /* 0x000fe200078e0a00 */
[----:B0-----:R-:W-:-:S05]  /*b160*/  LOP3.LUT R4, R4, 0x3f, RZ, 0xc0, !PT ;  /* 0x0000003f04047812 */ /* 0x001fca00078ec0ff */
[----:B------:R-:W-:Y:S02]  /*b170*/  IMAD R4, R4, c[0x0][0x18c], RZ ;  /* 0x0000630004047a24 */ /* 0x000fe400078e02ff */
[----:B------:R-:W-:-:S03]  /*b180*/  @!P5 IMAD.MOV R3, RZ, RZ, -R3 ;  /* 0x000000ffff03d224 */ /* 0x000fc600078e0a03 */
[----:B------:R-:W-:Y:S01]  /*b190*/  LEA R4, P6, R4, c[0x0][0x168], 0x1 ;  /* 0x00005a0004047a11 */ /* 0x000fe200078c08ff */
[----:B------:R-:W-:Y:S01]  /*b1a0*/  @!P0 IMAD.MOV R2, RZ, RZ, -R2 ;  /* 0x000000ffff028224 */ /* 0x000fe200078e0a02 */
[----:B------:R-:W-:Y:S04]  /*b1b0*/  STL [R1+0x1c60], R6 ;  /* 0x001c600601007387 */ /* 0x000fe80000100800 */
[----:B------:R-:W-:Y:S04]  /*b1c0*/  STL [R1+0x1b7c], R4 ;  /* 0x001b7c0401007387 */ /* 0x000fe80000100800 */
[----:B------:R-:W-:Y:S04]  /*b1d0*/  STL [R1+0x1c64], R5 ;  /* 0x001c640501007387 */ /* 0x000fe80000100800 */
[----:B------:R-:W-:Y:S04]  /*b1e0*/  STL [R1+0x1c68], R3 ;  /* 0x001c680301007387 */ /* 0x000fe80000100800 */
[----:B------:R3:W-:Y:S04]  /*b1f0*/  STL [R1+0x1c6c], R2 ;  /* 0x001c6c0201007387 */ /* 0x0007e80000100800 */
[----:B------:R4:W-:Y:S01]  /*b200*/  STL [R1+0x1c70], R0 ;  /* 0x001c700001007387 */ /* 0x0009e20000100800 */
[----:B--2---:R-:W-:-:S02]  /*b210*/  ISETP.GE.AND P2, PT, R26, RZ, PT ;  /* 0x000000ff1a00720c */ /* 0x004fc40003f46270 */
[----:B------:R-:W-:-:S11]  /*b220*/  LOP3.LUT R26, RZ, c[0x0][0x17c], RZ, 0x33, !PT ;  /* 0x00005f00ff1a7a12 */ /* 0x000fd600078e33ff */
[----:B------:R-:W-:-:S05]  /*b230*/  @!P2 IMAD.MOV R28, RZ, RZ, -R28 ;  /* 0x000000ffff1ca224 */ /* 0x000fca00078e0a1c */
[----:B------:R-:W-:Y:S01]  /*b240*/  STL [R1+0x1c74], R28 ;  /* 0x001c741c01007387 */ /* 0x000fe20000100800 */
[C---:B---3--:R-:W-:Y:S02]  /*b250*/  SEL R2, R26.reuse, R20, !P4 ;  /* 0x000000141a027207 */ /* 0x048fe40006000000 */
[----:B----4-:R-:W-:-:S03]  /*b260*/  SEL R0, R26, R21, !P4 ;  /* 0x000000151a007207 */ /* 0x010fc60006000000 */
[----:B------:R0:W-:Y:S01]  /*b270*/  STL [R1+0x1d8], R2 ;  /* 0x0001d80201007387 */ /* 0x0001e20000100800 */
[----:B------:R-:W-:-:S03]  /*b280*/  SEL R3, R26, R22, !P4 ;  /* 0x000000161a037207 */ /* 0x000fc60006000000 */
[----:B------:R1:W-:Y:S04]  /*b290*/  STL [R1+0x1d4], R0 ;  /* 0x0001d40001007387 */ /* 0x0003e80000100800 */
[----:B------:R2:W-:Y:S01]  /*b2a0*/  STL [R1+0x1d0], R3 ;  /* 0x0001d00301007387 */ /* 0x0005e20000100800 */
[C---:B0-----:R-:W-:Y:S02]  /*b2b0*/  SEL R2, R26.reuse, R23, !P4 ;  /* 0x000000171a027207 */ /* 0x041fe40006000000 */
[----:B-1----:R-:W-:-:S03]  /*b2c0*/  SEL R0, R26, R24, !P4 ;  /* 0x000000181a007207 */ /* 0x002fc60006000000 */
[----:B------:R0:W-:Y:S01]  /*b2d0*/  STL [R1+0x1cc], R2 ;  /* 0x0001cc0201007387 */ /* 0x0001e20000100800 */
[----:B--2---:R-:W-:-:S03]  /*b2e0*/  SEL R3, R26, R25, !P4 ;  /* 0x000000191a037207 */ /* 0x004fc60006000000 */
[----:B------:R1:W-:Y:S04]  /*b2f0*/  STL [R1+0x1c8], R0 ;  /* 0x0001c80001007387 */ /* 0x0003e80000100800 */
[----:B------:R-:W-:Y:S04]  /*b300*/  STL [R1+0x1c4], R3 ;  /* 0x0001c40301007387 */ /* 0x000fe80000100800 */
[----:B------:R-:W2:Y:S01]  /*b310*/  LDL.LU R28, [R1+0x1a0] ;  /* 0x0001a000011c7983 */ /* 0x000ea20000300800 */
[C---:B0-----:R-:W-:Y:S02]  /*b320*/  SEL R2, R26.reuse, R27, !P4 ;  /* 0x0000001b1a027207 */ /* 0x041fe40006000000 */
[----:B-1----:R-:W-:-:S03]  /*b330*/  SEL R0, R26, R29, !P4 ;  /* 0x0000001d1a007207 */ /* 0x002fc60006000000 */
[----:B------:R-:W-:Y:S04]  /*b340*/  STL [R1+0x1c0], R2 ;  /* 0x0001c00201007387 */ /* 0x000fe80000100800 */
[----:B--2---:R0:W-:Y:S04]  /*b350*/  STL [R1+0x1c90], R28 ;  /* 0x001c901c01007387 */ /* 0x0041e80000100800 */
[----:B------:R-:W-:Y:S04]  /*b360*/  STL [R1+0x1bc], R0 ;  /* 0x0001bc0001007387 */ /* 0x000fe80000100800 */
[----:B0-----:R-:W2:Y:S04]  /*b370*/  LDL.LU R28, [R1+0x1a4] ;  /* 0x0001a400011c7983 */ /* 0x001ea80000300800 */
[----:B--2---:R0:W-:Y:S04]  /*b380*/  STL [R1+0x1c94], R28 ;  /* 0x001c941c01007387 */ /* 0x0041e80000100800 */
[----:B0-----:R-:W2:Y:S04]  /*b390*/  LDL.LU R28, [R1+0x1a8] ;  /* 0x0001a800011c7983 */ /* 0x001ea80000300800 */
[----:B--2---:R0:W-:Y:S04]  /*b3a0*/  STL [R1+0x1c98], R28 ;  /* 0x001c981c01007387 */ /* 0x0041e80000100800 */
[----:B0-----:R-:W2:Y:S04]  /*b3b0*/  LDL.LU R28, [R1+0x1ac] ;  /* 0x0001ac00011c7983 */ /* 0x001ea80000300800 */
[----:B------:R-:W3:Y:S04]  /*b3c0*/  LDL.LU R0, [R1+0x19c] ;  /* 0x00019c0001007983 */ /* 0x000ee80000300800 */
[----:B------:R-:W4:Y:S04]  /*b3d0*/  LDL.LU R2, [R1+0x198] ;  /* 0x0001980001027983 */ /* 0x000f280000300800 */
[----:B------:R-:W3:Y:S04]  /*b3e0*/  LDL.LU R3, [R1+0x190] ;  /* 0x0001900001037983 */ /* 0x000ee80000300800 */
        /* <DEDUP_REMOVED lines=23> */
[----:B------:R-:W3:Y:S01]  /*b560*/  LDL.LU R29, [R1+0x10c] ;  /* 0x00010c00011d7983 */ /* 0x000ee20000300800 */
[----:B--2---:R-:W-:-:S05]  /*b570*/  SEL R28, R26, R28, !P4 ;  /* 0x0000001c1a1c7207 */ /* 0x004fca0006000000 */
[----:B------:R0:W-:Y:S04]  /*b580*/  STL [R1+0x1b8], R28 ;  /* 0x0001b81c01007387 */ /* 0x0001e80000100800 */
[----:B0-----:R-:W2:Y:S02]  /*b590*/  LDL.LU R28, [R1+0x1c98] ;  /* 0x001c9800011c7983 */ /* 0x001ea40000300800 */
[----:B--2---:R-:W-:-:S05]  /*b5a0*/  SEL R28, R26, R28, !P4 ;  /* 0x0000001c1a1c7207 */ /* 0x004fca0006000000 */
[----:B------:R0:W-:Y:S04]  /*b5b0*/  STL [R1+0x1b4], R28 ;  /* 0x0001b41c01007387 */ /* 0x0001e80000100800 */
[----:B0-----:R-:W2:Y:S02]  /*b5c0*/  LDL.LU R28, [R1+0x1c94] ;  /* 0x001c9400011c7983 */ /* 0x001ea40000300800 */
[----:B--2---:R-:W-:-:S05]  /*b5d0*/  SEL R28, R26, R28, !P4 ;  /* 0x0000001c1a1c7207 */ /* 0x004fca0006000000 */
[----:B------:R0:W-:Y:S04]  /*b5e0*/  STL [R1+0x1b0], R28 ;  /* 0x0001b01c01007387 */ /* 0x0001e80000100800 */
[----:B0-----:R-:W2:Y:S01]  /*b5f0*/  LDL.LU R28, [R1+0x1c90] ;  /* 0x001c9000011c7983 */ /* 0x001ea20000300800 */
[C---:B----4-:R-:W-:Y:S02]  /*b600*/  SEL R2, R26.reuse, R2, !P4 ;  /* 0x000000021a027207 */ /* 0x050fe40006000000 */
[----:B--2---:R-:W-:-:S05]  /*b610*/  SEL R28, R26, R28, !P4 ;  /* 0x0000001c1a1c7207 */ /* 0x004fca0006000000 */
[----:B------:R3:W-:Y:S02]  /*b620*/  STL [R1+0x1ac], R28 ;  /* 0x0001ac1c01007387 */ /* 0x0007e40000100800 */
[C---:B---3--:R-:W-:Y:S02]  /*b630*/  SEL R28, R26.reuse, R0, !P4 ;  /* 0x000000001a1c7207 */ /* 0x048fe40006000000 */
[C---:B------:R-:W-:Y:S02]  /*b640*/  SEL R0, R26.reuse, R3, !P4 ;  /* 0x000000031a007207 */ /* 0x040fe40006000000 */
[C---:B------:R-:W-:Y:S01]  /*b650*/  SEL R3, R26.reuse, R5, !P4 ;  /* 0x000000051a037207 */ /* 0x040fe20006000000 */
[----:B------:R-:W-:Y:S04]  /*b660*/  STL [R1+0x1a8], R28 ;  /* 0x0001a81c01007387 */ /* 0x000fe80000100800 */
[----:B------:R0:W-:Y:S04]  /*b670*/  STL [R1+0x1a4], R2 ;  /* 0x0001a40201007387 */ /* 0x0001e80000100800 */
[----:B------:R1:W-:Y:S04]  /*b680*/  STL [R1+0x1a0], R0 ;  /* 0x0001a00001007387 */ /* 0x0003e80000100800 */
[----:B------:R2:W-:Y:S01]  /*b690*/  STL [R1+0x19c], R3 ;  /* 0x00019c0301007387 */ /* 0x0005e20000100800 */
[----:B0-----:R-:W-:-:S02]  /*b6a0*/  SEL R2, R26, R4, !P4 ;  /* 0x000000041a027207 */ /* 0x001fc40006000000 */
[----:B-1----:R-:W-:-:S03]  /*b6b0*/  SEL R0, R26, R6, !P4 ;  /* 0x000000061a007207 */ /* 0x002fc60006000000 */
[----:B------:R0:W-:Y:S01]  /*b6c0*/  STL [R1+0x120], R2 ;  /* 0x0001200201007387 */ /* 0x0001e20000100800 */
[----:B--2---:R-:W-:-:S03]  /*b6d0*/  SEL R3, R26, R7, !P4 ;  /* 0x000000071a037207 */ /* 0x004fc60006000000 */
[----:B------:R1:W-:Y:S04]  /*b6e0*/  STL [R1+0x198], R0 ;  /* 0x0001980001007387 */ /* 0x0003e80000100800 */
[----:B------:R2:W-:Y:S01]  /*b6f0*/  STL [R1+0x194], R3 ;  /* 0x0001940301007387 */ /* 0x0005e20000100800 */
[C---:B0-----:R-:W-:Y:S02]  /*b700*/  SEL R2, R26.reuse, R8, !P4 ;  /* 0x000000081a027207 */ /* 0x041fe40006000000 */
        /* <DEDUP_REMOVED lines=171> */
[----:B------:R-:W3:Y:S01]  /*c1c0*/  LDL.LU R4, [R1] ;  /* 0x0000000001047983 */ /* 0x000ee20000300800 */
        /* <DEDUP_REMOVED lines=9> */
[C---:B---3--:R-:W-:Y:S02]  /*c260*/  SEL R0, R26.reuse, R0, !P4 ;  /* 0x000000001a007207 */ /* 0x048fe40006000000 */
[C---:B----4-:R-:W-:Y:S02]  /*c270*/  SEL R2, R26.reuse, R2, !P4 ;  /* 0x000000021a027207 */ /* 0x050fe40006000000 */
[C---:B------:R-:W-:Y:S02]  /*c280*/  SEL R3, R26.reuse, R3, !P4 ;  /* 0x000000031a037207 */ /* 0x040fe40006000000 */
[----:B------:R-:W-:-:S02]  /*c290*/  SEL R5, R26, R5, !P4 ;  /* 0x000000051a057207 */ /* 0x000fc40006000000 */
[C---:B------:R-:W-:Y:S02]  /*c2a0*/  SEL R6, R26.reuse, R6, !P4 ;  /* 0x000000061a067207 */ /* 0x040fe40006000000 */
[C---:B------:R-:W-:Y:S02]  /*c2b0*/  SEL R7, R26.reuse, R7, !P4 ;  /* 0x000000071a077207 */ /* 0x040fe40006000000 */
[C---:B------:R-:W-:Y:S02]  /*c2c0*/  SEL R8, R26.reuse, R8, !P4 ;  /* 0x000000081a087207 */ /* 0x040fe40006000000 */
[C---:B------:R-:W-:Y:S02]  /*c2d0*/  SEL R9, R26.reuse, R9, !P4 ;  /* 0x000000091a097207 */ /* 0x040fe40006000000 */
        /* <DEDUP_REMOVED lines=18> */
[----:B--2---:R-:W-:-:S05]  /*c400*/  SEL R28, R26, R28, !P4 ;  /* 0x0000001c1a1c7207 */ /* 0x004fca0006000000 */
[----:B------:R0:W-:Y:S04]  /*c410*/  STL [R1+0xa4], R28 ;  /* 0x0000a41c01007387 */ /* 0x0001e80000100800 */
[----:B0-----:R-:W2:Y:S04]  /*c420*/  LDL.LU R28, [R1+0x1c74] ;  /* 0x001c7400011c7983 */ /* 0x001ea80000300800 */
[----:B------:R0:W-:Y:S04]  /*c430*/  STL [R1+0xa0], R0 ;  /* 0x0000a00001007387 */ /* 0x0001e80000100800 */
[----:B0-----:R-:W3:Y:S04]  /*c440*/  LDL.LU R0, [R1+0x1c70] ;  /* 0x001c700001007983 */ /* 0x001ee80000300800 */
[----:B------:R0:W-:Y:S04]  /*c450*/  STL [R1+0x9c], R2 ;  /* 0x00009c0201007387 */ /* 0x0001e80000100800 */
[----:B0-----:R-:W4:Y:S04]  /*c460*/  LDL.LU R2, [R1+0x1c6c] ;  /* 0x001c6c0001027983 */ /* 0x001f280000300800 */
[----:B------:R0:W-:Y:S04]  /*c470*/  STL [R1+0x98], R3 ;  /* 0x0000980301007387 */ /* 0x0001e80000100800 */
[----:B0-----:R-:W2:Y:S04]  /*c480*/  LDL.LU R3, [R1+0x1c68] ;  /* 0x001c680001037983 */ /* 0x001ea80000300800 */
        /* <DEDUP_REMOVED lines=25> */
[----:B0-----:R-:W3:Y:S04]  /*c620*/  LDL.LU R17, [R1+0x1c34] ;  /* 0x001c340001117983 */ /* 0x001ee80000300800 */
        /* <DEDUP_REMOVED lines=20> */
[----:B------:R-:W-:-:S05]  /*c770*/  SEL R4, R26, R4, !P4 ;  /* 0x000000041a047207 */ /* 0x000fca0006000000 */
[----:B------:R0:W-:Y:S01]  /*c780*/  STL [R1+0x38], R4 ;  /* 0x0000380401007387 */ /* 0x0001e20000100800 */
[C---:B--2---:R-:W-:Y:S02]  /*c790*/  SEL R16, R26.reuse, R16, !P4 ;  /* 0x000000101a107207 */ /* 0x044fe40006000000 */
[C---:B---3--:R-:W-:Y:S02]  /*c7a0*/  SEL R17, R26.reuse, R17, !P4 ;  /* 0x000000111a117207 */ /* 0x048fe40006000000 */
[C---:B----4-:R-:W-:Y:S02]  /*c7b0*/  SEL R19, R26.reuse, R19, !P4 ;  /* 0x000000131a137207 */ /* 0x050fe40006000000 */
[C---:B------:R-:W-:Y:S02]  /*c7c0*/  SEL R20, R26.reuse, R20, !P4 ;  /* 0x000000141a147207 */ /* 0x040fe40006000000 */
[C---:B------:R-:W-:Y:S02]  /*c7d0*/  SEL R22, R26.reuse, R22, !P4 ;  /* 0x000000161a167207 */ /* 0x040fe40006000000 */
[----:B------:R-:W-:-:S02]  /*c7e0*/  SEL R23, R26, R23, !P4 ;  /* 0x000000171a177207 */ /* 0x000fc40006000000 */
[C---:B------:R-:W-:Y:S02]  /*c7f0*/  SEL R25, R26.reuse, R25, !P4 ;  /* 0x000000191a197207 */ /* 0x040fe40006000000 */
[C---:B------:R-:W-:Y:S02]  /*c800*/  SEL R27, R26.reuse, R27, !P4 ;  /* 0x0000001b1a1b7207 */ /* 0x040fe40006000000 */
[----:B0-----:R-:W-:-:S05]  /*c810*/  SEL R4, R26, R29, !P4 ;  /* 0x0000001d1a047207 */ /* 0x001fca0006000000 */
[----:B------:R0:W-:Y:S04]  /*c820*/  STL [R1+0x34], R4 ;  /* 0x0000340401007387 */ /* 0x0001e80000100800 */
[----:B------:R-:W-:Y:S01]  /*c830*/  STL [R1+0x30], R27 ;  /* 0x0000301b01007387 */ /* 0x000fe20000100800 */
[----:B0-----:R-:W-:-:S03]  /*c840*/  SEL R4, R26, R24, !P4 ;  /* 0x000000181a047207 */ /* 0x001fc60006000000 */
[----:B------:R-:W-:Y:S04]  /*c850*/  STL [R1+0x2c], R25 ;  /* 0x00002c1901007387 */ /* 0x000fe80000100800 */
[----:B------:R0:W-:Y:S04]  /*c860*/  STL [R1+0x28], R4 ;  /* 0x0000280401007387 */ /* 0x0001e80000100800 */
[----:B------:R-:W-:Y:S01]  /*c870*/  STL [R1+0x24], R23 ;  /* 0x0000241701007387 */ /* 0x000fe20000100800 */
[----:B0-----:R-:W-:-:S03]  /*c880*/  SEL R4, R26, R21, !P4 ;  /* 0x000000151a047207 */ /* 0x001fc60006000000 */
[----:B------:R-:W-:Y:S04]  /*c890*/  STL [R1+0x20], R22 ;  /* 0x0000201601007387 */ /* 0x000fe80000100800 */
[----:B------:R0:W-:Y:S04]  /*c8a0*/  STL [R1+0x1c], R4 ;  /* 0x00001c0401007387 */ /* 0x0001e80000100800 */
[----:B------:R1:W-:Y:S01]  /*c8b0*/  STL [R1+0x18], R20 ;  /* 0x0000181401007387 */ /* 0x0003e20000100800 */
[----:B0-----:R-:W-:-:S03]  /*c8c0*/  SEL R4, R26, R18, !P4 ;  /* 0x000000121a047207 */ /* 0x001fc60006000000 */
[----:B------:R-:W-:Y:S04]  /*c8d0*/  STL [R1+0x14], R19 ;  /* 0x0000141301007387 */ /* 0x000fe80000100800 */
[----:B------:R0:W-:Y:S04]  /*c8e0*/  STL [R1+0x10], R4 ;  /* 0x0000100401007387 */ /* 0x0001e80000100800 */
[----:B------:R-:W-:Y:S04]  /*c8f0*/  STL [R1+0xc], R17 ;  /* 0x00000c1101007387 */ /* 0x000fe80000100800 */
[----:B-1----:R-:W2:Y:S01]  /*c900*/  LDL.LU R20, [R1+0x1e8] ;  /* 0x0001e80001147983 */ /* 0x002ea20000300800 */
[----:B0-----:R-:W-:-:S03]  /*c910*/  SEL R4, R26, R15, !P4 ;  /* 0x0000000f1a047207 */ /* 0x001fc60006000000 */
[----:B------:R-:W-:Y:S04]  /*c920*/  STL [R1+0x8], R16 ;  /* 0x0000081001007387 */ /* 0x000fe80000100800 */
[----:B------:R-:W3:Y:S04]  /*c930*/  LDL.LU R21, [R1+0x1e4] ;  /* 0x0001e40001157983 */ /* 0x000ee80000300800 */
[----:B------:R0:W-:Y:S04]  /*c940*/  STL [R1+0x4], R4 ;  /* 0x0000040401007387 */ /* 0x0001e80000100800 */
[----:B------:R-:W4:Y:S04]  /*c950*/  LDL.LU R22, [R1+0x1e0] ;  /* 0x0001e00001167983 */ /* 0x000f280000300800 */
[----:B------:R-:W4:Y:S04]  /*c960*/  LDL.LU R23, [R1+0x1dc] ;  /* 0x0001dc0001177983 */ /* 0x000f280000300800 */
[----:B------:R-:W4:Y:S04]  /*c970*/  LDL.LU R24, [R1+0x1d8] ;  /* 0x0001d80001187983 */ /* 0x000f280000300800 */
[----:B------:R-:W4:Y:S04]  /*c980*/  LDL.LU R25, [R1+0x1d4] ;  /* 0x0001d40001197983 */ /* 0x000f280000300800 */
[----:B------:R-:W1:Y:S01]  /*c990*/  S2R R19, SR_TID.X ;  /* 0x0000000000137919 */ /* 0x000e620000002100 */
[----:B0-----:R-:W-:-:S02]  /*c9a0*/  SEL R4, R26, R14, !P4 ;  /* 0x0000000e1a047207 */ /* 0x001fc40006000000 */
[C---:B------:R-:W-:Y:S01]  /*c9b0*/  SEL R29, R26.reuse, R13, !P4 ;  /* 0x0000000d1a1d7207 */ /* 0x040fe20006000000 */
[----:B------:R-:W4:Y:S01]  /*c9c0*/  LDL.LU R15, [R1+0x1cc] ;  /* 0x0001cc00010f7983 */ /* 0x000f220000300800 */
[C---:B------:R-:W-:Y:S02]  /*c9d0*/  SEL R27, R26.reuse, R12, !P4 ;  /* 0x0000000c1a1b7207 */ /* 0x040fe40006000000 */
[C---:B------:R-:W-:Y:S01]  /*c9e0*/  SEL R11, R26.reuse, R11, !P4 ;  /* 0x0000000b1a0b7207 */ /* 0x040fe20006000000 */
[----:B------:R-:W4:Y:S01]  /*c9f0*/  LDL.LU R14, [R1+0x1d0] ;  /* 0x0001d000010e7983 */ /* 0x000f220000300800 */
[C---:B------:R-:W-:Y:S02]  /*ca00*/  SEL R10, R26.reuse, R10, !P4 ;  /* 0x0000000a1a0a7207 */ /* 0x040fe40006000000 */
[C---:B------:R-:W-:Y:S01]  /*ca10*/  SEL R9, R26.reuse, R9, !P4 ;  /* 0x000000091a097207 */ /* 0x040fe20006000000 */
[----:B------:R-:W-:Y:S01]  /*ca20*/  STL [R1+0x1b80], R4 ;  /* 0x001b800401007387 */ /* 0x000fe20000100800 */
[----:B------:R-:W-:-:S02]  /*ca30*/  SEL R8, R26, R8, !P4 ;  /* 0x000000081a087207 */ /* 0x000fc40006000000 */
[C---:B------:R-:W-:Y:S01]  /*ca40*/  SEL R7, R26.reuse, R7, !P4 ;  /* 0x000000071a077207 */ /* 0x040fe20006000000 */
[----:B------:R-:W-:Y:S01]  /*ca50*/  STL [R1+0x1b84], R29 ;  /* 0x001b841d01007387 */ /* 0x000fe20000100800 */
[----:B------:R-:W-:-:S03]  /*ca60*/  SEL R6, R26, R6, !P4 ;  /* 0x000000061a067207 */ /* 0x000fc60006000000 */
[----:B------:R-:W-:Y:S01]  /*ca70*/  STL [R1+0x1b88], R27 ;  /* 0x001b881b01007387 */ /* 0x000fe20000100800 */
[C---:B------:R-:W-:Y:S02]  /*ca80*/  SEL R5, R26.reuse, R5, !P4 ;  /* 0x000000051a057207 */ /* 0x040fe40006000000 */
[----:B-1----:R-:W-:Y:S01]  /*ca90*/  LOP3.LUT R19, R19, 0x3f, RZ, 0xc0, !PT ;  /* 0x0000003f13137812 */ /* 0x002fe200078ec0ff */
[----:B------:R-:W-:Y:S01]  /*caa0*/  STL [R1+0x1b8c], R11 ;  /* 0x001b8c0b01007387 */ /* 0x000fe20000100800 */
[----:B------:R-:W-:-:S03]  /*cab0*/  SEL R3, R26, R3, !P4 ;  /* 0x000000031a037207 */ /* 0x000fc60006000000 */
[----:B------:R-:W-:Y:S01]  /*cac0*/  STL [R1+0x1b90], R10 ;  /* 0x001b900a01007387 */ /* 0x000fe20000100800 */
[C---:B------:R-:W-:Y:S01]  /*cad0*/  SEL R2, R26.reuse, R2, !P4 ;  /* 0x000000021a027207 */ /* 0x040fe20006000000 */
[----:B------:R-:W-:Y:S02]  /*cae0*/  IMAD R19, R19, c[0x0][0x18c], RZ ;  /* 0x0000630013137a24 */ /* 0x000fe400078e02ff */
[----:B------:R-:W-:Y:S01]  /*caf0*/  STL [R1+0x1b94], R9 ;  /* 0x001b940901007387 */ /* 0x000fe20000100800 */
[----:B------:R-:W-:-:S03]  /*cb00*/  SEL R12, R26, R0, !P4 ;  /* 0x000000001a0c7207 */ /* 0x000fc60006000000 */
[----:B------:R-:W-:Y:S01]  /*cb10*/  STL [R1+0x1b98], R8 ;  /* 0x001b980801007387 */ /* 0x000fe20000100800 */
[----:B------:R-:W-:-:S03]  /*cb20*/  SEL R28, R26, R28, !P4 ;  /* 0x0000001c1a1c7207 */ /* 0x000fc60006000000 */
[----:B------:R-:W-:Y:S04]  /*cb30*/  STL [R1+0x1b9c], R7 ;  /* 0x001b9c0701007387 */ /* 0x000fe80000100800 */
[----:B------:R-:W-:Y:S01]  /*cb40*/  STL [R1+0x1ba0], R6 ;  /* 0x001ba00601007387 */ /* 0x000fe20000100800 */
[----:B------:R-:W-:-:S03]  /*cb50*/  LEA.HI.X.SX32 R0, R19, c[0x0][0x16c], 0x1, P6 ;  /* 0x00005b0013007a11 */ /* 0x000fc600030f0eff */
[----:B------:R-:W-:Y:S04]  /*cb60*/  STL [R1+0x1ba4], R5 ;  /* 0x001ba40501007387 */ /* 0x000fe80000100800 */
[----:B------:R-:W-:Y:S04]  /*cb70*/  STL [R1+0x1ba8], R3 ;  /* 0x001ba80301007387 */ /* 0x000fe80000100800 */
[----:B------:R-:W-:Y:S04]  /*cb80*/  STL [R1+0x1bac], R2 ;  /* 0x001bac0201007387 */ /* 0x000fe80000100800 */
[----:B------:R-:W-:Y:S04]  /*cb90*/  STL [R1+0x1bb0], R12 ;  /* 0x001bb00c01007387 */ /* 0x000fe80000100800 */
[----:B------:R-:W-:Y:S04]  /*cba0*/  STL [R1+0x1bb4], R28 ;  /* 0x001bb41c01007387 */ /* 0x000fe80000100800 */
[----:B------:R-:W4:Y:S04]  /*cbb0*/  LDL.LU R16, [R1+0x1c8] ;  /* 0x0001c80001107983 */ /* 0x000f280000300800 */
[----:B------:R-:W4:Y:S04]  /*cbc0*/  LDL.LU R17, [R1+0x1c4] ;  /* 0x0001c40001117983 */ /* 0x000f280000300800 */
[----:B------:R-:W4:Y:S04]  /*cbd0*/  LDL.LU R18, [R1+0x1c0] ;  /* 0x0001c00001127983 */ /* 0x000f280000300800 */
[----:B------:R2:W-:Y:S04]  /*cbe0*/  STL [R1+0x1bb8], R0 ;  /* 0x001bb80001007387 */ /* 0x0005e80000100800 */
[----:B------:R-:W4:Y:S01]  /*cbf0*/  LDL.LU R19, [R1+0x1bc] ;  /* 0x0001bc0001137983 */ /* 0x000f220000300800 */
[----:B--2---:R-:W-:-:S05]  /*cc00*/  IMAD R0, R20, c[0x0][0x184], RZ ;  /* 0x0000610014007a24 */ /* 0x004fca00078e02ff */
[----:B------:R4:W-:Y:S01]  /*cc10*/  STL [R1+0x1e8], R0 ;  /* 0x0001e80001007387 */ /* 0x0009e20000100800 */
[----:B---3--:R-:W-:-:S03]  /*cc20*/  IMAD R2, R21, c[0x0][0x184], RZ ;  /* 0x0000610015027a24 */ /* 0x008fc600078e02ff */
[----:B------:R-:W2:Y:S04]  /*cc30*/  LDL.LU R20, [R1+0x1b8] ;  /* 0x0001b80001147983 */ /* 0x000ea80000300800 */
[----:B------:R-:W-:Y:S01]  /*cc40*/  STL [R1+0x1e4], R2 ;  /* 0x0001e40201007387 */ /* 0x000fe20000100800 */
[----:B----4-:R-:W-:-:S03]  /*cc50*/  IMAD R0, R22, c[0x0][0x184], RZ ;  /* 0x0000610016007a24 */ /* 0x010fc600078e02ff */
[----:B------:R-:W3:Y:S01]  /*cc60*/  LDL.LU R21, [R1+0x1b4] ;  /* 0x0001b40001157983 */ /* 0x000ee20000300800 */
[----:B------:R-:W-:-:S03]  /*cc70*/  IMAD R26, R23, c[0x0][0x184], RZ ;  /* 0x00006100171a7a24 */ /* 0x000fc600078e02ff */
[----:B------:R0:W-:Y:S04]  /*cc80*/  STL [R1+0x1e0], R0 ;  /* 0x0001e00001007387 */ /* 0x0001e80000100800 */
[----:B------:R-:W4:Y:S04]  /*cc90*/  LDL.LU R22, [R1+0x1b0] ;  /* 0x0001b00001167983 */ /* 0x000f280000300800 */
[----:B------:R-:W4:Y:S01]  /*cca0*/  LDL.LU R23, [R1+0x1ac] ;  /* 0x0001ac0001177983 */ /* 0x000f220000300800 */
[----:B0-----:R-:W-:-:S03]  /*ccb0*/  IMAD R0, R24, c[0x0][0x190], RZ ;  /* 0x0000640018007a24 */ /* 0x001fc600078e02ff */
[----:B------:R-:W-:Y:S01]  /*ccc0*/  STL [R1+0x1bbc], R26 ;  /* 0x001bbc1a01007387 */ /* 0x000fe20000100800 */
[----:B------:R-:W-:-:S03]  /*ccd0*/  IMAD R13, R25, c[0x0][0x190], RZ ;  /* 0x00006400190d7a24 */ /* 0x000fc600078e02ff */
[----:B------:R-:W4:Y:S04]  /*cce0*/  LDL.LU R24, [R1+0x1a8] ;  /* 0x0001a80001187983 */ /* 0x000f280000300800 */
[----:B------:R0:W-:Y:S04]  /*ccf0*/  STL [R1+0x1d8], R0 ;  /* 0x0001d80001007387 */ /* 0x0001e80000100800 */
[----:B------:R-:W4:Y:S04]  /*cd00*/  LDL.LU R25, [R1+0x1a4] ;  /* 0x0001a40001197983 */ /* 0x000f280000300800 */
[----:B------:R-:W0:Y:S04]  /*cd10*/  LDL.LU R8, [R1+0x1a0] ;  /* 0x0001a00001087983 */ /* 0x000e280000300800 */
[----:B------:R-:W4:Y:S04]  /*cd20*/  LDL.LU R9, [R1+0x19c] ;  /* 0x00019c0001097983 */ /* 0x000f280000300800 */
[----:B------:R-:W4:Y:S04]  /*cd30*/  LDL.LU R10, [R1+0x120] ;  /* 0x00012000010a7983 */ /* 0x000f280000300800 */
[----:B------:R-:W4:Y:S04]  /*cd40*/  LDL.LU R11, [R1+0x198] ;  /* 0x00019800010b7983 */ /* 0x000f280000300800 */
[----:B------:R-:W4:Y:S01]  /*cd50*/  LDL.LU R27, [R1+0x194] ;  /* 0x00019400011b7983 */ /* 0x000f220000300800 */
[----:B------:R-:W-:-:S02]  /*cd60*/  IMAD R14, R14, c[0x0][0x190], RZ ;  /* 0x000064000e0e7a24 */ /* 0x000fc400078e02ff */
[----:B------:R-:W-:Y:S01]  /*cd70*/  IMAD R15, R15, c[0x0][0x190], RZ ;  /* 0x000064000f0f7a24 */ /* 0x000fe200078e02ff */
[----:B------:R-:W4:Y:S04]  /*cd80*/  LDL.LU R29, [R1+0x160] ;  /* 0x00016000011d7983 */ /* 0x000f280000300800 */
[----:B------:R-:W4:Y:S04]  /*cd90*/  LDL.LU R4, [R1+0x178] ;  /* 0x0001780001047983 */ /* 0x000f280000300800 */
[----:B------:R-:W-:Y:S04]  /*cda0*/  STL [R1+0x1bc0], R13 ;  /* 0x001bc00d01007387 */ /* 0x000fe80000100800 */
[----:B------:R-:W-:Y:S04]  /*cdb0*/  STL [R1+0x1bc4], R14 ;  /* 0x001bc40e01007387 */ /* 0x000fe80000100800 */
[----:B------:R-:W-:Y:S01]  /*cdc0*/  STL [R1+0x1bc8], R15 ;  /* 0x001bc80f01007387 */ /* 0x000fe20000100800 */
[----:B------:R-:W-:-:S02]  /*cdd0*/  IMAD R16, R16, c[0x0][0x190], RZ ;  /* 0x0000640010107a24 */ /* 0x000fc400078e02ff */
[----:B------:R-:W-:-:S03]  /*cde0*/  IMAD R17, R17, c[0x0][0x190], RZ ;  /* 0x0000640011117a24 */ /* 0x000fc600078e02ff */
[----:B------:R-:W-:Y:S01]  /*cdf0*/  STL [R1+0x1bcc], R16 ;  /* 0x001bcc1001007387 */ /* 0x000fe20000100800 */
[----:B------:R-:W-:-:S03]  /*ce00*/  IMAD R18, R18, c[0x0][0x190], RZ ;  /* 0x0000640012127a24 */ /* 0x000fc600078e02ff */
[----:B------:R-:W-:Y:S01]  /*ce10*/  STL [R1+0x1bd0], R17 ;  /* 0x001bd01101007387 */ /* 0x000fe20000100800 */
[----:B------:R-:W-:-:S03]  /*ce20*/  IMAD R19, R19, c[0x0][0x190], RZ ;  /* 0x0000640013137a24 */ /* 0x000fc600078e02ff */
[----:B------:R-:W-:Y:S04]  /*ce30*/  STL [R1+0x1bd4], R18 ;  /* 0x001bd41201007387 */ /* 0x000fe80000100800 */
[----:B------:R-:W-:Y:S01]  /*ce40*/  STL [R1+0x1bd8], R19 ;  /* 0x001bd81301007387 */ /* 0x000fe20000100800 */
[----:B--2---:R-:W-:Y:S02]  /*ce50*/  IMAD R20, R20, c[0x0][0x190], RZ ;  /* 0x0000640014147a24 */ /* 0x004fe400078e02ff */
[----:B---3--:R-:W-:-:S03]  /*ce60*/  IMAD R21, R21, c[0x0][0x190], RZ ;  /* 0x0000640015157a24 */ /* 0x008fc600078e02ff */
[----:B------:R-:W-:Y:S01]  /*ce70*/  STL [R1+0x1bdc], R20 ;  /* 0x001bdc1401007387 */ /* 0x000fe20000100800 */
[----:B----4-:R-:W-:-:S03]  /*ce80*/  IMAD R22, R22, c[0x0][0x190], RZ ;  /* 0x0000640016167a24 */ /* 0x010fc600078e02ff */
[----:B------:R-:W-:Y:S01]  /*ce90*/  STL [R1+0x1be0], R21 ;  /* 0x001be01501007387 */ /* 0x000fe20000100800 */
[----:B------:R-:W-:-:S03]  /*cea0*/  IMAD R23, R23, c[0x0][0x190], RZ ;  /* 0x0000640017177a24 */ /* 0x000fc600078e02ff */
[----:B------:R-:W-:Y:S01]  /*ceb0*/  STL [R1+0x1be4], R22 ;  /* 0x001be41601007387 */ /* 0x000fe20000100800 */
[----:B------:R-:W-:-:S03]  /*cec0*/  IMAD R24, R24, c[0x0][0x190], RZ ;  /* 0x0000640018187a24 */ /* 0x000fc600078e02ff */
[----:B------:R-:W-:Y:S01]  /*ced0*/  STL [R1+0x1be8], R23 ;  /* 0x001be81701007387 */ /* 0x000fe20000100800 */
[----:B------:R-:W-:-:S03]  /*cee0*/  IMAD R25, R25, c[0x0][0x190], RZ ;  /* 0x0000640019197a24 */ /* 0x000fc600078e02ff */
[----:B------:R-:W-:Y:S01]  /*cef0*/  STL [R1+0x1bec], R24 ;  /* 0x001bec1801007387 */ /* 0x000fe20000100800 */
[----:B0-----:R-:W-:-:S03]  /*cf00*/  IMAD R0, R8, c[0x0][0x190], RZ ;  /* 0x0000640008007a24 */ /* 0x001fc600078e02ff */
[----:B------:R-:W-:Y:S01]  /*cf10*/  STL [R1+0x1bf0], R25 ;  /* 0x001bf01901007387 */ /* 0x000fe20000100800 */
[----:B------:R-:W-:-:S03]  /*cf20*/  IMAD R3, R9, c[0x0][0x190], RZ ;  /* 0x0000640009037a24 */ /* 0x000fc600078e02ff */
[----:B------:R0:W-:Y:S01]  /*cf30*/  STL [R1+0xf8], R0 ;  /* 0x0000f80001007387 */ /* 0x0001e20000100800 */
[----:B------:R-:W-:-:S03]  /*cf40*/  IMAD R2, R10, c[0x0][0x190], RZ ;  /* 0x000064000a027a24 */ /* 0x000fc600078e02ff */
[----:B------:R1:W-:Y:S01]  /*cf50*/  STL [R1+0x110], R3 ;  /* 0x0001100301007387 */ /* 0x0003e20000100800 */
[----:B0-----:R-:W-:-:S03]  /*cf60*/  IMAD R0, R11, c[0x0][0x190], RZ ;  /* 0x000064000b007a24 */ /* 0x001fc600078e02ff */
[----:B------:R0:W-:Y:S01]  /*cf70*/  STL [R1+0x120], R2 ;  /* 0x0001200201007387 */ /* 0x0001e20000100800 */
[----:B-1----:R-:W-:-:S03]  /*cf80*/  IMAD R3, R27, c[0x0][0x190], RZ ;  /* 0x000064001b037a24 */ /* 0x002fc600078e02ff */
[----:B------:R1:W-:Y:S04]  /*cf90*/  STL [R1+0x138], R0 ;  /* 0x0001380001007387 */ /* 0x0003e80000100800 */
[----:B------:R-:W-:Y:S04]  /*cfa0*/  STL [R1+0x14c], R3 ;  /* 0x00014c0301007387 */ /* 0x000fe80000100800 */
[----:B------:R-:W2:Y:S01]  /*cfb0*/  LDL.LU R25, [R1+0x188] ;  /* 0x0001880001197983 */ /* 0x000ea20000300800 */
[----:B0-----:R-:W-:Y:S02]  /*cfc0*/  IMAD R2, R29, c[0x0][0x190], RZ ;  /* 0x000064001d027a24 */ /* 0x001fe400078e02ff */
[----:B-1----:R-:W-:-:S03]  /*cfd0*/  IMAD R0, R4, c[0x0][0x190], RZ ;  /* 0x0000640004007a24 */ /* 0x002fc600078e02ff */
[----:B------:R-:W-:Y:S04]  /*cfe0*/  STL [R1+0x160], R2 ;  /* 0x0001600201007387 */ /* 0x000fe80000100800 */
[----:B--2---:R0:W-:Y:S04]  /*cff0*/  STL [R1+0x1c04], R25 ;  /* 0x001c041901007387 */ /* 0x0041e80000100800 */
[----:B------:R-:W-:Y:S04]  /*d000*/  STL [R1+0x178], R0 ;  /* 0x0001780001007387 */ /* 0x000fe80000100800 */
        /* <DEDUP_REMOVED lines=31> */
[----:B--2---:R-:W-:-:S05]  /*d200*/  IMAD R25, R25, c[0x0][0x190], RZ ;  /* 0x0000640019197a24 */ /* 0x004fca00078e02ff */
[----:B------:R0:W-:Y:S04]  /*d210*/  STL [R1+0x18c], R25 ;  /* 0x00018c1901007387 */ /* 0x0001e80000100800 */
[----:B0-----:R-:W2:Y:S02]  /*d220*/  LDL.LU R25, [R1+0x1c08] ;  /* 0x001c080001197983 */ /* 0x001ea40000300800 */
[----:B--2---:R-:W-:-:S05]  /*d230*/  IMAD R25, R25, c[0x0][0x190], RZ ;  /* 0x0000640019197a24 */ /* 0x004fca00078e02ff */
[----:B------:R0:W-:Y:S04]  /*d240*/  STL [R1+0x190], R25 ;  /* 0x0001901901007387 */ /* 0x0001e80000100800 */
[----:B0-----:R-:W2:Y:S01]  /*d250*/  LDL.LU R25, [R1+0x1c04] ;  /* 0x001c040001197983 */ /* 0x001ea20000300800 */
[----:B---3--:R-:W-:Y:S02]  /*d260*/  IMAD R24, R24, c[0x0][0x190], RZ ;  /* 0x0000640018187a24 */ /* 0x008fe400078e02ff */
[----:B----4-:R-:W-:Y:S02]  /*d270*/  IMAD R23, R23, c[0x0][0x190], RZ ;  /* 0x0000640017177a24 */ /* 0x010fe400078e02ff */
[----:B------:R-:W-:Y:S02]  /*d280*/  IMAD R22, R22, c[0x0][0x190], RZ ;  /* 0x0000640016167a24 */ /* 0x000fe400078e02ff */
[----:B------:R-:W-:-:S02]  /*d290*/  IMAD R21, R21, c[0x0][0x190], RZ ;  /* 0x0000640015157a24 */ /* 0x000fc400078e02ff */
[----:B------:R-:W-:Y:S02]  /*d2a0*/  IMAD R20, R20, c[0x0][0x190], RZ ;  /* 0x0000640014147a24 */ /* 0x000fe400078e02ff */
[----:B------:R-:W-:Y:S02]  /*d2b0*/  IMAD R19, R19, c[0x0][0x190], RZ ;  /* 0x0000640013137a24 */ /* 0x000fe400078e02ff */
[----:B------:R-:W-:Y:S02]  /*d2c0*/  IMAD R18, R18, c[0x0][0x190], RZ ;  /* 0x0000640012127a24 */ /* 0x000fe400078e02ff */
[----:B------:R-:W-:Y:S02]  /*d2d0*/  IMAD R17, R17, c[0x0][0x190], RZ ;  /* 0x0000640011117a24 */ /* 0x000fe400078e02ff */
[----:B------:R-:W-:Y:S02]  /*d2e0*/  IMAD R16, R16, c[0x0][0x190], RZ ;  /* 0x0000640010107a24 */ /* 0x000fe400078e02ff */
[----:B------:R-:W-:-:S02]  /*d2f0*/  IMAD R15, R15, c[0x0][0x190], RZ ;  /* 0x000064000f0f7a24 */ /* 0x000fc400078e02ff */
[----:B------:R-:W-:Y:S02]  /*d300*/  IMAD R14, R14, c[0x0][0x190], RZ ;  /* 0x000064000e0e7a24 */ /* 0x000fe400078e02ff */
[----:B------:R-:W-:Y:S02]  /*d310*/  IMAD R13, R13, c[0x0][0x190], RZ ;  /* 0x000064000d0d7a24 */ /* 0x000fe400078e02ff */
[----:B--2---:R-:W-:-:S05]  /*d320*/  IMAD R25, R25, c[0x0][0x190], RZ ;  /* 0x0000640019197a24 */ /* 0x004fca00078e02ff */
[----:B------:R-:W-:Y:S04]  /*d330*/  STL [R1+0x188], R25 ;  /* 0x0001881901007387 */ /* 0x000fe80000100800 */
        /* <DEDUP_REMOVED lines=9> */
[----:B------:R0:W-:Y:S04]  /*d3d0*/  STL [R1+0x158], R15 ;  /* 0x0001580f01007387 */ /* 0x0001e80000100800 */
[----:B------:R1:W-:Y:S04]  /*d3e0*/  STL [R1+0x154], R14 ;  /* 0x0001540e01007387 */ /* 0x0003e80000100800 */
[----:B------:R2:W-:Y:S01]  /*d3f0*/  STL [R1+0x150], R13 ;  /* 0x0001500d01007387 */ /* 0x0005e20000100800 */
[----:B0-----:R-:W-:-:S02]  /*d400*/  IMAD R15, R26, c[0x0][0x190], RZ ;  /* 0x000064001a0f7a24 */ /* 0x001fc400078e02ff */
[----:B-1----:R-:W-:Y:S02]  /*d410*/  IMAD R14, R0, c[0x0][0x190], RZ ;  /* 0x00006400000e7a24 */ /* 0x002fe400078e02ff */
[----:B------:R-:W-:Y:S02]  /*d420*/  IMAD R0, R12, c[0x0][0x190], RZ ;  /* 0x000064000c007a24 */ /* 0x000fe400078e02ff */
[----:B--2---:R-:W-:Y:S01]  /*d430*/  IMAD R13, R28, c[0x0][0x190], RZ ;  /* 0x000064001c0d7a24 */ /* 0x004fe200078e02ff */
[----:B------:R-:W-:Y:S01]  /*d440*/  STL [R1+0x148], R15 ;  /* 0x0001480f01007387 */ /* 0x000fe20000100800 */
[----:B------:R-:W-:-:S03]  /*d450*/  IMAD R12, R2, c[0x0][0x190], RZ ;  /* 0x00006400020c7a24 */ /* 0x000fc600078e02ff */
[----:B------:R-:W-:Y:S01]  /*d460*/  STL [R1+0x144], R14 ;  /* 0x0001440e01007387 */ /* 0x000fe20000100800 */
[----:B------:R-:W-:-:S03]  /*d470*/  IMAD R2, R3, c[0x0][0x190], RZ ;  /* 0x0000640003027a24 */ /* 0x000fc600078e02ff */
[----:B------:R-:W-:Y:S01]  /*d480*/  STL [R1+0x140], R13 ;  /* 0x0001400d01007387 */ /* 0x000fe20000100800 */
[----:B------:R-:W-:-:S03]  /*d490*/  IMAD R3, R6, c[0x0][0x190], RZ ;  /* 0x0000640006037a24 */ /* 0x000fc600078e02ff */
[----:B------:R0:W-:Y:S04]  /*d4a0*/  STL [R1+0x13c], R0 ;  /* 0x00013c0001007387 */ /* 0x0001e80000100800 */
[----:B------:R-:W-:Y:S01]  /*d4b0*/  STL [R1+0x134], R12 ;  /* 0x0001340c01007387 */ /* 0x000fe20000100800 */
[----:B0-----:R-:W-:-:S03]  /*d4c0*/  IMAD R0, R5, c[0x0][0x190], RZ ;  /* 0x0000640005007a24 */ /* 0x001fc600078e02ff */
[----:B------:R0:W-:Y:S04]  /*d4d0*/  STL [R1+0x130], R2 ;  /* 0x0001300201007387 */ /* 0x0001e80000100800 */
[----:B------:R1:W-:Y:S04]  /*d4e0*/  STL [R1+0x12c], R0 ;  /* 0x00012c0001007387 */ /* 0x0003e80000100800 */
[----:B------:R2:W-:Y:S01]  /*d4f0*/  STL [R1+0x128], R3 ;  /* 0x0001280301007387 */ /* 0x0005e20000100800 */
[----:B0-----:R-:W-:Y:S02]  /*d500*/  IMAD R2, R7, c[0x0][0x190], RZ ;  /* 0x0000640007027a24 */ /* 0x001fe400078e02ff */
[----:B-1----:R-:W-:-:S03]  /*d510*/  IMAD R0, R8, c[0x0][0x190], RZ ;  /* 0x0000640008007a24 */ /* 0x002fc600078e02ff */
[----:B------:R0:W-:Y:S01]  /*d520*/  STL [R1+0x124], R2 ;  /* 0x0001240201007387 */ /* 0x0001e20000100800 */
[----:B--2---:R-:W-:-:S03]  /*d530*/  IMAD R3, R9, c[0x0][0x190], RZ ;  /* 0x0000640009037a24 */ /* 0x004fc600078e02ff */
[----:B------:R1:W-:Y:S04]  /*d540*/  STL [R1+0x11c], R0 ;  /* 0x00011c0001007387 */ /* 0x0003e80000100800 */
[----:B------:R2:W-:Y:S01]  /*d550*/  STL [R1+0x118], R3 ;  /* 0x0001180301007387 */ /* 0x0005e20000100800 */
[----:B0-----:R-:W-:Y:S02]  /*d560*/  IMAD R2, R10, c[0x0][0x190], RZ ;  /* 0x000064000a027a24 */ /* 0x001fe400078e02ff */
[----:B-1----:R-:W-:-:S03]  /*d570*/  IMAD R0, R11, c[0x0][0x190], RZ ;  /* 0x000064000b007a24 */ /* 0x002fc600078e02ff */
[----:B------:R0:W-:Y:S01]  /*d580*/  STL [R1+0x114], R2 ;  /* 0x0001140201007387 */ /* 0x0001e20000100800 */
[----:B--2---:R-:W-:-:S03]  /*d590*/  IMAD R3, R27, c[0x0][0x190], RZ ;  /* 0x000064001b037a24 */ /* 0x004fc600078e02ff */
        /* <DEDUP_REMOVED lines=170> */
[----:B--2---:R-:W-:-:S05]  /*e040*/  IMAD R25, R25, c[0x0][0x190], RZ ;  /* 0x0000640019197a24 */ /* 0x004fca00078e02ff */
        /* <DEDUP_REMOVED lines=57> */
[----:B0-----:R-:W2:Y:S02]  /*e3e0*/  LDL.LU R4, [R1+0x1b80] ;  /* 0x001b800001047983 */ /* 0x001ea40000300800 */
[----:B--2---:R-:W-:-:S05]  /*e3f0*/  IMAD R4, R4, c[0x0][0x190], RZ ;  /* 0x0000640004047a24 */ /* 0x004fca00078e02ff */
[----:B------:R0:W-:Y:S04]  /*e400*/  STL [R1], R4 ;  /* 0x0000000401007387 */ /* 0x0001e80000100800 */
[----:B0-----:R-:W2:Y:S01]  /*e410*/  LDL.LU R4, [R1+0x1b7c] ;  /* 0x001b7c0001047983 */ /* 0x001ea20000300800 */
[----:B------:R-:W-:Y:S02]  /*e420*/  IMAD R29, R29, c[0x0][0x190], RZ ;  /* 0x000064001d1d7a24 */ /* 0x000fe400078e02ff */
[----:B------:R-:W-:Y:S02]  /*e430*/  IMAD R27, R27, c[0x0][0x190], RZ ;  /* 0x000064001b1b7a24 */ /* 0x000fe400078e02ff */
[----:B------:R-:W-:Y:S02]  /*e440*/  IMAD R11, R11, c[0x0][0x190], RZ ;  /* 0x000064000b0b7a24 */ /* 0x000fe400078e02ff */
[----:B------:R-:W-:Y:S01]  /*e450*/  IMAD R10, R10, c[0x0][0x190], RZ ;  /* 0x000064000a0a7a24 */ /* 0x000fe200078e02ff */
[----:B------:R-:W-:Y:S04]  /*e460*/  STL [R1+0x1b54], R29 ;  /* 0x001b541d01007387 */ /* 0x000fe80000100800 */
[----:B------:R-:W-:Y:S04]  /*e470*/  STL [R1+0x1b58], R27 ;  /* 0x001b581b01007387 */ /* 0x000fe80000100800 */
[----:B------:R-:W-:Y:S04]  /*e480*/  STL [R1+0x1b5c], R11 ;  /* 0x001b5c0b01007387 */ /* 0x000fe80000100800 */
[----:B------:R0:W-:Y:S04]  /*e490*/  STL [R1+0x1b60], R10 ;  /* 0x001b600a01007387 */ /* 0x0001e80000100800 */
[----:B0-----:R-:W3:Y:S01]  /*e4a0*/  LDL.LU R10, [R1+0xf8] ;  /* 0x0000f800010a7983 */ /* 0x001ee20000300800 */
[----:B------:R-:W-:-:S02]  /*e4b0*/  IMAD R9, R9, c[0x0][0x190], RZ ;  /* 0x0000640009097a24 */ /* 0x000fc400078e02ff */
[----:B------:R-:W-:Y:S02]  /*e4c0*/  IMAD R8, R8, c[0x0][0x190], RZ ;  /* 0x0000640008087a24 */ /* 0x000fe400078e02ff */
[----:B------:R-:W-:Y:S02]  /*e4d0*/  IMAD R7, R7, c[0x0][0x190], RZ ;  /* 0x0000640007077a24 */ /* 0x000fe400078e02ff */
[----:B------:R-:W-:Y:S01]  /*e4e0*/  IMAD R6, R6, c[0x0][0x190], RZ ;  /* 0x0000640006067a24 */ /* 0x000fe200078e02ff */
[----:B------:R-:W-:Y:S01]  /*e4f0*/  STL [R1+0x1b64], R9 ;  /* 0x001b640901007387 */ /* 0x000fe20000100800 */
[----:B------:R-:W-:-:S03]  /*e500*/  IMAD R5, R5, c[0x0][0x190], RZ ;  /* 0x0000640005057a24 */ /* 0x000fc600078e02ff */
[----:B------:R0:W-:Y:S01]  /*e510*/  STL [R1+0x1b68], R8 ;  /* 0x001b680801007387 */ /* 0x0001e20000100800 */
[----:B------:R-:W-:-:S03]  /*e520*/  IMAD R3, R3, c[0x0][0x190], RZ ;  /* 0x0000640003037a24 */ /* 0x000fc600078e02ff */
[----:B------:R-:W-:Y:S04]  /*e530*/  STL [R1+0x1b6c], R7 ;  /* 0x001b6c0701007387 */ /* 0x000fe80000100800 */
[----:B------:R-:W-:Y:S04]  /*e540*/  STL [R1+0x1b70], R6 ;  /* 0x001b700601007387 */ /* 0x000fe80000100800 */
[----:B------:R2:W-:Y:S04]  /*e550*/  STL [R1+0x1b74], R5 ;  /* 0x001b740501007387 */ /* 0x0005e80000100800 */
[----:B------:R1:W-:Y:S01]  /*e560*/  STL [R1+0x1b78], R3 ;  /* 0x001b780301007387 */ /* 0x0003e20000100800 */
[----:B0-----:R-:W-:-:S04]  /*e570*/  LEA R8, P5, R26, c[0x0][0x160], 0x1 ;  /* 0x000058001a087a11 */ /* 0x001fc800078a08ff */
[----:B------:R-:W-:Y:S02]  /*e580*/  LEA.HI.X.SX32 R9, R26, c[0x0][0x164], 0x1, P5 ;  /* 0x000059001a097a11 */ /* 0x000fe400028f0eff */
[-C--:B--2---:R-:W-:Y:S02]  /*e590*/  LEA R5, P4, R13, R4.reuse, 0x1 ;  /* 0x000000040d057211 */ /* 0x084fe400078808ff */
[----:B------:R-:W-:-:S03]  /*e5a0*/  LEA R6, P3, R14, R4, 0x1 ;  /* 0x000000040e067211 */ /* 0x000fc600078608ff */
[----:B------:R0:W-:Y:S04]  /*e5b0*/  STL [R1+0x191c], R5 ;  /* 0x00191c0501007387 */ /* 0x0001e80000100800 */
[----:B------:R-:W-:Y:S04]  /*e5c0*/  STL [R1+0x1920], R6 ;  /* 0x0019200601007387 */ /* 0x000fe80000100800 */
[----:B------:R-:W2:Y:S01]  /*e5d0*/  LDL.LU R11, [R1+0x110] ;  /* 0x00011000010b7983 */ /* 0x000ea20000300800 */
[-C--:B-1----:R-:W-:Y:S02]  /*e5e0*/  LEA R3, P2, R15, R4.reuse, 0x1 ;  /* 0x000000040f037211 */ /* 0x082fe400078408ff */
[----:B0-----:R-:W-:-:S03]  /*e5f0*/  LEA R5, P1, R16, R4, 0x1 ;  /* 0x0000000410057211 */ /* 0x001fc600078208ff */
[----:B------:R0:W-:Y:S04]  /*e600*/  STL [R1+0x1924], R3 ;  /* 0x0019240301007387 */ /* 0x0001e80000100800 */
[----:B------:R1:W-:Y:S04]  /*e610*/  STL [R1+0x1928], R5 ;  /* 0x0019280501007387 */ /* 0x0003e80000100800 */
[----:B------:R-:W2:Y:S01]  /*e620*/  LDL.LU R27, [R1+0x120] ;  /* 0x00012000011b7983 */ /* 0x000ea20000300800 */
[-C--:B0-----:R-:W-:Y:S02]  /*e630*/  LEA R3, P0, R17, R4.reuse, 0x1 ;  /* 0x0000000411037211 */ /* 0x081fe400078008ff */
[----:B-1----:R-:W-:-:S03]  /*e640*/  LEA R5, P6, R18, R4, 0x1 ;  /* 0x0000000412057211 */ /* 0x002fc600078c08ff */
[----:B------:R0:W-:Y:S01]  /*e650*/  STL [R1+0x192c], R3 ;  /* 0x00192c0301007387 */ /* 0x0001e20000100800 */
[----:B------:R-:W-:-:S03]  /*e660*/  LEA.HI.X.SX32 R6, R13, R0, 0x1, P4 ;  /* 0x000000000d067211 */ /* 0x000fc600020f0eff */
[----:B------:R-:W2:Y:S01]  /*e670*/  LDL.LU R29, [R1+0x138] ;  /* 0x00013800011d7983 */ /* 0x000ea20000300800 */
[----:B0-----:R-:W-:-:S03]  /*e680*/  LEA R3, P5, R19, R4, 0x1 ;  /* 0x0000000413037211 */ /* 0x001fc600078a08ff */
[----:B------:R0:W-:Y:S04]  /*e690*/  STL [R1+0x1914], R5 ;  /* 0x0019140501007387 */ /* 0x0001e80000100800 */
[----:B------:R-:W-:Y:S04]  /*e6a0*/  STL.64 [R1+0xb18], R8 ;  /* 0x000b180801007387 */ /* 0x000fe80000100a00 */
[----:B------:R1:W-:Y:S01]  /*e6b0*/  STL [R1+0x1918], R3 ;  /* 0x0019180301007387 */ /* 0x0003e20000100800 */
[----:B0-----:R-:W-:-:S03]  /*e6c0*/  LEA R5, P4, R20, R4, 0x1 ;  /* 0x0000000414057211 */ /* 0x001fc600078808ff */
[----:B------:R0:W-:Y:S01]  /*e6d0*/  STL [R1+0x190c], R6 ;  /* 0x00190c0601007387 */ /* 0x0001e20000100800 */
[----:B-1----:R-:W-:-:S03]  /*e6e0*/  LEA.HI.X.SX32 R3, R14, R0, 0x1, P3 ;  /* 0x000000000e037211 */ /* 0x002fc600018f0eff */
[----:B------:R-:W2:Y:S04]  /*e6f0*/  LDL.LU R14, [R1+0x14c] ;  /* 0x00014c00010e7983 */ /* 0x000ea80000300800 */
[----:B------:R1:W-:Y:S04]  /*e700*/  STL [R1+0x1910], R5 ;  /* 0x0019100501007387 */ /* 0x0003e80000100800 */
[----:B------:R-:W2:Y:S04]  /*e710*/  LDL.LU R13, [R1+0x160] ;  /* 0x00016000010d7983 */ /* 0x000ea80000300800 */
[----:B------:R3:W-:Y:S01]  /*e720*/  STL [R1+0x1904], R3 ;  /* 0x0019040301007387 */ /* 0x0007e20000100800 */
[----:B0-----:R-:W-:-:S02]  /*e730*/  LEA.HI.X.SX32 R6, R15, R0, 0x1, P2 ;  /* 0x000000000f067211 */ /* 0x001fc400010f0eff */
[-C--:B-1----:R-:W-:Y:S02]  /*e740*/  LEA R5, P2, R22, R4.reuse, 0x1 ;  /* 0x0000000416057211 */ /* 0x082fe400078408ff */
[----:B---3--:R-:W-:-:S05]  /*e750*/  LEA R3, P3, R21, R4, 0x1 ;  /* 0x0000000415037211 */ /* 0x008fca00078608ff */
[----:B------:R0:W-:Y:S04]  /*e760*/  STL [R1+0x1908], R3 ;  /* 0x0019080301007387 */ /* 0x0001e80000100800 */
[----:B------:R-:W-:Y:S01]  /*e770*/  STL [R1+0x18fc], R6 ;  /* 0x0018fc0601007387 */ /* 0x000fe20000100800 */
[----:B0-----:R-:W-:-:S03]  /*e780*/  LEA.HI.X.SX32 R3, R16, R0, 0x1, P1 ;  /* 0x0000000010037211 */ /* 0x001fc600008f0eff */
[----:B------:R-:W3:Y:S04]  /*e790*/  LDL.LU R16, [R1+0x18c] ;  /* 0x00018c0001107983 */ /* 0x000ee80000300800 */
[----:B------:R4:W-:Y:S04]  /*e7a0*/  STL [R1+0x1900], R5 ;  /* 0x0019000501007387 */ /* 0x0009e80000100800 */
[----:B------:R0:W-:Y:S04]  /*e7b0*/  STL [R1+0x18f4], R3 ;  /* 0x0018f40301007387 */ /* 0x0001e80000100800 */
[----:B------:R-:W3:Y:S01]  /*e7c0*/  LDL.LU R15, [R1+0x190] ;  /* 0x00019000010f7983 */ /* 0x000ee20000300800 */
[----:B----4-:R-:W-:-:S02]  /*e7d0*/  LEA R5, P1, R23, R4, 0x1 ;  /* 0x0000000417057211 */ /* 0x010fc400078208ff */
[----:B0-----:R-:W-:-:S03]  /*e7e0*/  LEA.HI.X.SX32 R3, R17, R0, 0x1, P0 ;  /* 0x0000000011037211 */ /* 0x001fc600000f0eff */
[----:B------:R0:W-:Y:S04]  /*e7f0*/  STL [R1+0x18f8], R5 ;  /* 0x0018f80501007387 */ /* 0x0001e80000100800 */
[----:B------:R1:W-:Y:S04]  /*e800*/  STL [R1+0x18ec], R3 ;  /* 0x0018ec0301007387 */ /* 0x0003e80000100800 */
[----:B------:R-:W4:Y:S01]  /*e810*/  LDL.LU R26, [R1+0x188] ;  /* 0x00018800011a7983 */ /* 0x000f220000300800 */
[----:B0-----:R-:W-:Y:S02]  /*e820*/  LEA R5, P0, R24, R4, 0x1 ;  /* 0x0000000418057211 */ /* 0x001fe400078008ff */
[----:B-1----:R-:W-:-:S03]  /*e830*/  LEA.HI.X.SX32 R3, R18, R0, 0x1, P6 ;  /* 0x0000000012037211 */ /* 0x002fc600030f0eff */
[----:B------:R0:W-:Y:S04]  /*e840*/  STL [R1+0x18f0], R5 ;  /* 0x0018f00501007387 */ /* 0x0001e80000100800 */
[----:B------:R1:W-:Y:S01]  /*e850*/  STL [R1+0x18e4], R3 ;  /* 0x0018e40301007387 */ /* 0x0003e20000100800 */
[----:B0-----:R-:W-:Y:S02]  /*e860*/  LEA R5, P6, R25, R4, 0x1 ;  /* 0x0000000419057211 */ /* 0x001fe400078c08ff */
[----:B-1----:R-:W-:Y:S02]  /*e870*/  LEA.HI.X.SX32 R3, R19, R0, 0x1, P5 ;  /* 0x0000000013037211 */ /* 0x002fe400028f0eff */
[----:B------:R-:W-:Y:S01]  /*e880*/  LEA R6, P5, R10, R4, 0x1 ;  /* 0x000000040a067211 */ /* 0x000fe200078a08ff */
[----:B------:R0:W-:Y:S04]  /*e890*/  STL [R1+0x18e8], R5 ;  /* 0x0018e80501007387 */ /* 0x0001e80000100800 */
[----:B------:R1:W-:Y:S01]  /*e8a0*/  STL [R1+0x18dc], R3 ;  /* 0x0018dc0301007387 */ /* 0x0003e20000100800 */
[----:B0-----:R-:W-:-:S03]  /*e8b0*/  LEA.HI.X.SX32 R5, R20, R0, 0x1, P4 ;  /* 0x0000000014057211 */ /* 0x001fc600020f0eff */
[----:B-1----:R-:W3:Y:S04]  /*e8c0*/  LDL.LU R3, [R1+0x184] ;  /* 0x0001840001037983 */ /* 0x002ee80000300800 */
[----:B------:R-:W-:Y:S04]  /*e8d0*/  STL [R1+0x18e0], R6 ;  /* 0x0018e00601007387 */ /* 0x000fe80000100800 */
[----:B------:R-:W3:Y:S04]  /*e8e0*/  LDL.LU R20, [R1+0x178] ;  /* 0x0001780001147983 */ /* 0x000ee80000300800 */
[----:B------:R-:W4:Y:S04]  /*e8f0*/  LDL.LU R17, [R1+0x180] ;  /* 0x0001800001117983 */ /* 0x000f280000300800 */
[----:B------:R0:W-:Y:S04]  /*e900*/  STL [R1+0x18d4], R5 ;  /* 0x0018d40501007387 */ /* 0x0001e80000100800 */
[----:B0-----:R-:W4:Y:S01]  /*e910*/  LDL.LU R5, [R1+0x17c] ;  /* 0x00017c0001057983 */ /* 0x001f220000300800 */
[----:B------:R-:W-:-:S02]  /*e920*/  LEA.HI.X.SX32 R6, R21, R0, 0x1, P3 ;  /* 0x0000000015067211 */ /* 0x000fc400018f0eff */
[----:B--2---:R-:W-:-:S05]  /*e930*/  LEA R7, P4, R11, R4, 0x1 ;  /* 0x000000040b077211 */ /* 0x004fca00078808ff */
[----:B------:R-:W-:Y:S04]  /*e940*/  STL [R1+0x18d8], R7 ;  /* 0x0018d80701007387 */ /* 0x000fe80000100800 */
[----:B------:R0:W-:Y:S04]  /*e950*/  STL [R1+0x18cc], R6 ;  /* 0x0018cc0601007387 */ /* 0x0001e80000100800 */
[----:B0-----:R-:W2:Y:S01]  /*e960*/  LDL.LU R6, [R1+0x174] ;  /* 0x0001740001067983 */ /* 0x001ea20000300800 */
[----:B------:R-:W-:Y:S01]  /*e970*/  IMAD.MOV.U32 R18, RZ, RZ, R8 ;  /* 0x000000ffff127224 */ /* 0x000fe200078e0008 */
[----:B------:R-:W-:-:S02]  /*e980*/  LEA R8, P3, R27, R4, 0x1 ;  /* 0x000000041b087211 */ /* 0x000fc400078608ff */
[----:B------:R-:W-:Y:S01]  /*e990*/  LEA.HI.X.SX32 R7, R22, R0, 0x1, P2 ;  /* 0x0000000016077211 */ /* 0x000fe200010f0eff */
[----:B------:R-:W-:Y:S01]  /*e9a0*/  IMAD.MOV.U32 R19, RZ, RZ, R9 ;  /* 0x000000ffff137224 */ /* 0x000fe200078e0009 */
[----:B------:R-:W-:Y:S01]  /*e9b0*/  LEA R9, P2, R29, R4, 0x1 ;  /* 0x000000041d097211 */ /* 0x000fe200078408ff */
[----:B------:R0:W-:Y:S04]  /*e9c0*/  STL [R1+0x18d0], R8 ;  /* 0x0018d00801007387 */ /* 0x0001e80000100800 */
[----:B------:R1:W-:Y:S01]  /*e9d0*/  STL [R1+0x18c4], R7 ;  /* 0x0018c40701007387 */ /* 0x0003e20000100800 */
[----:B0-----:R-:W-:-:S03]  /*e9e0*/  LEA.HI.X.SX32 R8, R23, R0, 0x1, P1 ;  /* 0x0000000017087211 */ /* 0x001fc600008f0eff */
[----:B-1----:R-:W2:Y:S04]  /*e9f0*/  LDL.LU R7, [R1+0x170] ;  /* 0x0001700001077983 */ /* 0x002ea80000300800 */
[----:B------:R0:W-:Y:S04]  /*ea00*/  STL [R1+0x18c8], R9 ;  /* 0x0018c80901007387 */ /* 0x0001e80000100800 */
[----:B------:R1:W-:Y:S01]  /*ea10*/  STL [R1+0x18bc], R8 ;  /* 0x0018bc0801007387 */ /* 0x0003e20000100800 */
[----:B------:R-:W-:Y:S02]  /*ea20*/  LEA R21, P1, R14, R4, 0x1 ;  /* 0x000000040e157211 */ /* 0x000fe400078208ff */
[----:B0-----:R-:W-:Y:S01]  /*ea30*/  LEA.HI.X.SX32 R9, R24, R0, 0x1, P0 ;  /* 0x0000000018097211 */ /* 0x001fe200000f0eff */
[----:B-1----:R-:W2:Y:S01]  /*ea40*/  LDL.LU R8, [R1+0x16c] ;  /* 0x00016c0001087983 */ /* 0x002ea20000300800 */
[----:B------:R-:W-:-:S03]  /*ea50*/  LEA R22, P0, R13, R4, 0x1 ;  /* 0x000000040d167211 */ /* 0x000fc600078008ff */
[----:B------:R0:W-:Y:S04]  /*ea60*/  STL [R1+0x18c0], R21 ;  /* 0x0018c01501007387 */ /* 0x0001e80000100800 */
[----:B------:R1:W-:Y:S01]  /*ea70*/  STL [R1+0x18b4], R9 ;  /* 0x0018b40901007387 */ /* 0x0003e20000100800 */
[----:B0-----:R-:W-:-:S03]  /*ea80*/  LEA.HI.X.SX32 R21, R25, R0, 0x1, P6 ;  /* 0x0000000019157211 */ /* 0x001fc600030f0eff */
[----:B-1----:R-:W2:Y:S04]  /*ea90*/  LDL.LU R9, [R1+0x168] ;  /* 0x0001680001097983 */ /* 0x002ea80000300800 */
[----:B------:R-:W-:Y:S04]  /*eaa0*/  STL [R1+0x18b8], R22 ;  /* 0x0018b81601007387 */ /* 0x000fe80000100800 */
[----:B------:R0:W-:Y:S02]  /*eab0*/  STL [R1+0x1550], R21 ;  /* 0x0015501501007387 */ /* 0x0001e40000100800 */
[----:B0-----:R-:W-:-:S02]  /*eac0*/  LEA.HI.X.SX32 R21, R10, R0, 0x1, P5 ;  /* 0x000000000a157211 */ /* 0x001fc400028f0eff */
[----:B------:R-:W2:Y:S01]  /*ead0*/  LDL.LU R10, [R1+0x164] ;  /* 0x00016400010a7983 */ /* 0x000ea20000300800 */
[----:B---3--:R-:W-:-:S05]  /*eae0*/  LEA R22, P6, R20, R4, 0x1 ;  /* 0x0000000414167211 */ /* 0x008fca00078c08ff */
[----:B------:R0:W-:Y:S04]  /*eaf0*/  STL [R1+0x1570], R22 ;  /* 0x0015701601007387 */ /* 0x0001e80000100800 */
[----:B------:R1:W-:Y:S01]  /*eb00*/  STL [R1+0x1554], R21 ;  /* 0x0015541501007387 */ /* 0x0003e20000100800 */
[----:B0-----:R-:W-:Y:S02]  /*eb10*/  LEA R22, P5, R16, R4, 0x1 ;  /* 0x0000000410167211 */ /* 0x001fe400078a08ff */
[----:B-1----:R-:W-:Y:S02]  /*eb20*/  LEA.HI.X.SX32 R21, R11, R0, 0x1, P4 ;  /* 0x000000000b157211 */ /* 0x002fe400020f0eff */
[----:B------:R-:W3:Y:S04]  /*eb30*/  LDL.LU R11, [R1+0x15c] ;  /* 0x00015c00010b7983 */ /* 0x000ee80000300800 */
[----:B------:R0:W-:Y:S04]  /*eb40*/  STL [R1+0x1578], R22 ;  /* 0x0015781601007387 */ /* 0x0001e80000100800 */
[----:B------:R1:W-:Y:S01]  /*eb50*/  STL [R1+0x1558], R21 ;  /* 0x0015581501007387 */ /* 0x0003e20000100800 */
[----:B0-----:R-:W-:-:S02]  /*eb60*/  LEA R22, P4, R15, R4, 0x1 ;  /* 0x000000040f167211 */ /* 0x001fc400078808ff */
[----:B-1----:R-:W-:Y:S02]  /*eb70*/  LEA.HI.X.SX32 R21, R27, R0, 0x1, P3 ;  /* 0x000000001b157211 */ /* 0x002fe400018f0eff */
[----:B------:R-:W3:Y:S04]  /*eb80*/  LDL.LU R27, [R1+0x158] ;  /* 0x00015800011b7983 */ /* 0x000ee80000300800 */
[----:B------:R4:W-:Y:S04]  /*eb90*/  STL [R1+0x1580], R22 ;  /* 0x0015801601007387 */ /* 0x0009e80000100800 */
[----:B------:R0:W-:Y:S01]  /*eba0*/  STL [R1+0x155c], R21 ;  /* 0x00155c1501007387 */ /* 0x0001e20000100800 */
[----:B----4-:R-:W-:-:S02]  /*ebb0*/  LEA R22, P3, R26, R4, 0x1 ;  /* 0x000000041a167211 */ /* 0x010fc400078608ff */
[----:B0-----:R-:W-:-:S03]  /*ebc0*/  LEA.HI.X.SX32 R21, R29, R0, 0x1, P2 ;  /* 0x000000001d157211 */ /* 0x001fc600010f0eff */
[----:B------:R0:W-:Y:S04]  /*ebd0*/  STL [R1+0x1588], R22 ;  /* 0x0015881601007387 */ /* 0x0001e80000100800 */
[----:B------:R-:W4:Y:S01]  /*ebe0*/  LDL.LU R29, [R1+0x154] ;  /* 0x00015400011d7983 */ /* 0x000f220000300800 */
[----:B------:R-:W-:-:S03]  /*ebf0*/  LEA R23, P2, R3, R4, 0x1 ;  /* 0x0000000403177211 */ /* 0x000fc600078408ff */
[----:B------:R1:W-:Y:S01]  /*ec00*/  STL [R1+0x1560], R21 ;  /* 0x0015601501007387 */ /* 0x0003e20000100800 */
[----:B0-----:R-:W-:-:S03]  /*ec10*/  LEA.HI.X.SX32 R22, R14, R0, 0x1, P1 ;  /* 0x000000000e167211 */ /* 0x001fc600008f0eff */
[----:B------:R-:W-:Y:S04]  /*ec20*/  STL [R1+0x1590], R23 ;  /* 0x0015901701007387 */ /* 0x000fe80000100800 */
[----:B------:R-:W4:Y:S01]  /*ec30*/  LDL.LU R14, [R1+0x150] ;  /* 0x00015000010e7983 */ /* 0x000f220000300800 */
[----:B-1----:R-:W-:-:S03]  /*ec40*/  LEA R21, P1, R17, R4, 0x1 ;  /* 0x0000000411157211 */ /* 0x002fc600078208ff */
[----:B------:R0:W-:Y:S04]  /*ec50*/  STL [R1+0x1564], R22 ;  /* 0x0015641601007387 */ /* 0x0001e80000100800 */
[----:B------:R1:W-:Y:S01]  /*ec60*/  STL [R1+0x1598], R21 ;  /* 0x0015981501007387 */ /* 0x0003e20000100800 */
[----:B0-----:R-:W-:-:S03]  /*ec70*/  LEA.HI.X.SX32 R22, R13, R0, 0x1, P0 ;  /* 0x000000000d167211 */ /* 0x001fc600000f0eff */
[----:B------:R-:W4:Y:S01]  /*ec80*/  LDL.LU R13, [R1+0x148] ;  /* 0x00014800010d7983 */ /* 0x000f220000300800 */
[----:B-1----:R-:W-:-:S03]  /*ec90*/  LEA R21, P0, R5, R4, 0x1 ;  /* 0x0000000405157211 */ /* 0x002fc600078008ff */
[----:B------:R0:W-:Y:S04]  /*eca0*/  STL [R1+0x1568], R22 ;  /* 0x0015681601007387 */ /* 0x0001e80000100800 */
[----:B------:R-:W-:Y:S01]  /*ecb0*/  STL [R1+0x15a0], R21 ;  /* 0x0015a01501007387 */ /* 0x000fe20000100800 */
[----:B0-----:R-:W-:-:S03]  /*ecc0*/  LEA.HI.X.SX32 R22, R20, R0, 0x1, P6 ;  /* 0x0000000014167211 */ /* 0x001fc600030f0eff */
[----:B------:R-:W4:Y:S04]  /*ecd0*/  LDL.LU R20, [R1+0x144] ;  /* 0x0001440001147983 */ /* 0x000f280000300800 */
[----:B------:R0:W-:Y:S02]  /*ece0*/  STL [R1+0x156c], R22 ;  /* 0x00156c1601007387 */ /* 0x0001e40000100800 */
[----:B0-----:R-:W-:Y:S02]  /*ecf0*/  LEA.HI.X.SX32 R22, R16, R0, 0x1, P5 ;  /* 0x0000000010167211 */ /* 0x001fe400028f0eff */
[----:B------:R-:W4:Y:S01]  /*ed00*/  LDL.LU R16, [R1+0x140] ;  /* 0x0001400001107983 */ /* 0x000f220000300800 */
[----:B--2---:R-:W-:-:S05]  /*ed10*/  LEA R21, P6, R6, R4, 0x1 ;  /* 0x0000000406157211 */ /* 0x004fca00078c08ff */
[----:B------:R-:W-:Y:S04]  /*ed20*/  STL [R1+0x15a8], R21 ;  /* 0x0015a81501007387 */ /* 0x000fe80000100800 */
[----:B------:R0:W-:Y:S02]  /*ed30*/  STL [R1+0x1574], R22 ;  /* 0x0015741601007387 */ /* 0x0001e40000100800 */
[----:B0-----:R-:W-:Y:S02]  /*ed40*/  LEA.HI.X.SX32 R22, R15, R0, 0x1, P4 ;  /* 0x000000000f167211 */ /* 0x001fe400020f0eff */
[----:B------:R-:W2:Y:S01]  /*ed50*/  LDL.LU R15, [R1+0x13c] ;  /* 0x00013c00010f7983 */ /* 0x000ea20000300800 */
[----:B------:R-:W-:-:S05]  /*ed60*/  LEA R21, P5, R7, R4, 0x1 ;  /* 0x0000000407157211 */ /* 0x000fca00078a08ff */
[----:B------:R0:W-:Y:S04]  /*ed70*/  STL [R1+0x15b0], R21 ;  /* 0x0015b01501007387 */ /* 0x0001e80000100800 */
[----:B------:R1:W-:Y:S01]  /*ed80*/  STL [R1+0x157c], R22 ;  /* 0x00157c1601007387 */ /* 0x0003e20000100800 */
[----:B0-----:R-:W-:Y:S02]  /*ed90*/  LEA R21, P4, R8, R4, 0x1 ;  /* 0x0000000408157211 */ /* 0x001fe400078808ff */
[----:B-1----:R-:W-:Y:S02]  /*eda0*/  LEA.HI.X.SX32 R22, R26, R0, 0x1, P3 ;  /* 0x000000001a167211 */ /* 0x002fe400018f0eff */
[----:B------:R-:W2:Y:S04]  /*edb0*/  LDL.LU R26, [R1+0x134] ;  /* 0x00013400011a7983 */ /* 0x000ea80000300800 */
[----:B------:R0:W-:Y:S04]  /*edc0*/  STL [R1+0x15b8], R21 ;  /* 0x0015b81501007387 */ /* 0x0001e80000100800 */
[----:B------:R1:W-:Y:S01]  /*edd0*/  STL [R1+0x1584], R22 ;  /* 0x0015841601007387 */ /* 0x0003e20000100800 */
[----:B0-----:R-:W-:-:S02]  /*ede0*/  LEA R21, P3, R9, R4, 0x1 ;  /* 0x0000000409157211 */ /* 0x001fc400078608ff */
[----:B-1----:R-:W-:Y:S02]  /*edf0*/  LEA.HI.X.SX32 R22, R3, R0, 0x1, P2 ;  /* 0x0000000003167211 */ /* 0x002fe400010f0eff */
[----:B------:R-:W2:Y:S04]  /*ee00*/  LDL.LU R3, [R1+0x130] ;  /* 0x0001300001037983 */ /* 0x000ea80000300800 */
[----:B------:R0:W-:Y:S04]  /*ee10*/  STL [R1+0x15c0], R21 ;  /* 0x0015c01501007387 */ /* 0x0001e80000100800 */
[----:B------:R1:W-:Y:S01]  /*ee20*/  STL [R1+0x158c], R22 ;  /* 0x00158c1601007387 */ /* 0x0003e20000100800 */
[----:B0-----:R-:W-:-:S02]  /*ee30*/  LEA R21, P2, R10, R4, 0x1 ;  /* 0x000000040a157211 */ /* 0x001fc400078408ff */
[-C--:B-1----:R-:W-:Y:S02]  /*ee40*/  LEA.HI.X.SX32 R22, R17, R0.reuse, 0x1, P1 ;  /* 0x0000000011167211 */ /* 0x082fe400008f0eff */
[----:B------:R-:W2:Y:S04]  /*ee50*/  LDL.LU R17, [R1+0x12c] ;  /* 0x00012c0001117983 */ /* 0x000ea80000300800 */
        /* <DEDUP_REMOVED lines=8> */
[----:B-1----:R-:W-:-:S03]  /*eee0*/  LEA.HI.X.SX32 R22, R6, R0, 0x1, P6 ;  /* 0x0000000006167211 */ /* 0x002fc600030f0eff */
[----:B------:R4:W-:Y:S04]  /*eef0*/  STL [R1+0x15d8], R21 ;  /* 0x0015d81501007387 */ /* 0x0009e80000100800 */
[----:B------:R-:W3:Y:S04]  /*ef00*/  LDL.LU R6, [R1+0x124] ;  /* 0x0001240001067983 */ /* 0x000ee80000300800 */
[----:B------:R0:W-:Y:S01]  /*ef10*/  STL [R1+0x15a4], R22 ;  /* 0x0015a41601007387 */ /* 0x0001e20000100800 */
[----:B----4-:R-:W-:Y:S02]  /*ef20*/  LEA R21, P6, R29, R4, 0x1 ;  /* 0x000000041d157211 */ /* 0x010fe400078c08ff */
[----:B0-----:R-:W-:-:S03]  /*ef30*/  LEA.HI.X.SX32 R22, R7, R0, 0x1, P5 ;  /* 0x0000000007167211 */ /* 0x001fc600028f0eff */
[----:B------:R0:W-:Y:S04]  /*ef40*/  STL [R1+0x15e0], R21 ;  /* 0x0015e01501007387 */ /* 0x0001e80000100800 */
[----:B------:R-:W4:Y:S04]  /*ef50*/  LDL.LU R7, [R1+0x11c] ;  /* 0x00011c0001077983 */ /* 0x000f280000300800 */
[----:B------:R1:W-:Y:S01]  /*ef60*/  STL [R1+0x15ac], R22 ;  /* 0x0015ac1601007387 */ /* 0x0003e20000100800 */
[----:B0-----:R-:W-:Y:S02]  /*ef70*/  LEA R21, P5, R14, R4, 0x1 ;  /* 0x000000040e157211 */ /* 0x001fe400078a08ff */
[----:B-1----:R-:W-:-:S02]  /*ef80*/  LEA.HI.X.SX32 R22, R8, R0, 0x1, P4 ;  /* 0x0000000008167211 */ /* 0x002fc400020f0eff */
[----:B------:R-:W4:Y:S04]  /*ef90*/  LDL.LU R8, [R1+0x118] ;  /* 0x0001180001087983 */ /* 0x000f280000300800 */
[----:B------:R-:W-:Y:S04]  /*efa0*/  STL [R1+0x15e8], R21 ;  /* 0x0015e81501007387 */ /* 0x000fe80000100800 */
[----:B------:R0:W-:Y:S02]  /*efb0*/  STL [R1+0x15b4], R22 ;  /* 0x0015b41601007387 */ /* 0x0001e40000100800 */
[----:B0-----:R-:W-:-:S02]  /*efc0*/  LEA.HI.X.SX32 R22, R9, R0, 0x1, P3 ;  /* 0x0000000009167211 */ /* 0x001fc400018f0eff */
[----:B------:R-:W4:Y:S01]  /*efd0*/  LDL.LU R9, [R1+0x114] ;  /* 0x0001140001097983 */ /* 0x000f220000300800 */
[----:B------:R-:W-:-:S05]  /*efe0*/  LEA R21, P4, R13, R4, 0x1 ;  /* 0x000000040d157211 */ /* 0x000fca00078808ff */
[----:B------:R0:W-:Y:S04]  /*eff0*/  STL [R1+0x15f0], R21 ;  /* 0x0015f01501007387 */ /* 0x0001e80000100800 */
[----:B------:R1:W-:Y:S01]  /*f000*/  STL [R1+0x15bc], R22 ;  /* 0x0015bc1601007387 */ /* 0x0003e20000100800 */
[----:B0-----:R-:W-:Y:S02]  /*f010*/  LEA R21, P3, R20, R4, 0x1 ;  /* 0x0000000414157211 */ /* 0x001fe400078608ff */
[-C--:B-1----:R-:W-:Y:S02]  /*f020*/  LEA.HI.X.SX32 R22, R10, R0.reuse, 0x1, P2 ;  /* 0x000000000a167211 */ /* 0x082fe400010f0eff */
[----:B------:R-:W4:Y:S04]  /*f030*/  LDL.LU R10, [R1+0x10c] ;  /* 0x00010c00010a7983 */ /* 0x000f280000300800 */
[----:B------:R-:W-:Y:S04]  /*f040*/  STL [R1+0x15f8], R21 ;  /* 0x0015f81501007387 */ /* 0x000fe80000100800 */
[----:B------:R0:W-:Y:S02]  /*f050*/  STL [R1+0x15c4], R22 ;  /* 0x0015c41601007387 */ /* 0x0001e40000100800 */
[----:B0-----:R-:W-:-:S02]  /*f060*/  LEA.HI.X.SX32 R22, R11, R0, 0x1, P1 ;  /* 0x000000000b167211 */ /* 0x001fc400008f0eff */
[----:B------:R-:W4:Y:S01]  /*f070*/  LDL.LU R11, [R1+0x108] ;  /* 0x00010800010b7983 */ /* 0x000f220000300800 */
[----:B------:R-:W-:-:S05]  /*f080*/  LEA R21, P2, R16, R4, 0x1 ;  /* 0x0000000410157211 */ /* 0x000fca00078408ff */
[----:B------:R-:W-:Y:S04]  /*f090*/  STL [R1+0x1600], R21 ;  /* 0x0016001501007387 */ /* 0x000fe80000100800 */
        /* <DEDUP_REMOVED lines=20> */
[----:B------:R-:W-:Y:S01]  /*f1e0*/  STL [R1+0x15ec], R22 ;  /* 0x0015ec1601007387 */ /* 0x000fe20000100800 */
[----:B0-----:R-:W-:-:S05]  /*f1f0*/  LEA R21, P4, R5, R4, 0x1 ;  /* 0x0000000405157211 */ /* 0x001fca00078808ff */
[----:B------:R0:W-:Y:S04]  /*f200*/  STL [R1+0x1628], R21 ;  /* 0x0016281501007387 */ /* 0x0001e80000100800 */
[----:B0-----:R-:W2:Y:S01]  /*f210*/  LDL.LU R21, [R1+0xf0] ;  /* 0x0000f00001157983 */ /* 0x001ea20000300800 */
[----:B------:R-:W-:-:S05]  /*f220*/  LEA.HI.X.SX32 R20, R20, R0, 0x1, P3 ;  /* 0x0000000014147211 */ /* 0x000fca00018f0eff */
[----:B------:R0:W-:Y:S02]  /*f230*/  STL [R1+0x15f4], R20 ;  /* 0x0015f41401007387 */ /* 0x0001e40000100800 */
[-C--:B0-----:R-:W-:Y:S02]  /*f240*/  LEA.HI.X.SX32 R20, R16, R0.reuse, 0x1, P2 ;  /* 0x0000000010147211 */ /* 0x081fe400010f0eff */
[----:B------:R-:W-:Y:S02]  /*f250*/  LEA.HI.X.SX32 R17, R17, R0, 0x1, P5 ;  /* 0x0000000011117211 */ /* 0x000fe400028f0eff */
[----:B---3--:R-:W-:-:S05]  /*f260*/  LEA R23, P3, R6, R4, 0x1 ;  /* 0x0000000406177211 */ /* 0x008fca00078608ff */
[----:B------:R-:W-:Y:S04]  /*f270*/  STL [R1+0x1630], R23 ;  /* 0x0016301701007387 */ /* 0x000fe80000100800 */
[----:B------:R-:W3:Y:S04]  /*f280*/  LDL.LU R16, [R1+0xec] ;  /* 0x0000ec0001107983 */ /* 0x000ee80000300800 */
[----:B------:R0:W-:Y:S01]  /*f290*/  STL [R1+0x15fc], R20 ;  /* 0x0015fc1401007387 */ /* 0x0001e20000100800 */
[----:B----4-:R-:W-:Y:S02]  /*f2a0*/  LEA R22, P2, R7, R4, 0x1 ;  /* 0x0000000407167211 */ /* 0x010fe400078408ff */
[----:B0-----:R-:W-:-:S03]  /*f2b0*/  LEA.HI.X.SX32 R20, R15, R0, 0x1, P1 ;  /* 0x000000000f147211 */ /* 0x001fc600008f0eff */
[----:B------:R0:W-:Y:S04]  /*f2c0*/  STL [R1+0x1638], R22 ;  /* 0x0016381601007387 */ /* 0x0001e80000100800 */
[----:B------:R-:W4:Y:S01]  /*f2d0*/  LDL.LU R15, [R1+0xe8] ;  /* 0x0000e800010f7983 */ /* 0x000f220000300800 */
[----:B0-----:R-:W-:-:S03]  /*f2e0*/  LEA R22, P1, R8, R4, 0x1 ;  /* 0x0000000408167211 */ /* 0x001fc600078208ff */
[----:B------:R0:W-:Y:S04]  /*f2f0*/  STL [R1+0x1604], R20 ;  /* 0x0016041401007387 */ /* 0x0001e80000100800 */
[----:B------:R1:W-:Y:S01]  /*f300*/  STL [R1+0x1640], R22 ;  /* 0x0016401601007387 */ /* 0x0003e20000100800 */
[----:B0-----:R-:W-:-:S03]  /*f310*/  LEA.HI.X.SX32 R20, R26, R0, 0x1, P0 ;  /* 0x000000001a147211 */ /* 0x001fc600000f0eff */
[----:B------:R-:W4:Y:S04]  /*f320*/  LDL.LU R26, [R1+0xe4] ;  /* 0x0000e400011a7983 */ /* 0x000f280000300800 */
[----:B------:R0:W-:Y:S01]  /*f330*/  STL [R1+0x160c], R20 ;  /* 0x00160c1401007387 */ /* 0x0001e20000100800 */
[----:B-1----:R-:W-:Y:S02]  /*f340*/  LEA R22, P0, R9, R4, 0x1 ;  /* 0x0000000409167211 */ /* 0x002fe400078008ff */
[----:B0-----:R-:W-:Y:S02]  /*f350*/  LEA.HI.X.SX32 R20, R3, R0, 0x1, P6 ;  /* 0x0000000003147211 */ /* 0x001fe400030f0eff */
[----:B------:R-:W4:Y:S04]  /*f360*/  LDL.LU R3, [R1+0xe0] ;  /* 0x0000e00001037983 */ /* 0x000f280000300800 */
[----:B------:R-:W-:Y:S04]  /*f370*/  STL [R1+0x1648], R22 ;  /* 0x0016481601007387 */ /* 0x000fe80000100800 */
[----:B------:R0:W-:Y:S04]  /*f380*/  STL [R1+0x1614], R20 ;  /* 0x0016141401007387 */ /* 0x0001e80000100800 */
[----:B0-----:R-:W4:Y:S01]  /*f390*/  LDL.LU R20, [R1+0xdc] ;  /* 0x0000dc0001147983 */ /* 0x001f220000300800 */
        /* <DEDUP_REMOVED lines=10> */
[----:B------:R-:W-:Y:S02]  /*f440*/  LEA R22, P4, R27, R4, 0x1 ;  /* 0x000000041b167211 */ /* 0x000fe400078808ff */
[----:B------:R-:W-:-:S03]  /*f450*/  LEA.HI.X.SX32 R7, R7, R0, 0x1, P2 ;  /* 0x0000000007077211 */ /* 0x000fc600010f0eff */
[----:B------:R2:W-:Y:S04]  /*f460*/  STL [R1+0x1660], R22 ;  /* 0x0016601601007387 */ /* 0x0005e80000100800 */
[----:B------:R0:W-:Y:S01]  /*f470*/  STL [R1+0x162c], R17 ;  /* 0x00162c1101007387 */ /* 0x0001e20000100800 */
[----:B--2---:R-:W-:-:S03]  /*f480*/  LEA R22, P3, R29, R4, 0x1 ;  /* 0x000000041d167211 */ /* 0x004fc600078608ff */
[----:B0-----:R-:W2:Y:S04]  /*f490*/  LDL.LU R17, [R1+0xd0] ;  /* 0x0000d00001117983 */ /* 0x001ea80000300800 */
[----:B------:R-:W-:Y:S04]  /*f4a0*/  STL [R1+0x1668], R22 ;  /* 0x0016681601007387 */ /* 0x000fe80000100800 */
[----:B------:R0:W-:Y:S04]  /*f4b0*/  STL [R1+0x1634], R7 ;  /* 0x0016340701007387 */ /* 0x0001e80000100800 */
[----:B0-----:R-:W2:Y:S01]  /*f4c0*/  LDL.LU R7, [R1+0xcc] ;  /* 0x0000cc0001077983 */ /* 0x001ea20000300800 */
[----:B------:R-:W-:-:S02]  /*f4d0*/  LEA.HI.X.SX32 R22, R8, R0, 0x1, P1 ;  /* 0x0000000008167211 */ /* 0x000fc400008f0eff */
[----:B------:R-:W-:-:S05]  /*f4e0*/  LEA R23, P2, R14, R4, 0x1 ;  /* 0x000000040e177211 */ /* 0x000fca00078408ff */
[----:B------:R-:W-:Y:S04]  /*f4f0*/  STL [R1+0x1670], R23 ;  /* 0x0016701701007387 */ /* 0x000fe80000100800 */
[----:B------:R0:W-:Y:S01]  /*f500*/  STL [R1+0x163c], R22 ;  /* 0x00163c1601007387 */ /* 0x0001e20000100800 */
[----:B------:R-:W-:Y:S02]  /*f510*/  LEA R8, P1, R13, R4, 0x1 ;  /* 0x000000040d087211 */ /* 0x000fe400078208ff */
[----:B0-----:R-:W-:-:S03]  /*f520*/  LEA.HI.X.SX32 R22, R9, R0, 0x1, P0 ;  /* 0x0000000009167211 */ /* 0x001fc600000f0eff */
[----:B------:R0:W-:Y:S01]  /*f530*/  STL [R1+0x1678], R8 ;  /* 0x0016780801007387 */ /* 0x0001e20000100800 */
[----:B------:R-:W-:-:S03]  /*f540*/  LEA.HI.X.SX32 R10, R10, R0, 0x1, P6 ;  /* 0x000000000a0a7211 */ /* 0x000fc600030f0eff */
[----:B0-----:R-:W2:Y:S04]  /*f550*/  LDL.LU R8, [R1+0xc8] ;  /* 0x0000c80001087983 */ /* 0x001ea80000300800 */
[----:B------:R-:W-:Y:S01]  /*f560*/  STL [R1+0x1644], R22 ;  /* 0x0016441601007387 */ /* 0x000fe20000100800 */
[----:B------:R-:W-:-:S05]  /*f570*/  LEA R9, P0, R21, R4, 0x1 ;  /* 0x0000000415097211 */ /* 0x000fca00078008ff */
[----:B------:R0:W-:Y:S04]  /*f580*/  STL [R1+0x1680], R9 ;  /* 0x0016800901007387 */ /* 0x0001e80000100800 */
[----:B0-----:R-:W2:Y:S04]  /*f590*/  LDL.LU R9, [R1+0xc4] ;  /* 0x0000c40001097983 */ /* 0x001ea80000300800 */
[----:B------:R0:W-:Y:S01]  /*f5a0*/  STL [R1+0x164c], R10 ;  /* 0x00164c0a01007387 */ /* 0x0001e20000100800 */
[----:B------:R-:W-:-:S03]  /*f5b0*/  LEA.HI.X.SX32 R11, R11, R0, 0x1, P5 ;  /* 0x000000000b0b7211 */ /* 0x000fc600028f0eff */
[----:B0-----:R-:W2:Y:S01]  /*f5c0*/  LDL.LU R10, [R1+0xc0] ;  /* 0x0000c000010a7983 */ /* 0x001ea20000300800 */
[----:B------:R-:W-:Y:S02]  /*f5d0*/  LEA.HI.X.SX32 R23, R27, R0, 0x1, P4 ;  /* 0x000000001b177211 */ /* 0x000fe400020f0eff */
[----:B---3--:R-:W-:-:S05]  /*f5e0*/  LEA R22, P6, R16, R4, 0x1 ;  /* 0x0000000410167211 */ /* 0x008fca00078c08ff */
[----:B------:R-:W-:Y:S04]  /*f5f0*/  STL [R1+0x1688], R22 ;  /* 0x0016881601007387 */ /* 0x000fe80000100800 */
[----:B------:R0:W-:Y:S04]  /*f600*/  STL [R1+0x1654], R11 ;  /* 0x0016540b01007387 */ /* 0x0001e80000100800 */
[----:B0-----:R-:W3:Y:S01]  /*f610*/  LDL.LU R11, [R1+0xbc] ;  /* 0x0000bc00010b7983 */ /* 0x001ee20000300800 */
[----:B----4-:R-:W-:-:S05]  /*f620*/  LEA R22, P5, R15, R4, 0x1 ;  /* 0x000000040f167211 */ /* 0x010fca00078a08ff */
[----:B------:R0:W-:Y:S04]  /*f630*/  STL [R1+0x1690], R22 ;  /* 0x0016901601007387 */ /* 0x0001e80000100800 */
[----:B------:R1:W-:Y:S04]  /*f640*/  STL [R1+0x165c], R23 ;  /* 0x00165c1701007387 */ /* 0x0003e80000100800 */
[----:B------:R-:W4:Y:S01]  /*f650*/  LDL.LU R27, [R1+0xb8] ;  /* 0x0000b800011b7983 */ /* 0x000f220000300800 */
[----:B0-----:R-:W-:Y:S02]  /*f660*/  LEA R22, P4, R26, R4, 0x1 ;  /* 0x000000041a167211 */ /* 0x001fe400078808ff */
[----:B-1----:R-:W-:-:S03]  /*f670*/  LEA.HI.X.SX32 R23, R29, R0, 0x1, P3 ;  /* 0x000000001d177211 */ /* 0x002fc600018f0eff */
[----:B------:R0:W-:Y:S04]  /*f680*/  STL [R1+0x1698], R22 ;  /* 0x0016981601007387 */ /* 0x0001e80000100800 */
[----:B------:R-:W4:Y:S01]  /*f690*/  LDL.LU R29, [R1+0xb4] ;  /* 0x0000b400011d7983 */ /* 0x000f220000300800 */
[----:B0-----:R-:W-:-:S03]  /*f6a0*/  LEA R22, P3, R3, R4, 0x1 ;  /* 0x0000000403167211 */ /* 0x001fc600078608ff */
[----:B------:R0:W-:Y:S04]  /*f6b0*/  STL [R1+0x1664], R23 ;  /* 0x0016641701007387 */ /* 0x0001e80000100800 */
[----:B------:R1:W-:Y:S01]  /*f6c0*/  STL [R1+0x16a0], R22 ;  /* 0x0016a01601007387 */ /* 0x0003e20000100800 */
[----:B0-----:R-:W-:-:S03]  /*f6d0*/  LEA.HI.X.SX32 R23, R14, R0, 0x1, P2 ;  /* 0x000000000e177211 */ /* 0x001fc600010f0eff */
[----:B------:R-:W4:Y:S01]  /*f6e0*/  LDL.LU R14, [R1+0xb0] ;  /* 0x0000b000010e7983 */ /* 0x000f220000300800 */
[----:B-1----:R-:W-:-:S03]  /*f6f0*/  LEA R22, P2, R20, R4, 0x1 ;  /* 0x0000000414167211 */ /* 0x002fc600078408ff */
[----:B------:R0:W-:Y:S04]  /*f700*/  STL [R1+0x166c], R23 ;  /* 0x00166c1701007387 */ /* 0x0001e80000100800 */
[----:B------:R1:W-:Y:S01]  /*f710*/  STL [R1+0x16a8], R22 ;  /* 0x0016a81601007387 */ /* 0x0003e20000100800 */
[----:B0-----:R-:W-:-:S03]  /*f720*/  LEA.HI.X.SX32 R23, R13, R0, 0x1, P1 ;  /* 0x000000000d177211 */ /* 0x001fc600008f0eff */
[----:B------:R-:W4:Y:S04]  /*f730*/  LDL.LU R13, [R1+0xac] ;  /* 0x0000ac00010d7983 */ /* 0x000f280000300800 */
[----:B------:R0:W-:Y:S01]  /*f740*/  STL [R1+0x1674], R23 ;  /* 0x0016741701007387 */ /* 0x0001e20000100800 */
[----:B-1----:R-:W-:Y:S02]  /*f750*/  LEA R22, P1, R5, R4, 0x1 ;  /* 0x0000000405167211 */ /* 0x002fe400078208ff */
[----:B0-----:R-:W-:-:S03]  /*f760*/  LEA.HI.X.SX32 R23, R21, R0, 0x1, P0 ;  /* 0x0000000015177211 */ /* 0x001fc600000f0eff */
[----:B------:R0:W-:Y:S01]  /*f770*/  STL [R1+0x16b0], R22 ;  /* 0x0016b01601007387 */ /* 0x0001e20000100800 */
[----:B------:R-:W-:-:S03]  /*f780*/  LEA.HI.X.SX32 R21, R16, R0, 0x1, P6 ;  /* 0x0000000010157211 */ /* 0x000fc600030f0eff */
[----:B------:R-:W-:Y:S04]  /*f790*/  STL [R1+0x167c], R23 ;  /* 0x00167c1701007387 */ /* 0x000fe80000100800 */
[----:B------:R-:W4:Y:S01]  /*f7a0*/  LDL.LU R16, [R1+0xa8] ;  /* 0x0000a80001107983 */ /* 0x000f220000300800 */
[----:B0-----:R-:W-:-:S05]  /*f7b0*/  LEA R22, P0, R6, R4, 0x1 ;  /* 0x0000000406167211 */ /* 0x001fca00078008ff */
[----:B------:R-:W-:Y:S04]  /*f7c0*/  STL [R1+0x16b8], R22 ;  /* 0x0016b81601007387 */ /* 0x000fe80000100800 */
[----:B------:R0:W-:Y:S02]  /*f7d0*/  STL [R1+0x1684], R21 ;  /* 0x0016841501007387 */ /* 0x0001e40000100800 */
[----:B0-----:R-:W-:Y:S02]  /*f7e0*/  LEA.HI.X.SX32 R21, R15, R0, 0x1, P5 ;  /* 0x000000000f157211 */ /* 0x001fe400028f0eff */
[----:B------:R-:W4:Y:S01]  /*f7f0*/  LDL.LU R15, [R1+0xa4] ;  /* 0x0000a400010f7983 */ /* 0x000f220000300800 */
[----:B--2---:R-:W-:-:S05]  /*f800*/  LEA R22, P6, R17, R4, 0x1 ;  /* 0x0000000411167211 */ /* 0x004fca00078c08ff */
[----:B------:R0:W-:Y:S04]  /*f810*/  STL [R1+0x16c0], R22 ;  /* 0x0016c01601007387 */ /* 0x0001e80000100800 */
[----:B------:R1:W-:Y:S01]  /*f820*/  STL [R1+0x168c], R21 ;  /* 0x00168c1501007387 */ /* 0x0003e20000100800 */
[----:B0-----:R-:W-:Y:S02]  /*f830*/  LEA R22, P5, R7, R4, 0x1 ;  /* 0x0000000407167211 */ /* 0x001fe400078a08ff */
[----:B-1----:R-:W-:-:S03]  /*f840*/  LEA.HI.X.SX32 R21, R26, R0, 0x1, P4 ;  /* 0x000000001a157211 */ /* 0x002fc600020f0eff */
[----:B------:R0:W-:Y:S04]  /*f850*/  STL [R1+0x16c8], R22 ;  /* 0x0016c81601007387 */ /* 0x0001e80000100800 */
[----:B------:R-:W2:Y:S04]  /*f860*/  LDL.LU R26, [R1+0xa0] ;  /* 0x0000a000011a7983 */ /* 0x000ea80000300800 */
[----:B------:R1:W-:Y:S01]  /*f870*/  STL [R1+0x1694], R21 ;  /* 0x0016941501007387 */ /* 0x0003e20000100800 */
[-C--:B0-----:R-:W-:Y:S02]  /*f880*/  LEA.HI.X.SX32 R22, R3, R0.reuse, 0x1, P3 ;  /* 0x0000000003167211 */ /* 0x081fe400018f0eff */
[----:B------:R-:W-:-:S02]  /*f890*/  LEA.HI.X.SX32 R20, R20, R0, 0x1, P2 ;  /* 0x0000000014147211 */ /* 0x000fc400010f0eff */
[----:B------:R-:W-:-:S05]  /*f8a0*/  LEA R23, P4, R8, R4, 0x1 ;  /* 0x0000000408177211 */ /* 0x000fca00078808ff */
[----:B------:R-:W-:Y:S04]  /*f8b0*/  STL [R1+0x16d0], R23 ;  /* 0x0016d01701007387 */ /* 0x000fe80000100800 */
[----:B------:R-:W2:Y:S04]  /*f8c0*/  LDL.LU R3, [R1+0x9c] ;  /* 0x00009c0001037983 */ /* 0x000ea80000300800 */
[----:B------:R-:W-:Y:S01]  /*f8d0*/  STL [R1+0x169c], R22 ;  /* 0x00169c1601007387 */ /* 0x000fe20000100800 */
[----:B-1----:R-:W-:-:S05]  /*f8e0*/  LEA R21, P3, R9, R4, 0x1 ;  /* 0x0000000409157211 */ /* 0x002fca00078608ff */
[----:B------:R0:W-:Y:S04]  /*f8f0*/  STL [R1+0x16d8], R21 ;  /* 0x0016d81501007387 */ /* 0x0001e80000100800 */
[----:B0-----:R-:W2:Y:S01]  /*f900*/  LDL.LU R21, [R1+0x98] ;  /* 0x0000980001157983 */ /* 0x001ea20000300800 */
[----:B------:R-:W-:-:S03]  /*f910*/  LEA R22, P2, R10, R4, 0x1 ;  /* 0x000000040a167211 */ /* 0x000fc600078408ff */
[----:B------:R0:W-:Y:S04]  /*f920*/  STL [R1+0x16a4], R20 ;  /* 0x0016a41401007387 */ /* 0x0001e80000100800 */
[----:B------:R1:W-:Y:S01]  /*f930*/  STL [R1+0x16e0], R22 ;  /* 0x0016e01601007387 */ /* 0x0003e20000100800 */
[----:B0-----:R-:W-:-:S03]  /*f940*/  LEA.HI.X.SX32 R20, R5, R0, 0x1, P1 ;  /* 0x0000000005147211 */ /* 0x001fc600008f0eff */
[----:B------:R-:W2:Y:S01]  /*f950*/  LDL.LU R5, [R1+0x94] ;  /* 0x0000940001057983 */ /* 0x000ea20000300800 */
[----:B-1----:R-:W-:-:S03]  /*f960*/  LEA.HI.X.SX32 R22, R6, R0, 0x1, P0 ;  /* 0x0000000006167211 */ /* 0x002fc600000f0eff */
[----:B------:R4:W-:Y:S01]  /*f970*/  STL [R1+0x16ac], R20 ;  /* 0x0016ac1401007387 */ /* 0x0009e20000100800 */
[----:B------:R-:W-:Y:S02]  /*f980*/  LEA.HI.X.SX32 R17, R17, R0, 0x1, P6 ;  /* 0x0000000011117211 */ /* 0x000fe400030f0eff */
[----:B---3--:R-:W-:-:S05]  /*f990*/  LEA R23, P1, R11, R4, 0x1 ;  /* 0x000000040b177211 */ /* 0x008fca00078208ff */
[----:B------:R-:W-:Y:S04]  /*f9a0*/  STL [R1+0x16e8], R23 ;  /* 0x0016e81701007387 */ /* 0x000fe80000100800 */
[----:B------:R-:W3:Y:S04]  /*f9b0*/  LDL.LU R6, [R1+0x90] ;  /* 0x0000900001067983 */ /* 0x000ee80000300800 */
[----:B------:R-:W-:Y:S01]  /*f9c0*/  STL [R1+0x16b4], R22 ;  /* 0x0016b41601007387 */ /* 0x000fe20000100800 */
[----:B----4-:R-:W-:-:S05]  /*f9d0*/  LEA R20, P0, R27, R4, 0x1 ;  /* 0x000000041b147211 */ /* 0x010fca00078008ff */
[----:B------:R0:W-:Y:S04]  /*f9e0*/  STL [R1+0x16f0], R20 ;  /* 0x0016f01401007387 */ /* 0x0001e80000100800 */
[----:B0-----:R-:W4:Y:S01]  /*f9f0*/  LDL.LU R20, [R1+0x8c] ;  /* 0x00008c0001147983 */ /* 0x001f220000300800 */
[----:B------:R-:W-:-:S03]  /*fa00*/  LEA R22, P6, R29, R4, 0x1 ;  /* 0x000000041d167211 */ /* 0x000fc600078c08ff */
        /* <DEDUP_REMOVED lines=17> */
[----:B------:R-:W-:-:S05]  /*fb20*/  LEA R22, P3, R16, R4, 0x1 ;  /* 0x0000000410167211 */ /* 0x000fca00078608ff */
[----:B------:R0:W-:Y:S04]  /*fb30*/  STL [R1+0x1710], R22 ;  /* 0x0017101601007387 */ /* 0x0001e80000100800 */
[----:B------:R1:W-:Y:S01]  /*fb40*/  STL [R1+0x16dc], R17 ;  /* 0x0016dc1101007387 */ /* 0x0003e20000100800 */
[----:B0-----:R-:W-:Y:S02]  /*fb50*/  LEA R22, P2, R15, R4, 0x1 ;  /* 0x000000040f167211 */ /* 0x001fe400078408ff */
[----:B-1----:R-:W-:-:S03]  /*fb60*/  LEA.HI.X.SX32 R17, R11, R0, 0x1, P1 ;  /* 0x000000000b117211 */ /* 0x002fc600008f0eff */
[----:B------:R2:W-:Y:S04]  /*fb70*/  STL [R1+0x1718], R22 ;  /* 0x0017181601007387 */ /* 0x0005e80000100800 */
[----:B------:R-:W4:Y:S04]  /*fb80*/  LDL.LU R11, [R1+0x78] ;  /* 0x00007800010b7983 */ /* 0x000f280000300800 */
[----:B------:R0:W-:Y:S01]  /*fb90*/  STL [R1+0x16e4], R17 ;  /* 0x0016e41101007387 */ /* 0x0001e20000100800 */
[----:B--2---:R-:W-:Y:S02]  /*fba0*/  LEA R22, P1, R26, R4, 0x1 ;  /* 0x000000041a167211 */ /* 0x004fe400078208ff */
[----:B0-----:R-:W-:-:S03]  /*fbb0*/  LEA.HI.X.SX32 R17, R27, R0, 0x1, P0 ;  /* 0x000000001b117211 */ /* 0x001fc600000f0eff */
[----:B------:R-:W-:Y:S04]  /*fbc0*/  STL [R1+0x1720], R22 ;  /* 0x0017201601007387 */ /* 0x000fe80000100800 */
[----:B------:R-:W2:Y:S04]  /*fbd0*/  LDL.LU R27, [R1+0x74] ;  /* 0x00007400011b7983 */ /* 0x000ea80000300800 */
[----:B------:R0:W-:Y:S01]  /*fbe0*/  STL [R1+0x16ec], R17 ;  /* 0x0016ec1101007387 */ /* 0x0001e20000100800 */
[-C--:B------:R-:W-:Y:S02]  /*fbf0*/  LEA.HI.X.SX32 R14, R14, R0.reuse, 0x1, P5 ;  /* 0x000000000e0e7211 */ /* 0x080fe400028f0eff */
[----:B0-----:R-:W-:-:S02]  /*fc00*/  LEA.HI.X.SX32 R17, R29, R0, 0x1, P6 ;  /* 0x000000001d117211 */ /* 0x001fc400030f0eff */
[----:B------:R-:W2:Y:S01]  /*fc10*/  LDL.LU R29, [R1+0x70] ;  /* 0x00007000011d7983 */ /* 0x000ea20000300800 */
[----:B------:R-:W-:-:S05]  /*fc20*/  LEA R22, P0, R3, R4, 0x1 ;  /* 0x0000000403167211 */ /* 0x000fca00078008ff */
[----:B------:R-:W-:Y:S04]  /*fc30*/  STL [R1+0x1728], R22 ;  /* 0x0017281601007387 */ /* 0x000fe80000100800 */
[----:B------:R0:W-:Y:S04]  /*fc40*/  STL [R1+0x16f4], R17 ;  /* 0x0016f41101007387 */ /* 0x0001e80000100800 */
[----:B0-----:R-:W2:Y:S01]  /*fc50*/  LDL.LU R17, [R1+0x6c] ;  /* 0x00006c0001117983 */ /* 0x001ea20000300800 */
[----:B------:R-:W-:-:S05]  /*fc60*/  LEA R22, P6, R21, R4, 0x1 ;  /* 0x0000000415167211 */ /* 0x000fca00078c08ff */
[----:B------:R-:W-:Y:S04]  /*fc70*/  STL [R1+0x1730], R22 ;  /* 0x0017301601007387 */ /* 0x000fe80000100800 */
[----:B------:R0:W-:Y:S01]  /*fc80*/  STL [R1+0x16fc], R14 ;  /* 0x0016fc0e01007387 */ /* 0x0001e20000100800 */
[----:B------:R-:W-:-:S03]  /*fc90*/  LEA R23, P5, R5, R4, 0x1 ;  /* 0x0000000405177211 */ /* 0x000fc600078a08ff */
[----:B0-----:R-:W2:Y:S01]  /*fca0*/  LDL.LU R14, [R1+0x68] ;  /* 0x00006800010e7983 */ /* 0x001ea20000300800 */
[----:B------:R-:W-:-:S03]  /*fcb0*/  LEA.HI.X.SX32 R22, R13, R0, 0x1, P4 ;  /* 0x000000000d167211 */ /* 0x000fc600020f0eff */
[----:B------:R-:W-:Y:S04]  /*fcc0*/  STL [R1+0x1738], R23 ;  /* 0x0017381701007387 */ /* 0x000fe80000100800 */
[----:B------:R-:W2:Y:S04]  /*fcd0*/  LDL.LU R13, [R1+0x64] ;  /* 0x00006400010d7983 */ /* 0x000ea80000300800 */
[----:B------:R0:W-:Y:S02]  /*fce0*/  STL [R1+0x1704], R22 ;  /* 0x0017041601007387 */ /* 0x0001e40000100800 */
[----:B0-----:R-:W-:-:S02]  /*fcf0*/  LEA.HI.X.SX32 R22, R16, R0, 0x1, P3 ;  /* 0x0000000010167211 */ /* 0x001fc400018f0eff */
[----:B------:R-:W2:Y:S01]  /*fd00*/  LDL.LU R16, [R1+0x60] ;  /* 0x0000600001107983 */ /* 0x000ea20000300800 */
[----:B------:R-:W-:Y:S02]  /*fd10*/  LEA.HI.X.SX32 R21, R21, R0, 0x1, P6 ;  /* 0x0000000015157211 */ /* 0x000fe400030f0eff */
[----:B---3--:R-:W-:-:S05]  /*fd20*/  LEA R23, P4, R6, R4, 0x1 ;  /* 0x0000000406177211 */ /* 0x008fca00078808ff */
[----:B------:R-:W-:Y:S04]  /*fd30*/  STL [R1+0x1740], R23 ;  /* 0x0017401701007387 */ /* 0x000fe80000100800 */
[----:B------:R0:W-:Y:S02]  /*fd40*/  STL [R1+0x170c], R22 ;  /* 0x00170c1601007387 */ /* 0x0001e40000100800 */
[----:B0-----:R-:W-:Y:S02]  /*fd50*/  LEA.HI.X.SX32 R22, R15, R0, 0x1, P2 ;  /* 0x000000000f167211 */ /* 0x001fe400010f0eff */
[----:B------:R-:W3:Y:S01]  /*fd60*/  LDL.LU R15, [R1+0x5c] ;  /* 0x00005c00010f7983 */ /* 0x000ee20000300800 */
[----:B----4-:R-:W-:-:S05]  /*fd70*/  LEA R23, P3, R20, R4, 0x1 ;  /* 0x0000000414177211 */ /* 0x010fca00078608ff */
[----:B------:R0:W-:Y:S04]  /*fd80*/  STL [R1+0x1748], R23 ;  /* 0x0017481701007387 */ /* 0x0001e80000100800 */
[----:B------:R1:W-:Y:S01]  /*fd90*/  STL [R1+0x1714], R22 ;  /* 0x0017141601007387 */ /* 0x0003e20000100800 */
[----:B0-----:R-:W-:Y:S02]  /*fda0*/  LEA R23, P2, R7, R4, 0x1 ;  /* 0x0000000407177211 */ /* 0x001fe400078408ff */
[----:B-1----:R-:W-:Y:S02]  /*fdb0*/  LEA.HI.X.SX32 R22, R26, R0, 0x1, P1 ;  /* 0x000000001a167211 */ /* 0x002fe400008f0eff */
[----:B------:R-:W4:Y:S04]  /*fdc0*/  LDL.LU R26, [R1+0x58] ;  /* 0x00005800011a7983 */ /* 0x000f280000300800 */
[----:B------:R0:W-:Y:S04]  /*fdd0*/  STL [R1+0x1750], R23 ;  /* 0x0017501701007387 */ /* 0x0001e80000100800 */
[----:B------:R1:W-:Y:S01]  /*fde0*/  STL [R1+0x171c], R22 ;  /* 0x00171c1601007387 */ /* 0x0003e20000100800 */
[----:B------:R-:W-:-:S02]  /*fdf0*/  LEA R24, P1, R8, R4, 0x1 ;  /* 0x0000000408187211 */ /* 0x000fc400078208ff */
[----:B0-----:R-:W-:-:S03]  /*fe00*/  LEA.HI.X.SX32 R23, R3, R0, 0x1, P0 ;  /* 0x0000000003177211 */ /* 0x001fc600000f0eff */
[----:B------:R-:W-:Y:S04]  /*fe10*/  STL [R1+0x1758], R24 ;  /* 0x0017581801007387 */ /* 0x000fe80000100800 */
[----:B------:R-:W4:Y:S04]  /*fe20*/  LDL.LU R3, [R1+0x54] ;  /* 0x0000540001037983 */ /* 0x000f280000300800 */
[----:B------:R-:W-:Y:S01]  /*fe30*/  STL [R1+0x1724], R23 ;  /* 0x0017241701007387 */ /* 0x000fe20000100800 */
[----:B-1----:R-:W-:-:S05]  /*fe40*/  LEA R22, P0, R9, R4, 0x1 ;  /* 0x0000000409167211 */ /* 0x002fca00078008ff */
[----:B------:R0:W-:Y:S04]  /*fe50*/  STL [R1+0x1760], R22 ;  /* 0x0017601601007387 */ /* 0x0001e80000100800 */
[----:B------:R1:W-:Y:S01]  /*fe60*/  STL [R1+0x172c], R21 ;  /* 0x00172c1501007387 */ /* 0x0003e20000100800 */
[----:B0-----:R-:W-:Y:S02]  /*fe70*/  LEA R22, P6, R10, R4, 0x1 ;  /* 0x000000040a167211 */ /* 0x001fe400078c08ff */
[----:B-1----:R-:W-:-:S03]  /*fe80*/  LEA.HI.X.SX32 R21, R5, R0, 0x1, P5 ;  /* 0x0000000005157211 */ /* 0x002fc600028f0eff */
[----:B------:R0:W-:Y:S04]  /*fe90*/  STL [R1+0x1768], R22 ;  /* 0x0017681601007387 */ /* 0x0001e80000100800 */
[----:B------:R-:W4:Y:S04]  /*fea0*/  LDL.LU R5, [R1+0x50] ;  /* 0x0000500001057983 */ /* 0x000f280000300800 */
[----:B------:R-:W-:Y:S01]  /*feb0*/  STL [R1+0x1734], R21 ;  /* 0x0017341501007387 */ /* 0x000fe20000100800 */
[----:B0-----:R-:W-:Y:S02]  /*fec0*/  LEA.HI.X.SX32 R22, R6, R0, 0x1, P4 ;  /* 0x0000000006167211 */ /* 0x001fe400020f0eff */
[----:B------:R-:W-:-:S05]  /*fed0*/  LEA R23, P5, R11, R4, 0x1 ;  /* 0x000000040b177211 */ /* 0x000fca00078a08ff */
[----:B------:R-:W-:Y:S04]  /*fee0*/  STL [R1+0x1770], R23 ;  /* 0x0017701701007387 */ /* 0x000fe80000100800 */
[----:B------:R-:W4:Y:S04]  /*fef0*/  LDL.LU R6, [R1+0x4c] ;  /* 0x00004c0001067983 */ /* 0x000f280000300800 */
[----:B------:R0:W-:Y:S02]  /*ff00*/  STL [R1+0x173c], R22 ;  /* 0x00173c1601007387 */ /* 0x0001e40000100800 */
[----:B0-----:R-:W-:-:S02]  /*ff10*/  LEA.HI.X.SX32 R22, R20, R0, 0x1, P3 ;  /* 0x0000000014167211 */ /* 0x001fc400018f0eff */
[----:B--2---:R-:W-:Y:S02]  /*ff20*/  LEA R21, P4, R27, R4, 0x1 ;  /* 0x000000041b157211 */ /* 0x004fe400078808ff */
[----:B------:R-:W-:-:S03]  /*ff30*/  LEA.HI.X.SX32 R20, R7, R0, 0x1, P2 ;  /* 0x0000000007147211 */ /* 0x000fc600010f0eff */
[----:B------:R0:W-:Y:S04]  /*ff40*/  STL [R1+0x1778], R21 ;  /* 0x0017781501007387 */ /* 0x0001e80000100800 */
[----:B------:R-:W-:Y:S04]  /*ff50*/  STL [R1+0x1744], R22 ;  /* 0x0017441601007387 */ /* 0x000fe80000100800 */
[----:B------:R-:W2:Y:S01]  /*ff60*/  LDL.LU R7, [R1+0x48] ;  /* 0x0000480001077983 */ /* 0x000ea20000300800 */
[----:B0-----:R-:W-:-:S05]  /*ff70*/  LEA R21, P3, R29, R4, 0x1 ;  /* 0x000000041d157211 */ /* 0x001fca00078608ff */
[----:B------:R-:W-:Y:S04]  /*ff80*/  STL [R1+0x1780], R21 ;  /* 0x0017801501007387 */ /* 0x000fe80000100800 */
[----:B------:R0:W-:Y:S01]  /*ff90*/  STL [R1+0x174c], R20 ;  /* 0x00174c1401007387 */ /* 0x0001e20000100800 */
[-C--:B------:R-:W-:Y:S02]  /*ffa0*/  LEA.HI.X.SX32 R9, R9, R0.reuse, 0x1, P0 ;  /* 0x0000000009097211 */ /* 0x080fe400000f0eff */
[----:B0-----:R-:W-:Y:S02]  /*ffb0*/  LEA.HI.X.SX32 R20, R8, R0, 0x1, P1 ;  /* 0x0000000008147211 */ /* 0x001fe400008f0eff */
[----:B------:R-:W2:Y:S01]  /*ffc0*/  LDL.LU R8, [R1+0x44] ;  /* 0x0000440001087983 */ /* 0x000ea20000300800 */
[----:B------:R-:W-:-:S05]  /*ffd0*/  LEA R21, P2, R17, R4, 0x1 ;  /* 0x0000000411157211 */ /* 0x000fca00078408ff */
[----:B------:R0:W-:Y:S04]  /*ffe0*/  STL [R1+0x1788], R21 ;  /* 0x0017881501007387 */ /* 0x0001e80000100800 */
[----:B------:R1:W-:Y:S01]  /*fff0*/  STL [R1+0x1754], R20 ;  /* 0x0017541401007387 */ /* 0x0003e20000100800 */
[-C--:B------:R-:W-:Y:S02]  /*10000*/  LEA.HI.X.SX32 R10, R10, R0.reuse, 0x1, P6 ;  /* 0x000000000a0a7211 */ /* 0x080fe400030f0eff */
[----:B------:R-:W-:Y:S02]  /*10010*/  LEA.HI.X.SX32 R11, R11, R0, 0x1, P5 ;  /* 0x000000000b0b7211 */ /* 0x000fe400028f0eff */
[----:B0-----:R-:W-:-:S05]  /*10020*/  LEA R21, P1, R14, R4, 0x1 ;  /* 0x000000040e157211 */ /* 0x001fca00078208ff */
[----:B------:R-:W-:Y:S04]  /*10030*/  STL [R1+0x1790], R21 ;  /* 0x0017901501007387 */ /* 0x000fe80000100800 */
[----:B------:R0:W-:Y:S01]  /*10040*/  STL [R1+0x175c], R9 ;  /* 0x00175c0901007387 */ /* 0x0001e20000100800 */
[----:B-1----:R-:W-:-:S03]  /*10050*/  LEA R20, P0, R13, R4, 0x1 ;  /* 0x000000040d147211 */ /* 0x002fc600078008ff */
[----:B0-----:R-:W2:Y:S04]  /*10060*/  LDL.LU R9, [R1+0x40] ;  /* 0x0000400001097983 */ /* 0x001ea80000300800 */
[----:B------:R0:W-:Y:S04]  /*10070*/  STL [R1+0x1798], R20 ;  /* 0x0017981401007387 */ /* 0x0001e80000100800 */
[----:B------:R1:W-:Y:S01]  /*10080*/  STL [R1+0x1764], R10 ;  /* 0x0017640a01007387 */ /* 0x0003e20000100800 */
[----:B0-----:R-:W-:-:S03]  /*10090*/  LEA R20, P6, R16, R4, 0x1 ;  /* 0x0000000410147211 */ /* 0x001fc600078c08ff */
[----:B-1----:R-:W2:Y:S04]  /*100a0*/  LDL.LU R10, [R1+0x3c] ;  /* 0x00003c00010a7983 */ /* 0x002ea80000300800 */
[----:B------:R-:W-:Y:S01]  /*100b0*/  STL [R1+0x17a0], R20 ;  /* 0x0017a01401007387 */ /* 0x000fe20000100800 */
[----:B------:R-:W-:-:S03]  /*100c0*/  LEA.HI.X.SX32 R21, R27, R0, 0x1, P4 ;  /* 0x000000001b157211 */ /* 0x000fc600020f0eff */
[----:B------:R0:W-:Y:S04]  /*100d0*/  STL [R1+0x176c], R11 ;  /* 0x00176c0b01007387 */ /* 0x0001e80000100800 */
[----:B0-----:R-:W2:Y:S01]  /*100e0*/  LDL.LU R11, [R1+0x38] ;  /* 0x00003800010b7983 */ /* 0x001ea20000300800 */
[----:B------:R-:W-:Y:S02]  /*100f0*/  LEA.HI.X.SX32 R17, R17, R0, 0x1, P2 ;  /* 0x0000000011117211 */ /* 0x000fe400010f0eff */
[----:B---3--:R-:W-:-:S05]  /*10100*/  LEA R20, P5, R15, R4, 0x1 ;  /* 0x000000040f147211 */ /* 0x008fca00078a08ff */
[----:B------:R4:W-:Y:S04]  /*10110*/  STL [R1+0x17a8], R20 ;  /* 0x0017a81401007387 */ /* 0x0009e80000100800 */
[----:B------:R0:W-:Y:S04]  /*10120*/  STL [R1+0x1774], R21 ;  /* 0x0017741501007387 */ /* 0x0001e80000100800 */
[----:B------:R-:W3:Y:S01]  /*10130*/  LDL.LU R27, [R1+0x34] ;  /* 0x00003400011b7983 */ /* 0x000ee20000300800 */
[----:B----4-:R-:W-:Y:S02]  /*10140*/  LEA R20, P4, R26, R4, 0x1 ;  /* 0x000000041a147211 */ /* 0x010fe400078808ff */
[----:B0-----:R-:W-:-:S03]  /*10150*/  LEA.HI.X.SX32 R21, R29, R0, 0x1, P3 ;  /* 0x000000001d157211 */ /* 0x001fc600018f0eff */
[----:B------:R0:W-:Y:S04]  /*10160*/  STL [R1+0x17b0], R20 ;  /* 0x0017b01401007387 */ /* 0x0001e80000100800 */
[----:B------:R-:W4:Y:S04]  /*10170*/  LDL.LU R29, [R1+0x30] ;  /* 0x00003000011d7983 */ /* 0x000f280000300800 */
[----:B------:R-:W-:Y:S01]  /*10180*/  STL [R1+0x177c], R21 ;  /* 0x00177c1501007387 */ /* 0x000fe20000100800 */
[----:B0-----:R-:W-:-:S05]  /*10190*/  LEA R20, P3, R3, R4, 0x1 ;  /* 0x0000000403147211 */ /* 0x001fca00078608ff */
[----:B------:R-:W-:Y:S04]  /*101a0*/  STL [R1+0x17b8], R20 ;  /* 0x0017b81401007387 */ /* 0x000fe80000100800 */
[----:B------:R-:W4:Y:S04]  /*101b0*/  LDL.LU R25, [R1+0x2c] ;  /* 0x00002c0001197983 */ /* 0x000f280000300800 */
[----:B------:R0:W-:Y:S04]  /*101c0*/  STL [R1+0x1784], R17 ;  /* 0x0017841101007387 */ /* 0x0001e80000100800 */
[----:B------:R-:W4:Y:S01]  /*101d0*/  LDL.LU R24, [R1+0x28] ;  /* 0x0000280001187983 */ /* 0x000f220000300800 */
[----:B0-----:R-:W-:-:S02]  /*101e0*/  LEA.HI.X.SX32 R17, R14, R0, 0x1, P1 ;  /* 0x000000000e117211 */ /* 0x001fc400008f0eff */
[----:B------:R-:W-:-:S05]  /*101f0*/  LEA R20, P2, R5, R4, 0x1 ;  /* 0x0000000405147211 */ /* 0x000fca00078408ff */
[----:B------:R-:W-:Y:S04]  /*10200*/  STL [R1+0x17c0], R20 ;  /* 0x0017c01401007387 */ /* 0x000fe80000100800 */
[----:B------:R-:W4:Y:S04]  /*10210*/  LDL.LU R23, [R1+0x24] ;  /* 0x0000240001177983 */ /* 0x000f280000300800 */
[----:B------:R-:W-:Y:S04]  /*10220*/  STL [R1+0x178c], R17 ;  /* 0x00178c1101007387 */ /* 0x000fe80000100800 */
[----:B------:R-:W4:Y:S01]  /*10230*/  LDL.LU R22, [R1+0x20] ;  /* 0x0000200001167983 */ /* 0x000f220000300800 */
[----:B------:R-:W-:-:S02]  /*10240*/  LEA.HI.X.SX32 R13, R13, R0, 0x1, P0 ;  /* 0x000000000d0d7211 */ /* 0x000fc400000f0eff */
[----:B------:R-:W-:-:S05]  /*10250*/  LEA R14, P1, R6, R4, 0x1 ;  /* 0x00000004060e7211 */ /* 0x000fca00078208ff */
[----:B------:R0:W-:Y:S04]  /*10260*/  STL [R1+0x17c8], R14 ;  /* 0x0017c80e01007387 */ /* 0x0001e80000100800 */
[----:B0-----:R-:W4:Y:S04]  /*10270*/  LDL.LU R14, [R1+0x1c] ;  /* 0x00001c00010e7983 */ /* 0x001f280000300800 */
[----:B------:R0:W-:Y:S04]  /*10280*/  STL [R1+0x1794], R13 ;  /* 0x0017940d01007387 */ /* 0x0001e80000100800 */
[----:B0-----:R-:W4:Y:S01]  /*10290*/  LDL.LU R13, [R1+0x18] ;  /* 0x00001800010d7983 */ /* 0x001f220000300800 */
[----:B--2---:R-:W-:-:S05]  /*102a0*/  LEA R20, P0, R7, R4, 0x1 ;  /* 0x0000000407147211 */ /* 0x004fca00078008ff */
[----:B------:R0:W-:Y:S04]  /*102b0*/  STL [R1+0x17d0], R20 ;  /* 0x0017d01401007387 */ /* 0x0001e80000100800 */
[----:B------:R-:W2:Y:S01]  /*102c0*/  LDL.LU R21, [R1+0x14] ;  /* 0x0000140001157983 */ /* 0x000ea20000300800 */
[-C--:B------:R-:W-:Y:S02]  /*102d0*/  LEA.HI.X.SX32 R17, R16, R0.reuse, 0x1, P6 ;  /* 0x0000000010117211 */ /* 0x080fe400030f0eff */
[----:B------:R-:W-:-:S03]  /*102e0*/  LEA.HI.X.SX32 R15, R15, R0, 0x1, P5 ;  /* 0x000000000f0f7211 */ /* 0x000fc600028f0eff */
[----:B------:R1:W-:Y:S04]  /*102f0*/  STL [R1+0x179c], R17 ;  /* 0x00179c1101007387 */ /* 0x0003e80000100800 */
[----:B0-----:R-:W2:Y:S01]  /*10300*/  LDL.LU R20, [R1+0x10] ;  /* 0x0000100001147983 */ /* 0x001ea20000300800 */
[----:B------:R-:W-:-:S03]  /*10310*/  LEA R16, P6, R8, R4, 0x1 ;  /* 0x0000000408107211 */ /* 0x000fc600078c08ff */
[----:B-1----:R-:W2:Y:S04]  /*10320*/  LDL.LU R17, [R1+0xc] ;  /* 0x00000c0001117983 */ /* 0x002ea80000300800 */
[----:B------:R0:W-:Y:S01]  /*10330*/  STL [R1+0x17d8], R16 ;  /* 0x0017d81001007387 */ /* 0x0001e20000100800 */
[----:B------:R-:W-:-:S03]  /*10340*/  LEA.HI.X.SX32 R26, R26, R0, 0x1, P4 ;  /* 0x000000001a1a7211 */ /* 0x000fc600020f0eff */
[----:B0-----:R-:W2:Y:S04]  /*10350*/  LDL.LU R16, [R1+0x8] ;  /* 0x0000080001107983 */ /* 0x001ea80000300800 */
[----:B------:R0:W-:Y:S01]  /*10360*/  STL [R1+0x17a4], R15 ;  /* 0x0017a40f01007387 */ /* 0x0001e20000100800 */
[-C--:B------:R-:W-:Y:S02]  /*10370*/  LEA.HI.X.SX32 R3, R3, R0.reuse, 0x1, P3 ;  /* 0x0000000003037211 */ /* 0x080fe400018f0eff */
[-C--:B------:R-:W-:Y:S02]  /*10380*/  LEA.HI.X.SX32 R5, R5, R0.reuse, 0x1, P2 ;  /* 0x0000000005057211 */ /* 0x080fe400010f0eff */
[-C--:B------:R-:W-:Y:S02]  /*10390*/  LEA.HI.X.SX32 R6, R6, R0.reuse, 0x1, P1 ;  /* 0x0000000006067211 */ /* 0x080fe400008f0eff */
[----:B------:R-:W-:-:S02]  /*103a0*/  LEA.HI.X.SX32 R7, R7, R0, 0x1, P0 ;  /* 0x0000000007077211 */ /* 0x000fc400000f0eff */
[----:B------:R-:W-:Y:S02]  /*103b0*/  LEA.HI.X.SX32 R8, R8, R0, 0x1, P6 ;  /* 0x0000000008087211 */ /* 0x000fe400030f0eff */
[----:B0-----:R-:W-:-:S05]  /*103c0*/  LEA R15, P5, R9, R4, 0x1 ;  /* 0x00000004090f7211 */ /* 0x001fca00078a08ff */
[----:B------:R0:W-:Y:S04]  /*103d0*/  STL [R1+0x17e0], R15 ;  /* 0x0017e00f01007387 */ /* 0x0001e80000100800 */
[----:B0-----:R-:W2:Y:S04]  /*103e0*/  LDL.LU R15, [R1+0x4] ;  /* 0x00000400010f7983 */ /* 0x001ea80000300800 */
[----:B------:R0:W-:Y:S02]  /*103f0*/  STL [R1+0x17ac], R26 ;  /* 0x0017ac1a01007387 */ /* 0x0001e40000100800 */
[----:B0-----:R-:W-:-:S05]  /*10400*/  LEA R26, P4, R10, R4, 0x1 ;  /* 0x000000040a1a7211 */ /* 0x001fca00078808ff */
[----:B------:R0:W-:Y:S04]  /*10410*/  STL [R1+0x17e8], R26 ;  /* 0x0017e81a01007387 */ /* 0x0001e80000100800 */
[----:B0-----:R-:W2:Y:S04]  /*10420*/  LDL.LU R26, [R1] ;  /* 0x00000000011a7983 */ /* 0x001ea80000300800 */
[----:B------:R0:W-:Y:S02]  /*10430*/  STL [R1+0x17b4], R3 ;  /* 0x0017b40301007387 */ /* 0x0001e40000100800 */
[----:B0-----:R-:W-:-:S05]  /*10440*/  LEA R3, P3, R11, R4, 0x1 ;  /* 0x000000040b037211 */ /* 0x001fca00078608ff */
[----:B------:R0:W-:Y:S04]  /*10450*/  STL [R1+0x17f0], R3 ;  /* 0x0017f00301007387 */ /* 0x0001e80000100800 */
[----:B0-----:R-:W2:Y:S04]  /*10460*/  LDL.LU R3, [R1+0x1b78] ;  /* 0x001b780001037983 */ /* 0x001ea80000300800 */
[----:B------:R3:W-:Y:S02]  /*10470*/  STL [R1+0x17bc], R5 ;  /* 0x0017bc0501007387 */ /* 0x0007e40000100800 */
[----:B---3--:R-:W-:-:S05]  /*10480*/  LEA R5, P2, R27, R4, 0x1 ;  /* 0x000000041b057211 */ /* 0x008fca00078408ff */
[----:B------:R0:W-:Y:S04]  /*10490*/  STL [R1+0x17f8], R5 ;  /* 0x0017f80501007387 */ /* 0x0001e80000100800 */
[----:B0-----:R-:W3:Y:S04]  /*104a0*/  LDL.LU R5, [R1+0x1b74] ;  /* 0x001b740001057983 */ /* 0x001ee80000300800 */
[----:B------:R4:W-:Y:S02]  /*104b0*/  STL [R1+0x17c4], R6 ;  /* 0x0017c40601007387 */ /* 0x0009e40000100800 */
[----:B----4-:R-:W-:-:S05]  /*104c0*/  LEA R6, P1, R29, R4, 0x1 ;  /* 0x000000041d067211 */ /* 0x010fca00078208ff */
[----:B------:R0:W-:Y:S04]  /*104d0*/  STL [R1+0x1800], R6 ;  /* 0x0018000601007387 */ /* 0x0001e80000100800 */
[----:B0-----:R-:W4:Y:S04]  /*104e0*/  LDL.LU R6, [R1+0x1b70] ;  /* 0x001b700001067983 */ /* 0x001f280000300800 */
[----:B------:R0:W-:Y:S02]  /*104f0*/  STL [R1+0x17cc], R7 ;  /* 0x0017cc0701007387 */ /* 0x0001e40000100800 */
[----:B0-----:R-:W-:-:S05]  /*10500*/  LEA R7, P0, R25, R4, 0x1 ;  /* 0x0000000419077211 */ /* 0x001fca00078008ff */
[----:B------:R0:W-:Y:S01]  /*10510*/  STL [R1+0x1808], R7 ;  /* 0x0018080701007387 */ /* 0x0001e20000100800 */
[----:B------:R-:W-:-:S03]  /*10520*/  LEA.HI.X.SX32 R9, R9, R0, 0x1, P5 ;  /* 0x0000000009097211 */ /* 0x000fc600028f0eff */
[----:B0-----:R-:W3:Y:S04]  /*10530*/  LDL.LU R7, [R1+0x1b6c] ;  /* 0x001b6c0001077983 */ /* 0x001ee80000300800 */
        /* <DEDUP_REMOVED lines=22> */
[----:B------:R0:W-:Y:S04]  /*106a0*/  STL [R1+0x1830], R27 ;  /* 0x0018301b01007387 */ /* 0x0001e80000100800 */
[----:B0-----:R-:W3:Y:S04]  /*106b0*/  LDL.LU R27, [R1+0x1b58] ;  /* 0x001b5800011b7983 */ /* 0x001ee80000300800 */
[----:B------:R2:W-:Y:S02]  /*106c0*/  STL [R1+0x17fc], R29 ;  /* 0x0017fc1d01007387 */ /* 0x0005e40000100800 */
[----:B--2---:R-:W-:-:S05]  /*106d0*/  LEA R29, P1, R21, R4, 0x1 ;  /* 0x00000004151d7211 */ /* 0x004fca00078208ff */
[----:B------:R0:W-:Y:S04]  /*106e0*/  STL [R1+0x1838], R29 ;  /* 0x0018381d01007387 */ /* 0x0001e80000100800 */
[----:B0-----:R-:W2:Y:S01]  /*106f0*/  LDL.LU R29, [R1+0x1b54] ;  /* 0x001b5400011d7983 */ /* 0x001ea20000300800 */
[----:B------:R-:W-:-:S05]  /*10700*/  LEA.HI.X.SX32 R25, R25, R0, 0x1, P0 ;  /* 0x0000000019197211 */ /* 0x000fca00000f0eff */
[----:B------:R0:W-:Y:S01]  /*10710*/  STL [R1+0x1804], R25 ;  /* 0x0018041901007387 */ /* 0x0001e20000100800 */
[----:B------:R-:W-:Y:S02]  /*10720*/  LEA.HI.X.SX32 R23, R23, R0, 0x1, P5 ;  /* 0x0000000017177211 */ /* 0x000fe400028f0eff */
[----:B0-----:R-:W-:-:S05]  /*10730*/  LEA R25, P0, R20, R4, 0x1 ;  /* 0x0000000414197211 */ /* 0x001fca00078008ff */
[----:B------:R0:W-:Y:S02]  /*10740*/  STL [R1+0x1840], R25 ;  /* 0x0018401901007387 */ /* 0x0001e40000100800 */
[----:B0-----:R-:W-:Y:S02]  /*10750*/  LEA.HI.X.SX32 R25, R24, R0, 0x1, P6 ;  /* 0x0000000018197211 */ /* 0x001fe400030f0eff */
[----:B------:R-:W-:-:S03]  /*10760*/  LEA R24, P6, R17, R4, 0x1 ;  /* 0x0000000411187211 */ /* 0x000fc600078c08ff */
[----:B------:R0:W-:Y:S04]  /*10770*/  STL [R1+0x180c], R25 ;  /* 0x00180c1901007387 */ /* 0x0001e80000100800 */
[----:B------:R1:W-:Y:S04]  /*10780*/  STL [R1+0x1848], R24 ;  /* 0x0018481801007387 */ /* 0x0003e80000100800 */
[----:B------:R1:W-:Y:S01]  /*10790*/  STL [R1+0x1814], R23 ;  /* 0x0018141701007387 */ /* 0x0003e20000100800 */
[----:B0-----:R-:W-:Y:S02]  /*107a0*/  LEA R25, P5, R16, R4, 0x1 ;  /* 0x0000000410197211 */ /* 0x001fe400078a08ff */
[----:B-1----:R-:W-:-:S03]  /*107b0*/  LEA.HI.X.SX32 R24, R22, R0, 0x1, P4 ;  /* 0x0000000016187211 */ /* 0x002fc600020f0eff */
[----:B------:R-:W-:Y:S01]  /*107c0*/  STL [R1+0x1850], R25 ;  /* 0x0018501901007387 */ /* 0x000fe20000100800 */
[----:B------:R-:W-:Y:S02]  /*107d0*/  LEA.HI.X.SX32 R22, R14, R0, 0x1, P3 ;  /* 0x000000000e167211 */ /* 0x000fe400018f0eff */
[----:B------:R-:W-:Y:S01]  /*107e0*/  LEA R23, P4, R15, R4, 0x1 ;  /* 0x000000040f177211 */ /* 0x000fe200078808ff */
[----:B------:R0:W-:Y:S04]  /*107f0*/  STL [R1+0x181c], R24 ;  /* 0x00181c1801007387 */ /* 0x0001e80000100800 */
[----:B------:R-:W4:Y:S01]  /*10800*/  LDL.LU R14, [R1+0x1d8] ;  /* 0x0001d800010e7983 */ /* 0x000f220000300800 */
[----:B------:R-:W-:-:S03]  /*10810*/  LEA.HI.X.SX32 R21, R21, R0, 0x1, P1 ;  /* 0x0000000015157211 */ /* 0x000fc600008f0eff */
[----:B------:R1:W-:Y:S01]  /*10820*/  STL [R1+0x1858], R23 ;  /* 0x0018581701007387 */ /* 0x0003e20000100800 */
[----:B0-----:R-:W-:-:S03]  /*10830*/  LEA R24, P3, R26, R4, 0x1 ;  /* 0x000000041a187211 */ /* 0x001fc600078608ff */
[----:B------:R-:W-:Y:S01]  /*10840*/  STL [R1+0x1824], R22 ;  /* 0x0018241601007387 */ /* 0x000fe20000100800 */
[----:B-1----:R-:W-:-:S03]  /*10850*/  LEA.HI.X.SX32 R23, R13, R0, 0x1, P2 ;  /* 0x000000000d177211 */ /* 0x002fc600010f0eff */
[----:B------:R-:W-:Y:S04]  /*10860*/  STL [R1+0x1860], R24 ;  /* 0x0018601801007387 */ /* 0x000fe80000100800 */
[----:B------:R-:W4:Y:S04]  /*10870*/  LDL.LU R13, [R1+0x1e0] ;  /* 0x0001e000010d7983 */ /* 0x000f280000300800 */
[----:B------:R3:W-:Y:S02]  /*10880*/  STL [R1+0x182c], R23 ;  /* 0x00182c1701007387 */ /* 0x0007e40000100800 */
[----:B---3--:R-:W-:-:S02]  /*10890*/  LEA R23, P1, R27, R4, 0x1 ;  /* 0x000000041b177211 */ /* 0x008fc400078208ff */
[----:B--2---:R-:W-:-:S05]  /*108a0*/  LEA R22, P2, R29, R4, 0x1 ;  /* 0x000000041d167211 */ /* 0x004fca00078408ff */
[----:B------:R0:W-:Y:S04]  /*108b0*/  STL [R1+0x1868], R22 ;  /* 0x0018681601007387 */ /* 0x0001e80000100800 */
[----:B------:R1:W-:Y:S01]  /*108c0*/  STL [R1+0x1834], R21 ;  /* 0x0018341501007387 */ /* 0x0003e20000100800 */
[-C--:B0-----:R-:W-:Y:S01]  /*108d0*/  LEA.HI.X.SX32 R22, R20, R0.reuse, 0x1, P0 ;  /* 0x0000000014167211 */ /* 0x081fe200000f0eff */
[----:B------:R-:W-:Y:S01]  /*108e0*/  IMAD.MOV.U32 R20, RZ, RZ, R18 ;  /* 0x000000ffff147224 */ /* 0x000fe200078e0012 */
[----:B------:R-:W-:Y:S01]  /*108f0*/  LEA.HI.X.SX32 R18, R17, R0, 0x1, P6 ;  /* 0x0000000011127211 */ /* 0x000fe200030f0eff */
[----:B-1----:R-:W-:Y:S01]  /*10900*/  IMAD.MOV.U32 R21, RZ, RZ, R19 ;  /* 0x000000ffff157224 */ /* 0x002fe200078e0013 */
[-C--:B------:R-:W-:Y:S01]  /*10910*/  LEA R19, P0, R11, R4.reuse, 0x1 ;  /* 0x000000040b137211 */ /* 0x080fe200078008ff */
[----:B------:R0:W-:Y:S01]  /*10920*/  STL [R1+0x1870], R23 ;  /* 0x0018701701007387 */ /* 0x0001e20000100800 */
[----:B------:R-:W-:-:S03]  /*10930*/  LEA R17, P6, R10, R4, 0x1 ;  /* 0x000000040a117211 */ /* 0x000fc600078c08ff */
[----:B------:R1:W-:Y:S04]  /*10940*/  STL [R1+0x183c], R22 ;  /* 0x00183c1601007387 */ /* 0x0003e80000100800 */
[----:B------:R-:W-:Y:S04]  /*10950*/  STL [R1+0x1878], R19 ;  /* 0x0018781301007387 */ /* 0x000fe80000100800 */
[----:B------:R-:W-:Y:S04]  /*10960*/  STL [R1+0x1844], R18 ;  /* 0x0018441201007387 */ /* 0x000fe80000100800 */
[----:B0-----:R-:W2:Y:S04]  /*10970*/  LDL.LU R23, [R1+0x1e8] ;  /* 0x0001e80001177983 */ /* 0x001ea80000300800 */
[----:B------:R0:W-:Y:S04]  /*10980*/  STL [R1+0x1880], R17 ;  /* 0x0018801101007387 */ /* 0x0001e80000100800 */
[----:B-1----:R-:W3:Y:S01]  /*10990*/  LDL.LU R22, [R1+0x1e4] ;  /* 0x0001e40001167983 */ /* 0x002ee20000300800 */
[----:B------:R-:W-:-:S02]  /*109a0*/  LEA.HI.X.SX32 R16, R16, R0, 0x1, P5 ;  /* 0x0000000010107211 */ /* 0x000fc400028f0eff */
[----:B------:R-:W-:-:S03]  /*109b0*/  LEA.HI.X.SX32 R15, R15, R0, 0x1, P4 ;  /* 0x000000000f0f7211 */ /* 0x000fc600020f0eff */
[----:B------:R1:W-:Y:S01]  /*109c0*/  STL [R1+0x184c], R16 ;  /* 0x00184c1001007387 */ /* 0x0003e20000100800 */
[-C--:B0-----:R-:W-:Y:S02]  /*109d0*/  LEA R17, P4, R8, R4.reuse, 0x1 ;  /* 0x0000000408117211 */ /* 0x081fe400078808ff */
[----:B-1----:R-:W-:-:S05]  /*109e0*/  LEA R16, P5, R9, R4, 0x1 ;  /* 0x0000000409107211 */ /* 0x002fca00078a08ff */
[----:B------:R0:W-:Y:S04]  /*109f0*/  STL [R1+0x1888], R16 ;  /* 0x0018881001007387 */ /* 0x0001e80000100800 */
[----:B------:R1:W-:Y:S01]  /*10a00*/  STL [R1+0x1854], R15 ;  /* 0x0018540f01007387 */ /* 0x0003e20000100800 */
[----:B0-----:R-:W-:-:S03]  /*10a10*/  LEA.HI.X.SX32 R16, R26, R0, 0x1, P3 ;  /* 0x000000001a107211 */ /* 0x001fc600018f0eff */
[----:B------:R0:W-:Y:S01]  /*10a20*/  STL [R1+0x1890], R17 ;  /* 0x0018901101007387 */ /* 0x0001e20000100800 */
[----:B-1----:R-:W-:-:S03]  /*10a30*/  LEA R15, P3, R7, R4, 0x1 ;  /* 0x00000004070f7211 */ /* 0x002fc600078608ff */
[----:B------:R4:W-:Y:S04]  /*10a40*/  STL [R1+0x185c], R16 ;  /* 0x00185c1001007387 */ /* 0x0009e80000100800 */
[----:B------:R1:W-:Y:S01]  /*10a50*/  STL [R1+0x1898], R15 ;  /* 0x0018980f01007387 */ /* 0x0003e20000100800 */
[----:B0-----:R-:W-:Y:S02]  /*10a60*/  LEA.HI.X.SX32 R17, R29, R0, 0x1, P2 ;  /* 0x000000001d117211 */ /* 0x001fe400010f0eff */
[----:B----4-:R-:W-:Y:S01]  /*10a70*/  LEA R16, P2, R6, R4, 0x1 ;  /* 0x0000000406107211 */ /* 0x010fe200078408ff */
[----:B------:R-:W-:Y:S01]  /*10a80*/  IMAD R2, R2, c[0x0][0x190], RZ ;  /* 0x0000640002027a24 */ /* 0x000fe200078e02ff */
[----:B-1----:R-:W-:Y:S01]  /*10a90*/  LEA.HI.X.SX32 R15, R27, R0, 0x1, P1 ;  /* 0x000000001b0f7211 */ /* 0x002fe200008f0eff */
[----:B------:R0:W-:Y:S04]  /*10aa0*/  STL [R1+0x1864], R17 ;  /* 0x0018641101007387 */ /* 0x0001e80000100800 */
[----:B------:R1:W-:Y:S01]  /*10ab0*/  STL [R1+0x189c], R16 ;  /* 0x00189c1001007387 */ /* 0x0003e20000100800 */
[----:B------:R-:W-:-:S03]  /*10ac0*/  IMAD R12, R12, c[0x0][0x190], RZ ;  /* 0x000064000c0c7a24 */ /* 0x000fc600078e02ff */
[----:B------:R4:W-:Y:S01]  /*10ad0*/  STL [R1+0x186c], R15 ;  /* 0x00186c0f01007387 */ /* 0x0009e20000100800 */
[----:B0-----:R-:W-:Y:S02]  /*10ae0*/  LEA R17, P1, R5, R4, 0x1 ;  /* 0x0000000405117211 */ /* 0x001fe400078208ff */
[-C--:B-1----:R-:W-:Y:S02]  /*10af0*/  LEA.HI.X.SX32 R16, R11, R0.reuse, 0x1, P0 ;  /* 0x000000000b107211 */ /* 0x082fe400000f0eff */
[----:B------:R-:W-:Y:S02]  /*10b00*/  LEA.HI.X.SX32 R11, R10, R0, 0x1, P6 ;  /* 0x000000000a0b7211 */ /* 0x000fe400030f0eff */
[-C--:B----4-:R-:W-:Y:S01]  /*10b10*/  LEA R15, P0, R3, R4.reuse, 0x1 ;  /* 0x00000004030f7211 */ /* 0x090fe200078008ff */
[----:B------:R-:W-:Y:S01]  /*10b20*/  STL [R1+0x18a0], R17 ;  /* 0x0018a01101007387 */ /* 0x000fe20000100800 */
[----:B------:R-:W-:Y:S02]  /*10b30*/  LEA R10, P6, R2, R4, 0x1 ;  /* 0x00000004020a7211 */ /* 0x000fe400078c08ff */
[----:B------:R-:W-:Y:S01]  /*10b40*/  LEA.HI.X.SX32 R9, R9, R0, 0x1, P5 ;  /* 0x0000000009097211 */ /* 0x000fe200028f0eff */
[----:B------:R-:W-:Y:S01]  /*10b50*/  STL [R1+0x1874], R16 ;  /* 0x0018741001007387 */ /* 0x000fe20000100800 */
[----:B------:R-:W-:-:S03]  /*10b60*/  IMAD R28, R28, c[0x0][0x190], RZ ;  /* 0x000064001c1c7a24 */ /* 0x000fc600078e02ff */
[----:B------:R-:W-:Y:S04]  /*10b70*/  STL [R1+0x18a4], R15 ;  /* 0x0018a40f01007387 */ /* 0x000fe80000100800 */
[----:B------:R0:W-:Y:S04]  /*10b80*/  STL [R1+0x187c], R11 ;  /* 0x00187c0b01007387 */ /* 0x0001e80000100800 */
[----:B------:R1:W-:Y:S04]  /*10b90*/  STL [R1+0x18a8], R10 ;  /* 0x0018a80a01007387 */ /* 0x0003e80000100800 */
[----:B------:R4:W-:Y:S01]  /*10ba0*/  STL [R1+0x1884], R9 ;  /* 0x0018840901007387 */ /* 0x0009e20000100800 */
[----:B0-----:R-:W-:-:S02]  /*10bb0*/  LEA R11, P5, R12, R4, 0x1 ;  /* 0x000000040c0b7211 */ /* 0x001fc400078a08ff */
[-C--:B-1----:R-:W-:Y:S02]  /*10bc0*/  LEA.HI.X.SX32 R10, R8, R0.reuse, 0x1, P4 ;  /* 0x00000000080a7211 */ /* 0x082fe400020f0eff */
[----:B------:R-:W-:Y:S02]  /*10bd0*/  LEA.HI.X.SX32 R8, R7, R0, 0x1, P3 ;  /* 0x0000000007087211 */ /* 0x000fe400018f0eff */
[-C--:B----4-:R-:W-:Y:S01]  /*10be0*/  LEA R9, P4, R14, R4.reuse, 0x1 ;  /* 0x000000040e097211 */ /* 0x090fe200078808ff */
[----:B------:R-:W-:Y:S01]  /*10bf0*/  STL [R1+0x18ac], R11 ;  /* 0x0018ac0b01007387 */ /* 0x000fe20000100800 */
[----:B------:R-:W-:Y:S02]  /*10c00*/  LEA R7, P3, R28, R4, 0x1 ;  /* 0x000000041c077211 */ /* 0x000fe400078608ff */
[----:B------:R-:W-:Y:S01]  /*10c10*/  LEA.HI.X.SX32 R4, R6, R0, 0x1, P2 ;  /* 0x0000000006047211 */ /* 0x000fe200010f0eff */
[----:B------:R-:W-:Y:S04]  /*10c20*/  STL [R1+0x188c], R10 ;  /* 0x00188c0a01007387 */ /* 0x000fe80000100800 */
[----:B------:R-:W-:Y:S01]  /*10c30*/  STL [R1+0x18b0], R9 ;  /* 0x0018b00901007387 */ /* 0x000fe20000100800 */
[----:B------:R-:W-:-:S03]  /*10c40*/  IMAD.MOV.U32 R26, RZ, RZ, c[0x0][0x188] ;  /* 0x00006200ff1a7624 */ /* 0x000fc600078e00ff */
[----:B------:R-:W-:Y:S01]  /*10c50*/  STL [R1+0x1894], R8 ;  /* 0x0018940801007387 */ /* 0x000fe20000100800 */
[----:B------:R-:W-:-:S03]  /*10c60*/  LEA.HI.X.SX32 R3, R3, R0, 0x1, P0 ;  /* 0x0000000003037211 */ /* 0x000fc600000f0eff */
[----:B------:R-:W-:Y:S01]  /*10c70*/  STL [R1+0x1548], R7 ;  /* 0x0015480701007387 */ /* 0x000fe20000100800 */
[----:B------:R-:W-:-:S03]  /*10c80*/  LEA.HI.X.SX32 R2, R2, R0, 0x1, P6 ;  /* 0x0000000002027211 */ /* 0x000fc600030f0eff */
[----:B------:R0:W-:Y:S01]  /*10c90*/  STL [R1+0x1534], R4 ;  /* 0x0015340401007387 */ /* 0x0001e20000100800 */
[----:B------:R-:W-:Y:S01]  /*10ca0*/  IMAD R26, R26, 0x3f, RZ ;  /* 0x0000003f1a1a7824 */ /* 0x000fe200078e02ff */
[----:B------:R-:W-:Y:S02]  /*10cb0*/  LEA R18, P2, R13, c[0x0][0x160], 0x1 ;  /* 0x000058000d127a11 */ /* 0x000fe400078408ff */
[-C--:B0-----:R-:W-:Y:S02]  /*10cc0*/  LEA.HI.X.SX32 R4, R5, R0.reuse, 0x1, P1 ;  /* 0x0000000005047211 */ /* 0x081fe400008f0eff */
[----:B------:R-:W-:-:S03]  /*10cd0*/  LEA.HI.X.SX32 R5, R12, R0, 0x1, P5 ;  /* 0x000000000c057211 */ /* 0x000fc600028f0eff */
[----:B------:R0:W-:Y:S04]  /*10ce0*/  STL [R1+0x1538], R4 ;  /* 0x0015380401007387 */ /* 0x0001e80000100800 */
[----:B------:R-:W-:Y:S01]  /*10cf0*/  STL [R1+0x153c], R3 ;  /* 0x00153c0301007387 */ /* 0x000fe20000100800 */
[----:B------:R-:W-:-:S03]  /*10d00*/  LEA.HI.X.SX32 R19, R13, c[0x0][0x164], 0x1, P2 ;  /* 0x000059000d137a11 */ /* 0x000fc600010f0eff */
[----:B------:R1:W-:Y:S01]  /*10d10*/  STL [R1+0x1540], R2 ;  /* 0x0015400201007387 */ /* 0x0003e20000100800 */
[-C--:B0-----:R-:W-:Y:S02]  /*10d20*/  LEA.HI.X.SX32 R4, R14, R0.reuse, 0x1, P4 ;  /* 0x000000000e047211 */ /* 0x081fe400020f0eff */
[----:B------:R-:W-:Y:S01]  /*10d30*/  LEA.HI.X.SX32 R0, R28, R0, 0x1, P3 ;  /* 0x000000001c007211 */ /* 0x000fe200018f0eff */
[----:B------:R-:W-:Y:S01]  /*10d40*/  STL [R1+0x1544], R5 ;  /* 0x0015440501007387 */ /* 0x000fe20000100800 */
[----:B-1----:R-:W-:-:S03]  /*10d50*/  IMAD.WIDE R2, R26, 0x2, R20 ;  /* 0x000000021a027825 */ /* 0x002fc600078e0214 */
[----:B------:R-:W-:Y:S01]  /*10d60*/  STL [R1+0x154c], R4 ;  /* 0x00154c0401007387 */ /* 0x000fe20000100800 */
[----:B------:R-:W-:-:S03]  /*10d70*/  IMAD.MOV.U32 R13, RZ, RZ, c[0x0][0x188] ;  /* 0x00006200ff0d7624 */ /* 0x000fc600078e00ff */
[----:B------:R0:W-:Y:S04]  /*10d80*/  STL [R1+0xd50], R0 ;  /* 0x000d500001007387 */ /* 0x0001e80000100800 */
[----:B------:R-:W-:Y:S04]  /*10d90*/  STL [R1+0xd58], R2 ;  /* 0x000d580201007387 */ /* 0x000fe80000100800 */
[----:B------:R1:W-:Y:S01]  /*10da0*/  STL [R1+0xd54], R3 ;  /* 0x000d540301007387 */ /* 0x0003e20000100800 */
[----:B0-----:R-:W-:-:S03]  /*10db0*/  IMAD R0, R13, 0x3e, RZ ;  /* 0x0000003e0d007824 */ /* 0x001fc600078e02ff */
[----:B------:R-:W-:Y:S01]  /*10dc0*/  STL.64 [R1+0xd20], R18 ;  /* 0x000d201201007387 */ /* 0x000fe20000100a00 */
[----:B-1----:R-:W-:-:S04]  /*10dd0*/  IMAD.WIDE R2, R26, 0x2, R18 ;  /* 0x000000021a027825 */ /* 0x002fc800078e0212 */
[----:B------:R-:W-:-:S04]  /*10de0*/  IMAD.WIDE R8, R0, 0x2, R20 ;  /* 0x0000000200087825 */ /* 0x000fc800078e0214 */
[----:B------:R-:W-:Y:S01]  /*10df0*/  IMAD R10, R13, 0x3d, RZ ;  /* 0x0000003d0d0a7824 */ /* 0x000fe200078e02ff */
[C---:B--2---:R-:W-:Y:S02]  /*10e00*/  LEA R14, P0, R23.reuse, c[0x0][0x160], 0x1 ;  /* 0x00005800170e7a11 */ /* 0x044fe400078008ff */
[C---:B---3--:R-:W-:Y:S02]  /*10e10*/  LEA R16, P1, R22.reuse, c[0x0][0x160], 0x1 ;  /* 0x0000580016107a11 */ /* 0x048fe400078208ff */
[----:B------:R-:W-:Y:S02]  /*10e20*/  LEA.HI.X.SX32 R15, R23, c[0x0][0x164], 0x1, P0 ;  /* 0x00005900170f7a11 */ /* 0x000fe400000f0eff */
[----:B------:R-:W-:-:S03]  /*10e30*/  LEA.HI.X.SX32 R17, R22, c[0x0][0x164], 0x1, P1 ;  /* 0x0000590016117a11 */ /* 0x000fc600008f0eff */
[----:B------:R-:W-:Y:S02]  /*10e40*/  STL.64 [R1+0xd30], R14 ;  /* 0x000d300e01007387 */ /* 0x000fe40000100a00 */
[C---:B------:R-:W-:Y:S02]  /*10e50*/  IMAD.WIDE R4, R26.reuse, 0x2, R16 ;  /* 0x000000021a047825 */ /* 0x040fe400078e0210 */
[----:B------:R-:W-:Y:S02]  /*10e60*/  STL.64 [R1+0xd28], R16 ;  /* 0x000d281001007387 */ /* 0x000fe40000100a00 */
[----:B------:R-:W-:Y:S02]  /*10e70*/  IMAD.WIDE R6, R26, 0x2, R14 ;  /* 0x000000021a067825 */ /* 0x000fe400078e020e */
[----:B------:R-:W-:Y:S04]  /*10e80*/  STL [R1+0xd60], R2 ;  /* 0x000d600201007387 */ /* 0x000fe80000100800 */
[----:B------:R0:W-:Y:S04]  /*10e90*/  STL [R1+0xd5c], R3 ;  /* 0x000d5c0301007387 */ /* 0x0001e80000100800 */
[----:B------:R-:W-:Y:S04]  /*10ea0*/  STL [R1+0xd68], R4 ;  /* 0x000d680401007387 */ /* 0x000fe80000100800 */
[----:B------:R1:W-:Y:S01]  /*10eb0*/  STL [R1+0xd64], R5 ;  /* 0x000d640501007387 */ /* 0x0003e20000100800 */
[----:B0-----:R-:W-:-:S03]  /*10ec0*/  IMAD.WIDE R2, R0, 0x2, R18 ;  /* 0x0000000200027825 */ /* 0x001fc600078e0212 */
[----:B------:R-:W-:Y:S04]  /*10ed0*/  STL [R1+0xd70], R6 ;  /* 0x000d700601007387 */ /* 0x000fe80000100800 */
[----:B------:R0:W-:Y:S01]  /*10ee0*/  STL [R1+0xd6c], R7 ;  /* 0x000d6c0701007387 */ /* 0x0001e20000100800 */
[----:B-1----:R-:W-:-:S03]  /*10ef0*/  IMAD.WIDE R4, R0, 0x2, R16 ;  /* 0x0000000200047825 */ /* 0x002fc600078e0210 */
[----:B------:R-:W-:Y:S04]  /*10f00*/  STL [R1+0xd78], R8 ;  /* 0x000d780801007387 */ /* 0x000fe80000100800 */
[----:B------:R1:W-:Y:S01]  /*10f10*/  STL [R1+0xd74], R9 ;  /* 0x000d740901007387 */ /* 0x0003e20000100800 */
[----:B0-----:R-:W-:-:S03]  /*10f20*/  IMAD.WIDE R6, R0, 0x2, R14 ;  /* 0x0000000200067825 */ /* 0x001fc600078e020e */
[----:B------:R-:W-:Y:S04]  /*10f30*/  STL [R1+0xd80], R2 ;  /* 0x000d800201007387 */ /* 0x000fe80000100800 */
[----:B------:R0:W-:Y:S01]  /*10f40*/  STL [R1+0xd7c], R3 ;  /* 0x000d7c0301007387 */ /* 0x0001e20000100800 */
[----:B-1----:R-:W-:-:S03]  /*10f50*/  IMAD.WIDE R8, R10, 0x2, R20 ;  /* 0x000000020a087825 */ /* 0x002fc600078e0214 */
[----:B------:R-:W-:Y:S01]  /*10f60*/  STL [R1+0xd88], R4 ;  /* 0x000d880401007387 */ /* 0x000fe20000100800 */
[----:B------:R-:W-:-:S03]  /*10f70*/  IMAD R0, R13, 0x3c, RZ ;  /* 0x0000003c0d007824 */ /* 0x000fc600078e02ff */
        /* <DEDUP_REMOVED lines=363> */
[----:B------:R-:W-:-:S03]  /*12630*/  IMAD.SHL.U32 R0, R13, 0x20, RZ ;  /* 0x000000200d007824 */ /* 0x000fc600078e00ff */
        /* <DEDUP_REMOVED lines=394> */
[----:B------:R1:W-:Y:S04]  /*13ee0*/  STL [R1+0x14d8], R8 ;  /* 0x0014d80801007387 */ /* 0x0003e80000100800 */
[----:B------:R-:W-:Y:S01]  /*13ef0*/  STL [R1+0x14d4], R9 ;  /* 0x0014d40901007387 */ /* 0x000fe20000100800 */
[----:B0-----:R-:W-:-:S03]  /*13f00*/  IMAD.WIDE R6, R10, 0x2, R14 ;  /* 0x000000020a067825 */ /* 0x001fc600078e020e */
[----:B------:R-:W-:Y:S01]  /*13f10*/  STL [R1+0x14e0], R2 ;  /* 0x0014e00201007387 */ /* 0x000fe20000100800 */
[----:B-1----:R-:W-:-:S03]  /*13f20*/  IMAD.SHL.U32 R8, R13, 0x2, RZ ;  /* 0x000000020d087824 */ /* 0x002fc600078e00ff */
        /* <DEDUP_REMOVED lines=10> */
[----:B------:R-:W-:Y:S01]  /*13fd0*/  STL [R1+0x1500], R4 ;  /* 0x0015000401007387 */ /* 0x000fe20000100800 */
[----:B------:R-:W-:-:S03]  /*13fe0*/  IMAD.WIDE R8, R8, 0x2, R14 ;  /* 0x0000000208087825 */ /* 0x000fc600078e020e */
[----:B------:R0:W-:Y:S01]  /*13ff0*/  STL [R1+0x14fc], R5 ;  /* 0x0014fc0501007387 */ /* 0x0001e20000100800 */
[----:B-1----:R-:W-:-:S03]  /*14000*/  IMAD.WIDE R2, R13, 0x2, R20 ;  /* 0x000000020d027825 */ /* 0x002fc600078e0214 */
[----:B------:R-:W-:Y:S04]  /*14010*/  STL [R1+0x1508], R6 ;  /* 0x0015080601007387 */ /* 0x000fe80000100800 */
[----:B------:R1:W-:Y:S01]  /*14020*/  STL [R1+0x1504], R7 ;  /* 0x0015040701007387 */ /* 0x0003e20000100800 */
[----:B0-----:R-:W-:-:S03]  /*14030*/  IMAD.WIDE R4, R13, 0x2, R18 ;  /* 0x000000020d047825 */ /* 0x001fc600078e0212 */
[----:B------:R-:W-:Y:S04]  /*14040*/  STL [R1+0x1510], R8 ;  /* 0x0015100801007387 */ /* 0x000fe80000100800 */
[----:B------:R-:W-:Y:S01]  /*14050*/  STL [R1+0x150c], R9 ;  /* 0x00150c0901007387 */ /* 0x000fe20000100800 */
[----:B-1----:R-:W-:-:S03]  /*14060*/  IMAD.WIDE R6, R13, 0x2, R16 ;  /* 0x000000020d067825 */ /* 0x002fc600078e0210 */
[----:B------:R-:W-:Y:S04]  /*14070*/  STL [R1+0x1518], R2 ;  /* 0x0015180201007387 */ /* 0x000fe80000100800 */
[----:B------:R0:W-:Y:S04]  /*14080*/  STL [R1+0x1514], R3 ;  /* 0x0015140301007387 */ /* 0x0001e80000100800 */
[----:B------:R-:W-:Y:S04]  /*14090*/  STL [R1+0x1520], R4 ;  /* 0x0015200401007387 */ /* 0x000fe80000100800 */
[----:B------:R-:W-:Y:S01]  /*140a0*/  STL [R1+0x151c], R5 ;  /* 0x00151c0501007387 */ /* 0x000fe20000100800 */
[----:B0-----:R-:W-:-:S03]  /*140b0*/  IMAD.WIDE R2, R13, 0x2, R14 ;  /* 0x000000020d027825 */ /* 0x001fc600078e020e */
[----:B------:R-:W-:Y:S04]  /*140c0*/  STL [R1+0x1528], R6 ;  /* 0x0015280601007387 */ /* 0x000fe80000100800 */
[----:B------:R-:W-:Y:S04]  /*140d0*/  STL [R1+0x1524], R7 ;  /* 0x0015240701007387 */ /* 0x000fe80000100800 */
[----:B------:R0:W-:Y:S04]  /*140e0*/  STL [R1+0x1530], R2 ;  /* 0x0015300201007387 */ /* 0x0001e80000100800 */
[----:B------:R1:W-:Y:S04]  /*140f0*/  STL [R1+0x152c], R3 ;  /* 0x00152c0301007387 */ /* 0x0003e80000100800 */
        /* <DEDUP_REMOVED lines=383> */
[----:B------:R-:W2:Y:S04]  /*158f0*/  S2R R26, SR_TID.X ;  /* 0x00000000001a7919 */ /* 0x000ea80000002100 */
        /* <DEDUP_REMOVED lines=20> */
[----:B------:R-:W-:Y:S01]  /*15a40*/  STL [R1+0xb78], RZ ;  /* 0x000b78ff01007387 */ /* 0x000fe20000100800 */
[----:B--2---:R-:W-:-:S03]  /*15a50*/  LOP3.LUT R26, R26, 0x3f, RZ, 0xc0, !PT ;  /* 0x0000003f1a1a7812 */ /* 0x004fc600078ec0ff */
[----:B------:R-:W-:Y:S04]  /*15a60*/  STL [R1+0xb7c], RZ ;  /* 0x000b7cff01007387 */ /* 0x000fe80000100800 */
[----:B------:R-:W-:Y:S04]  /*15a70*/  STL [R1+0xb60], RZ ;  /* 0x000b60ff01007387 */ /* 0x000fe80000100800 */
[----:B------:R-:W-:Y:S04]  /*15a80*/  STL [R1+0xb64], RZ ;  /* 0x000b64ff01007387 */ /* 0x000fe80000100800 */
[----:B------:R-:W-:Y:S04]  /*15a90*/  STL [R1+0xb68], RZ ;  /* 0x000b68ff01007387 */ /* 0x000fe80000100800 */
[----:B------:R-:W-:Y:S01]  /*15aa0*/  STL [R1+0xb6c], RZ ;  /* 0x000b6cff01007387 */ /* 0x000fe20000100800 */
[----:B0-----:R-:W-:-:S03]  /*15ab0*/  IMAD.SHL.U32 R2, R26, 0x2, RZ ;  /* 0x000000021a027824 */ /* 0x001fc600078e00ff */
[----:B------:R-:W-:Y:S04]  /*15ac0*/  STL [R1+0xb50], RZ ;  /* 0x000b50ff01007387 */ /* 0x000fe80000100800 */
[----:B------:R-:W-:Y:S04]  /*15ad0*/  STL [R1+0xb54], RZ ;  /* 0x000b54ff01007387 */ /* 0x000fe80000100800 */
[----:B------:R-:W-:Y:S04]  /*15ae0*/  STL [R1+0xb58], RZ ;  /* 0x000b58ff01007387 */ /* 0x000fe80000100800 */
[----:B------:R-:W-:Y:S04]  /*15af0*/  STL [R1+0xb5c], RZ ;  /* 0x000b5cff01007387 */ /* 0x000fe80000100800 */
[----:B------:R-:W1:Y:S04]  /*15b00*/  LDL.LU R26, [R1+0x2d4] ;  /* 0x0002d400011a7983 */ /* 0x000e680000300800 */
        /* <DEDUP_REMOVED lines=25> */
[----:B-1----:R-:W-:-:S05]  /*15ca0*/  SHF.R.S32.HI R3, RZ, 0x6, R26 ;  /* 0x00000006ff037819 */ /* 0x002fca000001141a */
[----:B------:R0:W-:Y:S04]  /*15cb0*/  STL [R1+0x194c], R3 ;  /* 0x00194c0301007387 */ /* 0x0001e80000100800 */
[----:B------:R1:W-:Y:S04]  /*15cc0*/  STL [R1+0xb94], RZ ;  /* 0x000b94ff01007387 */ /* 0x0003e80000100800 */
        /* <DEDUP_REMOVED lines=50> */
[----:B------:R-:W2:Y:S04]  /*15ff0*/  LDL R26, [R1+0xb10] ;  /* 0x000b1000011a7983 */ /* 0x000ea80000100800 */
[----:B------:R1:W-:Y:S04]  /*16000*/  STL [R1+0x870], RZ ;  /* 0x000870ff01007387 */ /* 0x0003e80000100800 */
[----:B------:R1:W-:Y:S01]  /*16010*/  STL [R1+0x874], RZ ;  /* 0x000874ff01007387 */ /* 0x0003e20000100800 */
[----:B------:R-:W-:-:S03]  /*16020*/  IMAD.SHL.U32 R28, R13, 0x40, RZ ;  /* 0x000000400d1c7824 */ /* 0x000fc600078e00ff */
[----:B------:R1:W-:Y:S04]  /*16030*/  STL [R1+0x878], RZ ;  /* 0x000878ff01007387 */ /* 0x0003e80000100800 */
[----:B------:R1:W-:Y:S04]  /*16040*/  STL [R1+0x87c], RZ ;  /* 0x00087cff01007387 */ /* 0x0003e80000100800 */
[----:B------:R1:W-:Y:S04]  /*16050*/  STL [R1+0x880], RZ ;  /* 0x000880ff01007387 */ /* 0x0003e80000100800 */
[----:B------:R1:W-:Y:S04]  /*16060*/  STL [R1+0x884], RZ ;  /* 0x000884ff01007387 */ /* 0x0003e80000100800 */
[----:B------:R1:W-:Y:S04]  /*16070*/  STL [R1+0x888], RZ ;  /* 0x000888ff01007387 */ /* 0x0003e80000100800 */
[----:B------:R-:W3:Y:S04]  /*16080*/  S2R R13, SR_TID.X ;  /* 0x00000000000d7919 */ /* 0x000ee80000002100 */
[----:B------:R1:W-:Y:S04]  /*16090*/  STL [R1+0x88c], RZ ;  /* 0x00088cff01007387 */ /* 0x0003e80000100800 */
[----:B------:R1:W-:Y:S04]  /*160a0*/  STL [R1+0x890], RZ ;  /* 0x000890ff01007387 */ /* 0x0003e80000100800 */
[----:B------:R1:W-:Y:S04]  /*160b0*/  STL [R1+0x894], RZ ;  /* 0x000894ff01007387 */ /* 0x0003e80000100800 */
[----:B------:R1:W-:Y:S04]  /*160c0*/  STL [R1+0x898], RZ ;  /* 0x000898ff01007387 */ /* 0x0003e80000100800 */
[----:B------:R1:W-:Y:S04]  /*160d0*/  STL [R1+0x89c], RZ ;  /* 0x00089cff01007387 */ /* 0x0003e80000100800 */
[----:B------:R-:W4:Y:S04]  /*160e0*/  S2R R14, SR_TID.X ;  /* 0x00000000000e7919 */ /* 0x000f280000002100 */
[----:B------:R1:W-:Y:S01]  /*160f0*/  STL [R1+0x8c0], RZ ;  /* 0x0008c0ff01007387 */ /* 0x0003e20000100800 */
[----:B0-----:R-:W-:-:S03]  /*16100*/  LOP3.LUT R3, R2, 0x10, RZ, 0x3c, !PT ;  /* 0x0000001002037812 */ /* 0x001fc600078e3cff */
[----:B------:R1:W-:Y:S01]  /*16110*/  STL [R1+0x8c4], RZ ;  /* 0x0008c4ff01007387 */ /* 0x0003e20000100800 */
[----:B------:R-:W-:-:S03]  /*16120*/  LOP3.LUT R3, R2, 0x40, RZ, 0x3c, !PT ;  /* 0x0000004002037812 */ /* 0x000fc600078e3cff */
[----:B------:R1:W-:Y:S01]  /*16130*/  STL [R1+0x8c8], RZ ;  /* 0x0008c8ff01007387 */ /* 0x0003e20000100800 */
[----:B------:R-:W-:-:S03]  /*16140*/  LOP3.LUT R3, R2, 0x60, RZ, 0x3c, !PT ;  /* 0x0000006002037812 */ /* 0x000fc600078e3cff */
        /* <DEDUP_REMOVED lines=8> */
[----:B------:R1:W-:Y:S01]  /*161d0*/  STL [R1+0x8ac], RZ ;  /* 0x0008acff01007387 */ /* 0x0003e20000100800 */
[----:B---3--:R-:W-:Y:S01]  /*161e0*/  LOP3.LUT R13, R13, 0x7, RZ, 0xc0, !PT ;  /* 0x000000070d0d7812 */ /* 0x008fe200078ec0ff */
[----:B----4-:R-:W-:Y:S01]  /*161f0*/  IMAD.SHL.U32 R14, R14, 0x2, RZ ;  /* 0x000000020e0e7824 */ /* 0x010fe200078e00ff */
[----:B------:R-:W-:-:S03]  /*16200*/  ULDC UR4, c[0x0][0x18c] ;  /* 0x0000630000047ab9 */ /* 0x000fc60000000800 */
[----:B------:R-:W-:Y:S01]  /*16210*/  IMAD R13, R13, 0x90, RZ ;  /* 0x000000900d0d7824 */ /* 0x000fe200078e02ff */
[----:B------:R-:W-:Y:S01]  /*16220*/  USHF.L.U32 UR4, UR4, 0x6, URZ ;  /* 0x0000000604047899 */ /* 0x000fe2000800063f */
[----:B------:R-:W-:-:S03]  /*16230*/  SHF.R.S32.HI R0, RZ, 0x1f, R28 ;  /* 0x0000001fff007819 */ /* 0x000fc6000001141c */
[----:B------:R-:W-:Y:S01]  /*16240*/  LOP3.LUT R13, R13, 0x30, R14, 0x78, !PT ;  /* 0x000000300d0d7812 */ /* 0x000fe200078e780e */
[----:B------:R-:W-:Y:S01]  /*16250*/  USHF.R.S32.HI UR5, URZ, 0x1f, UR4 ;  /* 0x0000001f3f057899 */ /* 0x000fe20008011404 */
[----:B------:R-:W-:Y:S02]  /*16260*/  LOP3.LUT R4, R2, 0x30, RZ, 0x3c, !PT ;  /* 0x0000003002047812 */ /* 0x000fe400078e3cff */
[C---:B------:R-:W-:Y:S01]  /*16270*/  SHF.L.U64.HI R0, R28.reuse, 0x1, R0 ;  /* 0x000000011c007819 */ /* 0x040fe20000010200 */
[----:B------:R-:W-:Y:S01]  /*16280*/  IMAD.SHL.U32 R28, R28, 0x2, RZ ;  /* 0x000000021c1c7824 */ /* 0x000fe200078e00ff */
[C---:B------:R-:W-:Y:S02]  /*16290*/  LOP3.LUT R5, R2.reuse, 0x20, RZ, 0x3c, !PT ;  /* 0x0000002002057812 */ /* 0x040fe400078e3cff */
[C---:B------:R-:W-:Y:S02]  /*162a0*/  LOP3.LUT R4, R2.reuse, 0x50, RZ, 0x3c, !PT ;  /* 0x0000005002047812 */ /* 0x040fe400078e3cff */
[----:B------:R-:W-:-:S02]  /*162b0*/  LOP3.LUT R5, R2, 0x70, RZ, 0x3c, !PT ;  /* 0x0000007002057812 */ /* 0x000fc400078e3cff */
[----:B------:R-:W-:Y:S01]  /*162c0*/  LOP3.LUT R4, R13, 0x40, RZ, 0x3c, !PT ;  /* 0x000000400d047812 */ /* 0x000fe200078e3cff */
[----:B------:R-:W-:Y:S02]  /*162d0*/  USHF.L.U32 UR8, UR4, 0x1, URZ ;  /* 0x0000000104087899 */ /* 0x000fe4000800063f */
[----:B------:R-:W-:Y:S01]  /*162e0*/  USHF.L.U64.HI UR5, UR4, 0x1, UR5 ;  /* 0x0000000104057899 */ /* 0x000fe20008010205 */
[----:B--2---:R-:W-:-:S05]  /*162f0*/  LOP3.LUT R3, R26, 0x40, RZ, 0x3c, !PT ;  /* 0x000000401a037812 */ /* 0x004fca00078e3cff */
[----:B------:R1:W-:Y:S04]  /*16300*/  STL [R1+0x1954], R3 ;  /* 0x0019540301007387 */ /* 0x0003e80000100800 */
.L_x_2:
[----:B0-----:R-:W2:Y:S01]  /*16310*/  LDL.64 R4, [R1+0xd30] ;  /* 0x000d300001047983 */ /* 0x001ea20000100a00 */
[----:B-1----:R-:W-:-:S03]  /*16320*/  IMAD.MOV.U32 R3, RZ, RZ, c[0x0][0x180] ;  /* 0x00006000ff037624 */ /* 0x002fc600078e00ff */
[----:B--2---:R0:W-:Y:S04]  /*16330*/  STL [R1+0x472c], R5 ;  /* 0x00472c0501007387 */ /* 0x0041e80000100800 */
[----:B0-----:R-:W2:Y:S04]  /*16340*/  LDL R5, [R1+0xd4c] ;  /* 0x000d4c0001057983 */ /* 0x001ea80000100800 */
        /* <DEDUP_REMOVED lines=74> */
[----:B------:R-:W-:Y:S01]  /*167f0*/  STL [R1+0x4618], R2 ;  /* 0x0046180201007387 */ /* 0x000fe20000100800 */
[----:B--2---:R-:W-:-:S03]  /*16800*/  IMAD R3, R5, -0x40, R3 ;  /* 0xffffffc005037824 */ /* 0x004fc600078e0203 */
        /* <DEDUP_REMOVED lines=112> */
[----:B-----5:R-:W-:Y:S04]  /*16f10*/  STL [R1+0x443c], R29 ;  /* 0x00443c1d01007387 */ /* 0x020fe80000100800 */
        /* <DEDUP_REMOVED lines=24> */
[----:B------:R-:W2:Y:S01]  /*170a0*/  LDL.LU R5, [R1+0x472c] ;  /* 0x00472c0001057983 */ /* 0x000ea20000300800 */
[----:B------:R-:W-:-:S02]  /*170b0*/  ISETP.GT.AND P0, PT, R3, RZ, PT ;  /* 0x000000ff0300720c */ /* 0x000fc40003f04270 */
[----:B0-----:R-:W-:Y:S02]  /*170c0*/  PRMT R28, RZ, 0x7610, R28 ;  /* 0x00007610ff1c7816 */ /* 0x001fe4000000001c */
[----:B------:R-:W-:Y:S02]  /*170d0*/  PRMT R2, RZ, 0x7610, R2 ;  /* 0x00007610ff027816 */ /* 0x000fe40000000002 */
[----:B------:R-:W-:-:S07]  /*170e0*/  ISETP.GT.AND P1, PT, R3, 0x1, PT ;  /* 0x000000010300780c */ /* 0x000fce0003f24270 */
[----:B--2---:R-:W2:Y:S04]  /*170f0*/  @P0 LDG.E.U16 R28, [R4.64] ;  /* 0x00000006041c0981 */ /* 0x004ea8000c1e1500 */
[----:B--2---:R0:W-:Y:S04]  /*17100*/  STL [R1+0x474], R28 ;  /* 0x0004741c01007387 */ /* 0x0041e80000100800 */
[----:B0-----:R-:W2:Y:S04]  /*17110*/  LDL.LU R28, [R1+0x4728] ;  /* 0x00472800011c7983 */ /* 0x001ea80000300800 */
[----:B------:R-:W3:Y:S01]  /*17120*/  LDL.64 R4, [R1+0xd28] ;  /* 0x000d280001047983 */ /* 0x000ee20000100a00 */
[----:B--2---:R-:W-:-:S03]  /*17130*/  PRMT R28, RZ, 0x7610, R28 ;  /* 0x00007610ff1c7816 */ /* 0x004fc6000000001c */
[----:B---3--:R-:W2:Y:S04]  /*17140*/  @P0 LDG.E.U16 R2, [R4.64] ;  /* 0x0000000604020981 */ /* 0x008ea8000c1e1500 */
        /* <DEDUP_REMOVED lines=12> */
[----:B------:R-:W3:Y:S04]  /*17210*/  LDL R4, [R1+0x152c] ;  /* 0x00152c0001047983 */ /* 0x000ee80000100800 */
[----:B------:R-:W3:Y:S01]  /*17220*/  LDL R5, [R1+0x1530] ;  /* 0x0015300001057983 */ /* 0x000ee20000100800 */
[----:B------:R-:W-:-:S02]  /*17230*/  ISETP.GT.AND P0, PT, R3, 0x2, PT ;  /* 0x000000020300780c */ /* 0x000fc40003f04270 */
[----:B--2---:R-:W-:Y:S02]  /*17240*/  PRMT R2, RZ, 0x7610, R2 ;  /* 0x00007610ff027816 */ /* 0x004fe40000000002 */
[----:B---3--:R-:W-:-:S04]  /*17250*/  @P1 LOP3.LUT R5, R5, R4, RZ, 0x3c, !PT ;  /* 0x0000000405051212 */ /* 0x008fc800078e3cff */
[----:B------:R-:W-:-:S04]  /*17260*/  @P1 LOP3.LUT R4, R5, R4, RZ, 0x3c, !PT ;  /* 0x0000000405041212 */ /* 0x000fc800078e3cff */
[----:B------:R-:W-:-:S05]  /*17270*/  @P1 LOP3.LUT R5, R5, R4, RZ, 0x3c, !PT ;  /* 0x0000000405051212 */ /* 0x000fca00078e3cff */
[----:B------:R-:W2:Y:S04]  /*17280*/  @P1 LDG.E.U16 R28, [R4.64] ;  /* 0x00000006041c1981 */ /* 0x000ea8000c1e1500 */
[----:B--2---:R0:W-:Y:S04]  /*17290*/  STL [R1+0x464], R28 ;  /* 0x0004641c01007387 */ /* 0x0041e80000100800 */
[----:B0-----:R-:W2:Y:S04]  /*172a0*/  LDL.LU R28, [R1+0x4718] ;  /* 0x00471800011c7983 */ /* 0x001ea80000300800 */
[----:B------:R-:W3:Y:S04]  /*172b0*/  LDL R4, [R1+0x1524] ;  /* 0x0015240001047983 */ /* 0x000ee80000100800 */
[----:B------:R-:W3:Y:S01]  /*172c0*/  LDL R5, [R1+0x1528] ;  /* 0x0015280001057983 */ /* 0x000ee20000100800 */
[----:B--2---:R-:W-:-:S02]  /*172d0*/  PRMT R28, RZ, 0x7610, R28 ;  /* 0x00007610ff1c7816 */ /* 0x004fc4000000001c */
        /* <DEDUP_REMOVED lines=470> */
[----:B------:R-:W-:-:S02]  /*19040*/  PRMT R0, RZ, 0x7610, R0 ;  /* 0x00007610ff007816 */ /* 0x000fc40000000000 */
[----:B------:R-:W-:Y:S02]  /*19050*/  ISETP.GT.AND P1, PT, R3, 0xf, PT ;  /* 0x0000000f0300780c */ /* 0x000fe40003f24270 */
        /* <DEDUP_REMOVED lines=8> */
[----:B------:R-:W3:Y:S02]  /*190e0*/  LDL R5, [R1+0x1388] ;  /* 0x0013880001057983 */ /* 0x000ee40000100800 */
[----:B---3--:R-:W-:-:S04]  /*190f0*/  @P0 LOP3.LUT R5, R5, R4, RZ, 0x3c, !PT ;  /* 0x0000000405050212 */ /* 0x008fc800078e3cff */
[----:B------:R-:W-:-:S04]  /*19100*/  @P0 LOP3.LUT R4, R5, R4, RZ, 0x3c, !PT ;  /* 0x0000000405040212 */ /* 0x000fc800078e3cff */
[----:B------:R-:W-:-:S05]  /*19110*/  @P0 LOP3.LUT R5, R5, R4, RZ, 0x3c, !PT ;  /* 0x0000000405050212 */ /* 0x000fca00078e3cff */
[----:B------:R-:W3:Y:S04]  /*19120*/  @P0 LDG.E.U16 R2, [R4.64] ;  /* 0x0000000604020981 */ /* 0x000ee8000c1e1500 */
[----:B---3--:R0:W-:Y:S04]  /*19130*/  STL [R1+0x37c], R2 ;  /* 0x00037c0201007387 */ /* 0x0081e80000100800 */
[----:B0-----:R-:W3:Y:S04]  /*19140*/  LDL.LU R2, [R1+0x4644] ;  /* 0x0046440001027983 */ /* 0x001ee80000300800 */
[----:B------:R-:W4:Y:S04]  /*19150*/  LDL R4, [R1+0x137c] ;  /* 0x00137c0001047983 */ /* 0x000f280000100800 */
[----:B------:R-:W4:Y:S01]  /*19160*/  LDL R5, [R1+0x1380] ;  /* 0x0013800001057983 */ /* 0x000f220000100800 */
[----:B---3--:R-:W-:-:S02]  /*19170*/  PRMT R2, RZ, 0x7610, R2 ;  /* 0x00007610ff027816 */ /* 0x008fc40000000002 */
[----:B----4-:R-:W-:-:S04]  /*19180*/  @P0 LOP3.LUT R5, R5, R4, RZ, 0x3c, !PT ;  /* 0x0000000405050212 */ /* 0x010fc800078e3cff */
[----:B------:R-:W-:-:S04]  /*19190*/  @P0 LOP3.LUT R4, R5, R4, RZ, 0x3c, !PT ;  /* 0x0000000405040212 */ /* 0x000fc800078e3cff */
[----:B------:R-:W-:-:S05]  /*191a0*/  @P0 LOP3.LUT R5, R5, R4, RZ, 0x3c, !PT ;  /* 0x0000000405050212 */ /* 0x000fca00078e3cff */
[----:B------:R0:W3:Y:S04]  /*191b0*/  @P0 LDG.E.U16 R0, [R4.64] ;  /* 0x0000000604000981 */ /* 0x0000e8000c1e1500 */
[----:B0-----:R-:W4:Y:S04]  /*191c0*/  LDL R4, [R1+0x1374] ;  /* 0x0013740001047983 */ /* 0x001f280000100800 */
[----:B------:R-:W4:Y:S01]  /*191d0*/  LDL R5, [R1+0x1378] ;  /* 0x0013780001057983 */ /* 0x000f220000100800 */
[----:B--2---:R-:W-:-:S03]  /*191e0*/  PRMT R28, RZ, 0x7610, R28 ;  /* 0x00007610ff1c7816 */ /* 0x004fc6000000001c */
[----:B---3--:R-:W-:Y:S01]  /*191f0*/  STL [R1+0x4334], R0 ;  /* 0x0043340001007387 */ /* 0x008fe20000100800 */
[----:B----4-:R-:W-:-:S04]  /*19200*/  @P0 LOP3.LUT R5, R5, R4, RZ, 0x3c, !PT ;  /* 0x0000000405050212 */ /* 0x010fc800078e3cff */
        /* <DEDUP_REMOVED lines=908> */
[----:B0-----:R-:W3:Y:S01]  /*1cad0*/  LDL.LU R2, [R1+0x44bc] ;  /* 0x0044bc0001027983 */ /* 0x001ee20000300800 */
[----:B------:R-:W4:Y:S02]  /*1cae0*/  LDL R4, [R1+0x105c] ;  /* 0x00105c0001047983 */ /* 0x000f240000100800 */
[----:B------:R-:W4:Y:S01]  /*1caf0*/  LDL R5, [R1+0x1060] ;  /* 0x0010600001057983 */ /* 0x000f220000100800 */
[----:B---3--:R-:W-:-:S02]  /*1cb00*/  PRMT R2, RZ, 0x7610, R2 ;  /* 0x00007610ff027816 */ /* 0x008fc40000000002 */
[----:B----4-:R-:W-:-:S04]  /*1cb10*/  @P1 LOP3.LUT R5, R5, R4, RZ, 0x3c, !PT ;  /* 0x0000000405051212 */ /* 0x010fc800078e3cff */
[----:B------:R-:W-:-:S04]  /*1cb20*/  @P1 LOP3.LUT R4, R5, R4, RZ, 0x3c, !PT ;  /* 0x0000000405041212 */ /* 0x000fc800078e3cff */
[----:B------:R-:W-:-:S05]  /*1cb30*/  @P1 LOP3.LUT R5, R5, R4, RZ, 0x3c, !PT ;  /* 0x0000000405051212 */ /* 0x000fca00078e3cff */
[----:B------:R-:W3:Y:S04]  /*1cb40*/  @P1 LDG.E.U16 R2, [R4.64] ;  /* 0x0000000604021981 */ /* 0x000ee8000c1e1500 */
[----:B---3--:R0:W-:Y:S04]  /*1cb50*/  STL [R1+0x498], R2 ;  /* 0x0004980201007387 */ /* 0x0081e80000100800 */
[----:B0-----:R-:W3:Y:S01]  /*1cb60*/  LDL.LU R2, [R1+0x44b8] ;  /* 0x0044b80001027983 */ /* 0x001ee20000300800 */
[----:B------:R-:W4:Y:S02]  /*1cb70*/  LDL R4, [R1+0x1054] ;  /* 0x0010540001047983 */ /* 0x000f240000100800 */
[----:B------:R-:W4:Y:S01]  /*1cb80*/  LDL R5, [R1+0x1058] ;  /* 0x0010580001057983 */ /* 0x000f220000100800 */
[----:B------:R-:W-:-:S02]  /*1cb90*/  ISETP.GT.AND P0, PT, R3, 0x28, PT ;  /* 0x000000280300780c */ /* 0x000fc40003f04270 */
[----:B---3--:R-:W-:Y:S02]  /*1cba0*/  PRMT R2, RZ, 0x7610, R2 ;  /* 0x00007610ff027816 */ /* 0x008fe40000000002 */
        /* <DEDUP_REMOVED lines=267> */
[----:B--2---:R-:W-:-:S02]  /*1dc60*/  PRMT R28, RZ, 0x7610, R28 ;  /* 0x00007610ff1c7816 */ /* 0x004fc4000000001c */
[----:B----4-:R-:W-:-:S04]  /*1dc70*/  @P0 LOP3.LUT R5, R5, R4, RZ, 0x3c, !PT ;  /* 0x0000000405050212 */ /* 0x010fc800078e3cff */
[----:B------:R-:W-:-:S04]  /*1dc80*/  @P0 LOP3.LUT R4, R5, R4, RZ, 0x3c, !PT ;  /* 0x0000000405040212 */ /* 0x000fc800078e3cff */
[----:B------:R-:W-:-:S05]  /*1dc90*/  @P0 LOP3.LUT R5, R5, R4, RZ, 0x3c, !PT ;  /* 0x0000000405050212 */ /* 0x000fca00078e3cff */
[----:B------:R-:W2:Y:S04]  /*1dca0*/  @P0 LDG.E.U16 R28, [R4.64] ;  /* 0x00000006041c0981 */ /* 0x000ea8000c1e1500 */
[----:B--2---:R0:W-:Y:S04]  /*1dcb0*/  STL [R1+0x480], R28 ;  /* 0x0004801c01007387 */ /* 0x0041e80000100800 */
[----:B0-----:R-:W2:Y:S01]  /*1dcc0*/  LDL.LU R28, [R1+0x4440] ;  /* 0x00444000011c7983 */ /* 0x001ea20000300800 */
[----:B------:R-:W4:Y:S02]  /*1dcd0*/  LDL R4, [R1+0xf64] ;  /* 0x000f640001047983 */ /* 0x000f240000100800 */
[----:B------:R-:W4:Y:S01]  /*1dce0*/  LDL R5, [R1+0xf68] ;  /* 0x000f680001057983 */ /* 0x000f220000100800 */
[----:B------:R-:W-:-:S02]  /*1dcf0*/  PRMT R29, RZ, 0x7610, R29 ;  /* 0x00007610ff1d7816 */ /* 0x000fc4000000001d */
[----:B----4-:R-:W-:-:S04]  /*1dd00*/  @P0 LOP3.LUT R5, R5, R4, RZ, 0x3c, !PT ;  /* 0x0000000405050212 */ /* 0x010fc800078e3cff */
[----:B------:R-:W-:-:S04]  /*1dd10*/  @P0 LOP3.LUT R4, R5, R4, RZ, 0x3c, !PT ;  /* 0x0000000405040212 */ /* 0x000fc800078e3cff */
[----:B------:R-:W-:-:S05]  /*1dd20*/  @P0 LOP3.LUT R5, R5, R4, RZ, 0x3c, !PT ;  /* 0x0000000405050212 */ /* 0x000fca00078e3cff */
[----:B------:R-:W4:Y:S04]  /*1dd30*/  @P0 LDG.E.U16 R29, [R4.64] ;  /* 0x00000006041d0981 */ /* 0x000f28000c1e1500 */
[----:B----4-:R0:W-:Y:S04]  /*1dd40*/  STL [R1+0x47c], R29 ;  /* 0x00047c1d01007387 */ /* 0x0101e80000100800 */
[----:B0-----:R-:W4:Y:S01]  /*1dd50*/  LDL.LU R29, [R1+0x443c] ;  /* 0x00443c00011d7983 */ /* 0x001f220000300800 */
[----:B------:R-:W2:Y:S02]  /*1dd60*/  LDL R4, [R1+0xf5c] ;  /* 0x000f5c0001047983 */ /* 0x000ea40000100800 */
[----:B------:R-:W2:Y:S01]  /*1dd70*/  LDL R5, [R1+0xf60] ;  /* 0x000f600001057983 */ /* 0x000ea20000100800 */
[----:B------:R-:W-:-:S02]  /*1dd80*/  PRMT R27, RZ, 0x7610, R27 ;  /* 0x00007610ff1b7816 */ /* 0x000fc4000000001b */
[----:B------:R-:W-:Y:S02]  /*1dd90*/  ISETP.GT.AND P1, PT, R3, 0x30, PT ;  /* 0x000000300300780c */ /* 0x000fe40003f24270 */
[----:B--2---:R-:W-:-:S04]  /*1dda0*/  @P0 LOP3.LUT R5, R5, R4, RZ, 0x3c, !PT ;  /* 0x0000000405050212 */ /* 0x004fc800078e3cff */
[----:B------:R-:W-:-:S04]  /*1ddb0*/  @P0 LOP3.LUT R4, R5, R4, RZ, 0x3c, !PT ;  /* 0x0000000405040212 */ /* 0x000fc800078e3cff */
[----:B------:R-:W-:-:S05]  /*1ddc0*/  @P0 LOP3.LUT R5, R5, R4, RZ, 0x3c, !PT ;  /* 0x0000000405050212 */ /* 0x000fca00078e3cff */
[----:B------:R-:W2:Y:S04]  /*1ddd0*/  @P0 LDG.E.U16 R27, [R4.64] ;  /* 0x00000006041b0981 */ /* 0x000ea8000c1e1500 */
[----:B--2---:R0:W-:Y:S04]  /*1dde0*/  STL [R1+0x478], R27 ;  /* 0x0004781b01007387 */ /* 0x0041e80000100800 */
[----:B0-----:R-:W2:Y:S01]  /*1ddf0*/  LDL.LU R27, [R1+0x4438] ;  /* 0x00443800011b7983 */ /* 0x001ea20000300800 */
[----:B------:R-:W2:Y:S02]  /*1de00*/  LDL R4, [R1+0xf4c] ;  /* 0x000f4c0001047983 */ /* 0x000ea40000100800 */
[----:B------:R-:W2:Y:S01]  /*1de10*/  LDL R5, [R1+0xf50] ;  /* 0x000f500001057983 */ /* 0x000ea20000100800 */
[----:B------:R-:W-:-:S02]  /*1de20*/  PRMT R26, RZ, 0x7610, R26 ;  /* 0x00007610ff1a7816 */ /* 0x000fc4000000001a */
        /* <DEDUP_REMOVED lines=151> */
[----:B------:R0:W2:Y:S04]  /*1e7a0*/  @P1 LDG.E.U16 R0, [R4.64] ;  /* 0x0000000604001981 */ /* 0x0000a8000c1e1500 */
[----:B0-----:R-:W3:Y:S04]  /*1e7b0*/  LDL R4, [R1+0xec4] ;  /* 0x000ec40001047983 */ /* 0x001ee80000100800 */
[----:B------:R-:W3:Y:S01]  /*1e7c0*/  LDL R5, [R1+0xec8] ;  /* 0x000ec80001057983 */ /* 0x000ee20000100800 */
[----:B------:R-:W-:-:S03]  /*1e7d0*/  PRMT R10, RZ, 0x7610, R10 ;  /* 0x00007610ff0a7816 */ /* 0x000fc6000000000a */
[----:B--2---:R-:W-:Y:S01]  /*1e7e0*/  STL [R1+0x4388], R0 ;  /* 0x0043880001007387 */ /* 0x004fe20000100800 */
[----:B---3--:R-:W-:-:S04]  /*1e7f0*/  @P1 LOP3.LUT R5, R5, R4, RZ, 0x3c, !PT ;  /* 0x0000000405051212 */ /* 0x008fc800078e3cff */
[----:B------:R-:W-:-:S04]  /*1e800*/  @P1 LOP3.LUT R4, R5, R4, RZ, 0x3c, !PT ;  /* 0x0000000405041212 */ /* 0x000fc800078e3cff */
[----:B------:R-:W-:-:S05]  /*1e810*/  @P1 LOP3.LUT R5, R5, R4, RZ, 0x3c, !PT ;  /* 0x0000000405051212 */ /* 0x000fca00078e3cff */
[----:B------:R-:W2:Y:S04]  /*1e820*/  @P1 LDG.E.U16 R10, [R4.64] ;  /* 0x00000006040a1981 */ /* 0x000ea8000c1e1500 */
[----:B--2---:R0:W-:Y:S04]  /*1e830*/  STL [R1+0x1c], R10 ;  /* 0x00001c0a01007387 */ /* 0x0041e80000100800 */
[----:B0-----:R-:W2:Y:S01]  /*1e840*/  LDL.LU R10, [R1+0x43f4] ;  /* 0x0043f400010a7983 */ /* 0x001ea20000300800 */
[----:B------:R-:W3:Y:S02]  /*1e850*/  LDL R4, [R1+0xebc] ;  /* 0x000ebc0001047983 */ /* 0x000ee40000100800 */
[----:B------:R-:W3:Y:S01]  /*1e860*/  LDL R5, [R1+0xec0] ;  /* 0x000ec00001057983 */ /* 0x000ee20000100800 */
[----:B------:R-:W-:-:S02]  /*1e870*/  PRMT R9, RZ, 0x7610, R9 ;  /* 0x00007610ff097816 */ /* 0x000fc40000000009 */
[----:B---3--:R-:W-:-:S04]  /*1e880*/  @P1 LOP3.LUT R5, R5, R4, RZ, 0x3c, !PT ;  /* 0x0000000405051212 */ /* 0x008fc800078e3cff */
[----:B------:R-:W-:-:S04]  /*1e890*/  @P1 LOP3.LUT R4, R5, R4, RZ, 0x3c, !PT ;  /* 0x0000000405041212 */ /* 0x000fc800078e3cff */
[----:B------:R-:W-:-:S05]  /*1e8a0*/  @P1 LOP3.LUT R5, R5, R4, RZ, 0x3c, !PT ;  /* 0x0000000405051212 */ /* 0x000fca00078e3cff */
[----:B------:R-:W3:Y:S04]  /*1e8b0*/  @P1 LDG.E.U16 R9, [R4.64] ;  /* 0x0000000604091981 */ /* 0x000ee8000c1e1500 */
[----:B---3--:R0:W-:Y:S04]  /*1e8c0*/  STL [R1+0x18], R9 ;  /* 0x0000180901007387 */ /* 0x0081e80000100800 */
[----:B0-----:R-:W3:Y:S01]  /*1e8d0*/  LDL.LU R9, [R1+0x43f0] ;  /* 0x0043f00001097983 */ /* 0x001ee20000300800 */
        /* <DEDUP_REMOVED lines=44> */
[----:B--2---:R0:W-:Y:S01]  /*1eba0*/  STL [R1+0x4], R2 ;  /* 0x0000040201007387 */ /* 0x0041e20000100800 */
[----:B------:R-:W2:Y:S02]  /*1ebb0*/  LDL R4, [R1+0xeac] ;  /* 0x000eac0001047983 */ /* 0x000ea40000100800 */
[----:B------:R-:W2:Y:S01]  /*1ebc0*/  LDL R5, [R1+0xeb0] ;  /* 0x000eb00001057983 */ /* 0x000ea20000100800 */
[----:B------:R-:W-:Y:S02]  /*1ebd0*/  PRMT R28, RZ, 0x7610, R28 ;  /* 0x00007610ff1c7816 */ /* 0x000fe4000000001c */
[----:B------:R-:W-:-:S02]  /*1ebe0*/  ISETP.GT.AND P2, PT, R3, 0x39, PT ;  /* 0x000000390300780c */ /* 0x000fc40003f44270 */
[----:B----4-:R-:W-:Y:S02]  /*1ebf0*/  PRMT R29, RZ, 0x7610, R29 ;  /* 0x00007610ff1d7816 */ /* 0x010fe4000000001d */
[----:B------:R-:W-:Y:S02]  /*1ec00*/  PRMT R27, RZ, 0x7610, R27 ;  /* 0x00007610ff1b7816 */ /* 0x000fe4000000001b */
[----:B------:R-:W-:Y:S02]  /*1ec10*/  PRMT R26, RZ, 0x7610, R26 ;  /* 0x00007610ff1a7816 */ /* 0x000fe4000000001a */
[----:B------:R-:W-:Y:S02]  /*1ec20*/  PRMT R25, RZ, 0x7610, R25 ;  /* 0x00007610ff197816 */ /* 0x000fe40000000019 */
[----:B------:R-:W-:Y:S02]  /*1ec30*/  PRMT R24, RZ, 0x7610, R24 ;  /* 0x00007610ff187816 */ /* 0x000fe40000000018 */
[----:B------:R-:W-:-:S02]  /*1ec40*/  PRMT R23, RZ, 0x7610, R23 ;  /* 0x00007610ff177816 */ /* 0x000fc40000000017 */
[----:B------:R-:W-:Y:S02]  /*1ec50*/  PRMT R22, RZ, 0x7610, R22 ;  /* 0x00007610ff167816 */ /* 0x000fe40000000016 */
        /* <DEDUP_REMOVED lines=15> */
[----:B---3--:R-:W-:Y:S02]  /*1ed50*/  PRMT R6, RZ, 0x7610, R6 ;  /* 0x00007610ff067816 */ /* 0x008fe40000000006 */
[----:B------:R-:W-:Y:S01]  /*1ed60*/  PRMT R0, RZ, 0x7610, R0 ;  /* 0x00007610ff007816 */ /* 0x000fe20000000000 */
[----:B0-----:R-:W0:Y:S02]  /*1ed70*/  S2R R2, SR_TID.X ;  /* 0x0000000000027919 */ /* 0x001e240000002100 */
[----:B0-----:R-:W-:-:S05]  /*1ed80*/  LOP3.LUT R2, R2, 0x3f, RZ, 0xc0, !PT ;  /* 0x0000003f02027812 */ /* 0x001fca00078ec0ff */
[----:B------:R-:W-:Y:S01]  /*1ed90*/  IMAD.SHL.U32 R2, R2, 0x2, RZ ;  /* 0x0000000202027824 */ /* 0x000fe200078e00ff */
[----:B--2---:R-:W-:-:S04]  /*1eda0*/  @P1 LOP3.LUT R5, R5, R4, RZ, 0x3c, !PT ;  /* 0x0000000405051212 */ /* 0x004fc800078e3cff */
[----:B------:R-:W-:-:S04]  /*1edb0*/  @P1 LOP3.LUT R4, R5, R4, RZ, 0x3c, !PT ;  /* 0x0000000405041212 */ /* 0x000fc800078e3cff */
[----:B------:R-:W-:-:S05]  /*1edc0*/  @P1 LOP3.LUT R5, R5, R4, RZ, 0x3c, !PT ;  /* 0x0000000405051212 */ /* 0x000fca00078e3cff */
[----:B------:R0:W2:Y:S04]  /*1edd0*/  @P1 LDG.E.U16 R28, [R4.64] ;  /* 0x00000006041c1981 */ /* 0x0000a8000c1e1500 */
[----:B0-----:R-:W3:Y:S04]  /*1ede0*/  LDL R4, [R1+0xe2c] ;  /* 0x000e2c0001047983 */ /* 0x001ee80000100800 */
[----:B------:R-:W3:Y:S02]  /*1edf0*/  LDL R5, [R1+0xe30] ;  /* 0x000e300001057983 */ /* 0x000ee40000100800 */
[----:B---3--:R-:W-:-:S04]  /*1ee00*/  @P2 LOP3.LUT R5, R5, R4, RZ, 0x3c, !PT ;  /* 0x0000000405052212 */ /* 0x008fc800078e3cff */
[----:B------:R-:W-:-:S04]  /*1ee10*/  @P2 LOP3.LUT R4, R5, R4, RZ, 0x3c, !PT ;  /* 0x0000000405042212 */ /* 0x000fc800078e3cff */
[----:B------:R-:W-:Y:S01]  /*1ee20*/  @P2 LOP3.LUT R5, R5, R4, RZ, 0x3c, !PT ;  /* 0x0000000405052212 */ /* 0x000fe200078e3cff */
[----:B--2---:R0:W-:Y:S04]  /*1ee30*/  STL [R1+0x4350], R28 ;  /* 0x0043501c01007387 */ /* 0x0041e80000100800 */
[----:B------:R1:W2:Y:S04]  /*1ee40*/  @P2 LDG.E.U16 R29, [R4.64] ;  /* 0x00000006041d2981 */ /* 0x0002a8000c1e1500 */
[----:B0-----:R-:W3:Y:S04]  /*1ee50*/  LDL R28, [R1+0xea8] ;  /* 0x000ea800011c7983 */ /* 0x001ee80000100800 */
[----:B-1----:R-:W4:Y:S04]  /*1ee60*/  LDL R4, [R1+0xe24] ;  /* 0x000e240001047983 */ /* 0x002f280000100800 */
[----:B------:R-:W4:Y:S02]  /*1ee70*/  LDL R5, [R1+0xe28] ;  /* 0x000e280001057983 */ /* 0x000f240000100800 */
[----:B----4-:R-:W-:-:S04]  /*1ee80*/  @P2 LOP3.LUT R5, R5, R4, RZ, 0x3c, !PT ;  /* 0x0000000405052212 */ /* 0x010fc800078e3cff */
[----:B------:R-:W-:-:S04]  /*1ee90*/  @P2 LOP3.LUT R4, R5, R4, RZ, 0x3c, !PT ;  /* 0x0000000405042212 */ /* 0x000fc800078e3cff */
[----:B------:R-:W-:Y:S01]  /*1eea0*/  @P2 LOP3.LUT R5, R5, R4, RZ, 0x3c, !PT ;  /* 0x0000000405052212 */ /* 0x000fe200078e3cff */
[----:B--2---:R0:W-:Y:S04]  /*1eeb0*/  STL [R1+0x43c4], R29 ;  /* 0x0043c41d01007387 */ /* 0x0041e80000100800 */
[----:B------:R1:W2:Y:S04]  /*1eec0*/  @P2 LDG.E.U16 R27, [R4.64] ;  /* 0x00000006041b2981 */ /* 0x0002a8000c1e1500 */
[----:B0-----:R-:W4:Y:S04]  /*1eed0*/  LDL R29, [R1+0xea4] ;  /* 0x000ea400011d7983 */ /* 0x001f280000100800 */
[----:B-1----:R-:W2:Y:S04]  /*1eee0*/  LDL R4, [R1+0xe1c] ;  /* 0x000e1c0001047983 */ /* 0x002ea80000100800 */
[----:B------:R-:W2:Y:S02]  /*1eef0*/  LDL R5, [R1+0xe20] ;  /* 0x000e200001057983 */ /* 0x000ea40000100800 */
[----:B--2---:R-:W-:-:S04]  /*1ef00*/  @P2 LOP3.LUT R5, R5, R4, RZ, 0x3c, !PT ;  /* 0x0000000405052212 */ /* 0x004fc800078e3cff */
[----:B------:R-:W-:-:S04]  /*1ef10*/  @P2 LOP3.LUT R4, R5, R4, RZ, 0x3c, !PT ;  /* 0x0000000405042212 */ /* 0x000fc800078e3cff */
[----:B------:R-:W-:Y:S01]  /*1ef20*/  @P2 LOP3.LUT R5, R5, R4, RZ, 0x3c, !PT ;  /* 0x0000000405052212 */ /* 0x000fe200078e3cff */
[----:B------:R0:W-:Y:S04]  /*1ef30*/  STL [R1+0x43c8], R27 ;  /* 0x0043c81b01007387 */ /* 0x0001e80000100800 */
[----:B------:R1:W2:Y:S04]  /*1ef40*/  @P2 LDG.E.U16 R26, [R4.64] ;  /* 0x00000006041a2981 */ /* 0x0002a8000c1e1500 */
[----:B0-----:R-:W2:Y:S04]  /*1ef50*/  LDL R27, [R1+0xe10] ;  /* 0x000e1000011b7983 */ /* 0x001ea80000100800 */
[----:B-1----:R-:W2:Y:S04]  /*1ef60*/  LDL R4, [R1+0xe14] ;  /* 0x000e140001047983 */ /* 0x002ea80000100800 */
[----:B------:R-:W2:Y:S02]  /*1ef70*/  LDL R5, [R1+0xe18] ;  /* 0x000e180001057983 */ /* 0x000ea40000100800 */
[----:B--2---:R-:W-:-:S04]  /*1ef80*/  @P2 LOP3.LUT R5, R5, R4, RZ, 0x3c, !PT ;  /* 0x0000000405052212 */ /* 0x004fc800078e3cff */
[----:B------:R-:W-:-:S04]  /*1ef90*/  @P2 LOP3.LUT R4, R5, R4, RZ, 0x3c, !PT ;  /* 0x0000000405042212 */ /* 0x000fc800078e3cff */
[----:B------:R-:W-:Y:S01]  /*1efa0*/  @P2 LOP3.LUT R5, R5, R4, RZ, 0x3c, !PT ;  /* 0x0000000405052212 */ /* 0x000fe200078e3cff */
[----:B------:R0:W-:Y:S04]  /*1efb0*/  STL [R1+0x43cc], R26 ;  /* 0x0043cc1a01007387 */ /* 0x0001e80000100800 */
[----:B------:R3:W2:Y:S04]  /*1efc0*/  @P2 LDG.E.U16 R25, [R4.64] ;  /* 0x0000000604192981 */ /* 0x0006a8000c1e1500 */
[----:B0-----:R-:W2:Y:S01]  /*1efd0*/  LDL R26, [R1+0xe0c] ;  /* 0x000e0c00011a7983 */ /* 0x001ea20000100800 */
[----:B---3--:R-:W-:-:S02]  /*1efe0*/  @P1 IMAD.MOV.U32 R4, RZ, RZ, R28 ;  /* 0x000000ffff041224 */ /* 0x008fc400078e001c */
[----:B----4-:R-:W-:-:S05]  /*1eff0*/  @P1 IMAD.MOV.U32 R5, RZ, RZ, R29 ;  /* 0x000000ffff051224 */ /* 0x010fca00078e001d */
[----:B------:R0:W3:Y:S01]  /*1f000*/  @P1 LDG.E.U16 R24, [R4.64] ;  /* 0x0000000604181981 */ /* 0x0000e2000c1e1500 */
[----:B------:R-:W-:-:S13]  /*1f010*/  ISETP.GT.AND P2, PT, R3, 0x3a, PT ;  /* 0x0000003a0300780c */ /* 0x000fda0003f44270 */
[----:B0-----:R-:W-:Y:S01]  /*1f020*/  @P2 IMAD.MOV.U32 R4, RZ, RZ, R27 ;  /* 0x000000ffff042224 */ /* 0x001fe200078e001b */
[----:B--2---:R-:W-:Y:S01]  /*1f030*/  STL [R1+0x43d0], R25 ;  /* 0x0043d01901007387 */ /* 0x004fe20000100800 */
[----:B------:R-:W2:Y:S02]  /*1f040*/  LDL R29, [R1+0xdf4] ;  /* 0x000df400011d7983 */ /* 0x000ea40000100800 */
[----:B------:R-:W4:Y:S02]  /*1f050*/  LDL R28, [R1+0xdf8] ;  /* 0x000df800011c7983 */ /* 0x000f240000100800 */
[----:B------:R-:W-:-:S05]  /*1f060*/  @P2 IMAD.MOV.U32 R5, RZ, RZ, R26 ;  /* 0x000000ffff052224 */ /* 0x000fca00078e001a */
[----:B------:R0:W2:Y:S04]  /*1f070*/  @P2 LDG.E.U16 R23, [R4.64] ;  /* 0x0000000604172981 */ /* 0x0000a8000c1e1500 */
[----:B---3--:R-:W-:Y:S01]  /*1f080*/  STL [R1+0x4354], R24 ;  /* 0x0043541801007387 */ /* 0x008fe20000100800 */
[----:B------:R-:W3:Y:S02]  /*1f090*/  LDL R27, [R1+0xe9c] ;  /* 0x000e9c00011b7983 */ /* 0x000ee40000100800 */
[----:B------:R-:W2:Y:S01]  /*1f0a0*/  LDL R26, [R1+0xea0] ;  /* 0x000ea000011a7983 */ /* 0x000ea20000100800 */
[----:B0-----:R-:W2:Y:S04]  /*1f0b0*/  LDL R4, [R1+0xe04] ;  /* 0x000e040001047983 */ /* 0x001ea80000100800 */
[----:B------:R-:W2:Y:S02]  /*1f0c0*/  LDL R5, [R1+0xe08] ;  /* 0x000e080001057983 */ /* 0x000ea40000100800 */
[----:B--2---:R-:W-:-:S04]  /*1f0d0*/  @P2 LOP3.LUT R5, R5, R4, RZ, 0x3c, !PT ;  /* 0x0000000405052212 */ /* 0x004fc800078e3cff */
[----:B------:R-:W-:-:S04]  /*1f0e0*/  @P2 LOP3.LUT R4, R5, R4, RZ, 0x3c, !PT ;  /* 0x0000000405042212 */ /* 0x000fc800078e3cff */
[----:B------:R-:W-:Y:S01]  /*1f0f0*/  @P2 LOP3.LUT R5, R5, R4, RZ, 0x3c, !PT ;  /* 0x0000000405052212 */ /* 0x000fe200078e3cff */
[----:B------:R-:W-:Y:S04]  /*1f100*/  STL [R1+0x43b0], R23 ;  /* 0x0043b01701007387 */ /* 0x000fe80000100800 */
[----:B------:R0:W2:Y:S04]  /*1f110*/  @P2 LDG.E.U16 R22, [R4.64] ;  /* 0x0000000604162981 */ /* 0x0000a8000c1e1500 */
[----:B0-----:R-:W2:Y:S04]  /*1f120*/  LDL R4, [R1+0xdfc] ;  /* 0x000dfc0001047983 */ /* 0x001ea80000100800 */
[----:B------:R-:W2:Y:S02]  /*1f130*/  LDL R5, [R1+0xe00] ;  /* 0x000e000001057983 */ /* 0x000ea40000100800 */
[----:B--2---:R-:W-:-:S04]  /*1f140*/  @P2 LOP3.LUT R5, R5, R4, RZ, 0x3c, !PT ;  /* 0x0000000405052212 */ /* 0x004fc800078e3cff */
[----:B------:R-:W-:-:S04]  /*1f150*/  @P2 LOP3.LUT R4, R5, R4, RZ, 0x3c, !PT ;  /* 0x0000000405042212 */ /* 0x000fc800078e3cff */
[----:B------:R-:W-:-:S05]  /*1f160*/  @P2 LOP3.LUT R5, R5, R4, RZ, 0x3c, !PT ;  /* 0x0000000405052212 */ /* 0x000fca00078e3cff */
[----:B------:R4:W2:Y:S02]  /*1f170*/  @P2 LDG.E.U16 R21, [R4.64] ;  /* 0x0000000604152981 */ /* 0x0008a4000c1e1500 */
[----:B----4-:R-:W-:Y:S02]  /*1f180*/  @P2 IMAD.MOV.U32 R4, RZ, RZ, R28 ;  /* 0x000000ffff042224 */ /* 0x010fe400078e001c */
[----:B------:R-:W-:-:S05]  /*1f190*/  @P2 IMAD.MOV.U32 R5, RZ, RZ, R29 ;  /* 0x000000ffff052224 */ /* 0x000fca00078e001d */
[----:B------:R0:W4:Y:S04]  /*1f1a0*/  @P2 LDG.E.U16 R20, [R4.64] ;  /* 0x0000000604142981 */ /* 0x000128000c1e1500 */
[----:B------:R1:W-:Y:S01]  /*1f1b0*/  STL [R1+0x43b4], R22 ;  /* 0x0043b41601007387 */ /* 0x0003e20000100800 */
[----:B0-----:R-:W-:Y:S02]  /*1f1c0*/  @P1 IMAD.MOV.U32 R4, RZ, RZ, R26 ;  /* 0x000000ffff041224 */ /* 0x001fe400078e001a */
[----:B---3--:R-:W-:-:S05]  /*1f1d0*/  @P1 IMAD.MOV.U32 R5, RZ, RZ, R27 ;  /* 0x000000ffff051224 */ /* 0x008fca00078e001b */
[----:B------:R0:W3:Y:S04]  /*1f1e0*/  @P1 LDG.E.U16 R19, [R4.64] ;  /* 0x0000000604131981 */ /* 0x0000e8000c1e1500 */
[----:B--2---:R-:W-:Y:S01]  /*1f1f0*/  STL [R1+0x43b8], R21 ;  /* 0x0043b81501007387 */ /* 0x004fe20000100800 */
[----:B------:R-:W2:Y:S02]  /*1f200*/  LDL R29, [R1+0xde8] ;  /* 0x000de800011d7983 */ /* 0x000ea40000100800 */
[----:B------:R-:W2:Y:S02]  /*1f210*/  LDL R28, [R1+0xddc] ;  /* 0x000ddc00011c7983 */ /* 0x000ea40000100800 */
[----:B-1----:R-:W2:Y:S01]  /*1f220*/  LDL R22, [R1+0xde0] ;  /* 0x000de00001167983 */ /* 0x002ea20000100800 */
[----:B----4-:R-:W-:Y:S01]  /*1f230*/  STL [R1+0x43bc], R20 ;  /* 0x0043bc1401007387 */ /* 0x010fe20000100800 */
[----:B0-----:R-:W4:Y:S02]  /*1f240*/  LDL R4, [R1+0xdec] ;  /* 0x000dec0001047983 */ /* 0x001f240000100800 */
[----:B------:R-:W4:Y:S01]  /*1f250*/  LDL R5, [R1+0xdf0] ;  /* 0x000df00001057983 */ /* 0x000f220000100800 */
[----:B------:R-:W-:Y:S01]  /*1f260*/  ISETP.GT.AND P2, PT, R3, 0x3b, PT ;  /* 0x0000003b0300780c */ /* 0x000fe20003f44270 */
[----:B------:R-:W2:Y:S04]  /*1f270*/  LDL R27, [R1+0xdd4] ;  /* 0x000dd400011b7983 */ /* 0x000ea80000100800 */
[----:B------:R-:W2:Y:S04]  /*1f280*/  LDL R26, [R1+0xdd8] ;  /* 0x000dd800011a7983 */ /* 0x000ea80000100800 */
[----:B---3--:R-:W-:Y:S04]  /*1f290*/  STL [R1+0x4358], R19 ;  /* 0x0043581301007387 */ /* 0x008fe80000100800 */
[----:B----4-:R-:W-:-:S04]  /*1f2a0*/  @P2 LOP3.LUT R5, R5, R4, RZ, 0x3c, !PT ;  /* 0x0000000405052212 */ /* 0x010fc800078e3cff */
[----:B------:R-:W-:-:S04]  /*1f2b0*/  @P2 LOP3.LUT R4, R5, R4, RZ, 0x3c, !PT ;  /* 0x0000000405042212 */ /* 0x000fc800078e3cff */
[----:B------:R-:W-:-:S05]  /*1f2c0*/  @P2 LOP3.LUT R5, R5, R4, RZ, 0x3c, !PT ;  /* 0x0000000405052212 */ /* 0x000fca00078e3cff */
[----:B------:R0:W3:Y:S04]  /*1f2d0*/  @P2 LDG.E.U16 R18, [R4.64] ;  /* 0x0000000604122981 */ /* 0x0000e8000c1e1500 */
[----:B0-----:R-:W4:Y:S01]  /*1f2e0*/  LDL R5, [R1+0xde4] ;  /* 0x000de40001057983 */ /* 0x001f220000100800 */
[----:B--2---:R-:W-:-:S05]  /*1f2f0*/  @P2 IMAD.MOV.U32 R4, RZ, RZ, R29 ;  /* 0x000000ffff042224 */ /* 0x004fca00078e001d */
[----:B----4-:R0:W2:Y:S02]  /*1f300*/  @P2 LDG.E.U16 R17, [R4.64] ;  /* 0x0000000604112981 */ /* 0x0100a4000c1e1500 */
[----:B0-----:R-:W-:Y:S02]  /*1f310*/  @P2 IMAD.MOV.U32 R4, RZ, RZ, R22 ;  /* 0x000000ffff042224 */ /* 0x001fe400078e0016 */
[----:B------:R-:W-:-:S05]  /*1f320*/  @P2 IMAD.MOV.U32 R5, RZ, RZ, R28 ;  /* 0x000000ffff052224 */ /* 0x000fca00078e001c */
[----:B------:R0:W4:Y:S02]  /*1f330*/  @P2 LDG.E.U16 R16, [R4.64] ;  /* 0x0000000604102981 */ /* 0x000124000c1e1500 */
[----:B0-----:R-:W-:Y:S02]  /*1f340*/  @P2 IMAD.MOV.U32 R4, RZ, RZ, R26 ;  /* 0x000000ffff042224 */ /* 0x001fe400078e001a */
[----:B------:R-:W-:-:S05]  /*1f350*/  @P2 IMAD.MOV.U32 R5, RZ, RZ, R27 ;  /* 0x000000ffff052224 */ /* 0x000fca00078e001b */
[----:B------:R0:W4:Y:S04]  /*1f360*/  @P2 LDG.E.U16 R15, [R4.64] ;  /* 0x00000006040f2981 */ /* 0x000128000c1e1500 */
[----:B---3--:R-:W-:Y:S04]  /*1f370*/  STL [R1+0x4394], R18 ;  /* 0x0043941201007387 */ /* 0x008fe80000100800 */
[----:B--2---:R-:W-:Y:S01]  /*1f380*/  STL [R1+0x4398], R17 ;  /* 0x0043981101007387 */ /* 0x004fe20000100800 */
[----:B------:R-:W2:Y:S02]  /*1f390*/  LDL R22, [R1+0xdd0] ;  /* 0x000dd00001167983 */ /* 0x000ea40000100800 */
[----:B------:R-:W3:Y:S02]  /*1f3a0*/  LDL R29, [R1+0xdc4] ;  /* 0x000dc400011d7983 */ /* 0x000ee40000100800 */
[----:B------:R-:W2:Y:S01]  /*1f3b0*/  LDL R28, [R1+0xdc8] ;  /* 0x000dc800011c7983 */ /* 0x000ea20000100800 */
[----:B----4-:R-:W-:Y:S01]  /*1f3c0*/  STL [R1+0x439c], R16 ;  /* 0x00439c1001007387 */ /* 0x010fe20000100800 */
[----:B0-----:R-:W4:Y:S02]  /*1f3d0*/  LDL R4, [R1+0xe94] ;  /* 0x000e940001047983 */ /* 0x001f240000100800 */
[----:B------:R-:W4:Y:S02]  /*1f3e0*/  LDL R5, [R1+0xe98] ;  /* 0x000e980001057983 */ /* 0x000f240000100800 */
[----:B------:R-:W2:Y:S01]  /*1f3f0*/  LDL R27, [R1+0xdbc] ;  /* 0x000dbc00011b7983 */ /* 0x000ea20000100800 */
[----:B------:R-:W2:Y:S04]  /*1f400*/  LDL R26, [R1+0xdc0] ;  /* 0x000dc000011a7983 */ /* 0x000ea80000100800 */
[----:B------:R0:W-:Y:S04]  /*1f410*/  STL [R1+0x43a0], R15 ;  /* 0x0043a00f01007387 */ /* 0x0001e80000100800 */
[----:B0-----:R-:W3:Y:S01]  /*1f420*/  LDL R15, [R1+0xdcc] ;  /* 0x000dcc00010f7983 */ /* 0x001ee20000100800 */
[----:B------:R-:W-:-:S02]  /*1f430*/  ISETP.GT.AND P2, PT, R3, 0x3c, PT ;  /* 0x0000003c0300780c */ /* 0x000fc40003f44270 */
[----:B----4-:R-:W-:-:S04]  /*1f440*/  @P1 LOP3.LUT R5, R5, R4, RZ, 0x3c, !PT ;  /* 0x0000000405051212 */ /* 0x010fc800078e3cff */
[----:B------:R-:W-:-:S04]  /*1f450*/  @P1 LOP3.LUT R4, R5, R4, RZ, 0x3c, !PT ;  /* 0x0000000405041212 */ /* 0x000fc800078e3cff */
[----:B------:R-:W-:-:S05]  /*1f460*/  @P1 LOP3.LUT R5, R5, R4, RZ, 0x3c, !PT ;  /* 0x0000000405051212 */ /* 0x000fca00078e3cff */
[----:B------:R2:W4:Y:S02]  /*1f470*/  @P1 LDG.E.U16 R14, [R4.64] ;  /* 0x00000006040e1981 */ /* 0x000524000c1e1500 */
[----:B--2---:R-:W-:Y:S02]  /*1f480*/  @P2 IMAD.MOV.U32 R4, RZ, RZ, R22 ;  /* 0x000000ffff042224 */ /* 0x004fe400078e0016 */
[----:B---3--:R-:W-:-:S05]  /*1f490*/  @P2 IMAD.MOV.U32 R5, RZ, RZ, R15 ;  /* 0x000000ffff052224 */ /* 0x008fca00078e000f */
[----:B------:R0:W2:Y:S02]  /*1f4a0*/  @P2 LDG.E.U16 R13, [R4.64] ;  /* 0x00000006040d2981 */ /* 0x0000a4000c1e1500 */
[----:B0-----:R-:W-:Y:S02]  /*1f4b0*/  @P2 IMAD.MOV.U32 R4, RZ, RZ, R28 ;  /* 0x000000ffff042224 */ /* 0x001fe400078e001c */
[----:B------:R-:W-:-:S05]  /*1f4c0*/  @P2 IMAD.MOV.U32 R5, RZ, RZ, R29 ;  /* 0x000000ffff052224 */ /* 0x000fca00078e001d */
[----:B------:R0:W3:Y:S02]  /*1f4d0*/  @P2 LDG.E.U16 R12, [R4.64] ;  /* 0x00000006040c2981 */ /* 0x0000e4000c1e1500 */
[----:B0-----:R-:W-:Y:S02]  /*1f4e0*/  @P2 IMAD.MOV.U32 R4, RZ, RZ, R26 ;  /* 0x000000ffff042224 */ /* 0x001fe400078e001a */
[----:B------:R-:W-:-:S05]  /*1f4f0*/  @P2 IMAD.MOV.U32 R5, RZ, RZ, R27 ;  /* 0x000000ffff052224 */ /* 0x000fca00078e001b */
[----:B------:R0:W3:Y:S04]  /*1f500*/  @P2 LDG.E.U16 R11, [R4.64] ;  /* 0x00000006040b2981 */ /* 0x0000e8000c1e1500 */
[----:B----4-:R-:W-:Y:S01]  /*1f510*/  STL [R1+0x435c], R14 ;  /* 0x00435c0e01007387 */ /* 0x010fe20000100800 */
[----:B------:R-:W4:Y:S03]  /*1f520*/  LDL R22, [R1+0xdb8] ;  /* 0x000db80001167983 */ /* 0x000f260000100800 */
[----:B--2---:R-:W-:Y:S01]  /*1f530*/  STL [R1+0x438c], R13 ;  /* 0x00438c0d01007387 */ /* 0x004fe20000100800 */
[----:B------:R-:W2:Y:S03]  /*1f540*/  LDL R29, [R1+0xdb0] ;  /* 0x000db000011d7983 */ /* 0x000ea60000100800 */
[----:B---3--:R-:W-:Y:S01]  /*1f550*/  STL [R1+0x4390], R12 ;  /* 0x0043900c01007387 */ /* 0x008fe20000100800 */
[----:B0-----:R-:W3:Y:S02]  /*1f560*/  LDL R5, [R1+0xdb4] ;  /* 0x000db40001057983 */ /* 0x001ee40000100800 */
[----:B------:R-:W2:Y:S02]  /*1f570*/  LDL R28, [R1+0xda4] ;  /* 0x000da400011c7983 */ /* 0x000ea40000100800 */
[----:B------:R-:W2:Y:S01]  /*1f580*/  LDL R27, [R1+0xda8] ;  /* 0x000da800011b7983 */ /* 0x000ea20000100800 */
[----:B------:R-:W2:Y:S04]  /*1f590*/  LDL R26, [R1+0xd9c] ;  /* 0x000d9c00011a7983 */ /* 0x000ea80000100800 */
[----:B------:R-:W2:Y:S04]  /*1f5a0*/  LDL R15, [R1+0xda0] ;  /* 0x000da000010f7983 */ /* 0x000ea80000100800 */
[----:B------:R0:W-:Y:S01]  /*1f5b0*/  STL [R1+0x43a4], R11 ;  /* 0x0043a40b01007387 */ /* 0x0001e20000100800 */
[----:B------:R-:W-:-:S03]  /*1f5c0*/  ISETP.GT.AND P1, PT, R3, 0x3d, PT ;  /* 0x0000003d0300780c */ /* 0x000fc60003f24270 */
[----:B0-----:R-:W2:Y:S01]  /*1f5d0*/  LDL R11, [R1+0xd98] ;  /* 0x000d9800010b7983 */ /* 0x001ea20000100800 */
[----:B----4-:R-:W-:-:S03]  /*1f5e0*/  @P2 IMAD.MOV.U32 R4, RZ, RZ, R22 ;  /* 0x000000ffff042224 */ /* 0x010fc600078e0016 */
[----:B------:R-:W4:Y:S04]  /*1f5f0*/  LDL R22, [R1+0xd94] ;  /* 0x000d940001167983 */ /* 0x000f280000100800 */
[----:B---3--:R0:W3:Y:S04]  /*1f600*/  @P2 LDG.E.U16 R10, [R4.64] ;  /* 0x00000006040a2981 */ /* 0x0080e8000c1e1500 */
[----:B0-----:R-:W3:Y:S01]  /*1f610*/  LDL R5, [R1+0xdac] ;  /* 0x000dac0001057983 */ /* 0x001ee20000100800 */
[----:B--2---:R-:W-:-:S05]  /*1f620*/  @P1 IMAD.MOV.U32 R4, RZ, RZ, R29 ;  /* 0x000000ffff041224 */ /* 0x004fca00078e001d */
[----:B---3--:R0:W2:Y:S02]  /*1f630*/  @P1 LDG.E.U16 R9, [R4.64] ;  /* 0x0000000604091981 */ /* 0x0080a4000c1e1500 */
[----:B0-----:R-:W-:Y:S02]  /*1f640*/  @P1 IMAD.MOV.U32 R4, RZ, RZ, R27 ;  /* 0x000000ffff041224 */ /* 0x001fe400078e001b */
[----:B------:R-:W-:-:S05]  /*1f650*/  @P1 IMAD.MOV.U32 R5, RZ, RZ, R28 ;  /* 0x000000ffff051224 */ /* 0x000fca00078e001c */
[----:B------:R0:W3:Y:S02]  /*1f660*/  @P1 LDG.E.U16 R8, [R4.64] ;  /* 0x0000000604081981 */ /* 0x0000e4000c1e1500 */
[----:B0-----:R-:W-:Y:S02]  /*1f670*/  @P1 IMAD.MOV.U32 R4, RZ, RZ, R15 ;  /* 0x000000ffff041224 */ /* 0x001fe400078e000f */
[----:B------:R-:W-:-:S05]  /*1f680*/  @P1 IMAD.MOV.U32 R5, RZ, RZ, R26 ;  /* 0x000000ffff051224 */ /* 0x000fca00078e001a */
[----:B------:R0:W4:Y:S04]  /*1f690*/  @P1 LDG.E.U16 R7, [R4.64] ;  /* 0x0000000604071981 */ /* 0x000128000c1e1500 */
[----:B------:R-:W-:Y:S04]  /*1f6a0*/  STL [R1+0x43a8], R10 ;  /* 0x0043a80a01007387 */ /* 0x000fe80000100800 */
[----:B--2---:R-:W-:Y:S01]  /*1f6b0*/  STL [R1+0x4360], R9 ;  /* 0x0043600901007387 */ /* 0x004fe20000100800 */
[----:B------:R-:W2:Y:S03]  /*1f6c0*/  LDL R29, [R1+0xf58] ;  /* 0x000f5800011d7983 */ /* 0x000ea60000100800 */
[----:B---3--:R1:W-:Y:S01]  /*1f6d0*/  STL [R1+0x4364], R8 ;  /* 0x0043640801007387 */ /* 0x0083e20000100800 */
[----:B------:R-:W3:Y:S02]  /*1f6e0*/  LDL R28, [R1+0xe8c] ;  /* 0x000e8c00011c7983 */ /* 0x000ee40000100800 */
[----:B------:R-:W3:Y:S01]  /*1f6f0*/  LDL R15, [R1+0xe90] ;  /* 0x000e9000010f7983 */ /* 0x000ee20000100800 */
[----:B-1----:R-:W3:Y:S01]  /*1f700*/  LDL R8, [R1+0xf54] ;  /* 0x000f540001087983 */ /* 0x002ee20000100800 */
[----:B0-----:R-:W-:-:S02]  /*1f710*/  @P1 IMAD.MOV.U32 R4, RZ, RZ, R11 ;  /* 0x000000ffff041224 */ /* 0x001fc400078e000b */
[----:B----4-:R-:W-:Y:S01]  /*1f720*/  @P1 IMAD.MOV.U32 R5, RZ, RZ, R22 ;  /* 0x000000ffff051224 */ /* 0x010fe200078e0016 */
[----:B------:R0:W-:Y:S01]  /*1f730*/  STL [R1+0x4368], R7 ;  /* 0x0043680701007387 */ /* 0x0001e20000100800 */
[----:B------:R-:W4:Y:S02]  /*1f740*/  LDL R27, [R1+0xe84] ;  /* 0x000e8400011b7983 */ /* 0x000f240000100800 */
[----:B------:R-:W4:Y:S01]  /*1f750*/  LDL R11, [R1+0xe88] ;  /* 0x000e8800010b7983 */ /* 0x000f220000100800 */
[----:B------:R2:W4:Y:S01]  /*1f760*/  @P1 LDG.E.U16 R6, [R4.64] ;  /* 0x0000000604061981 */ /* 0x000522000c1e1500 */
[----:B------:R-:W-:Y:S01]  /*1f770*/  ISETP.GT.AND P1, PT, R3, 0x36, PT ;  /* 0x000000360300780c */ /* 0x000fe20003f24270 */
[----:B------:R-:W4:Y:S02]  /*1f780*/  LDL R26, [R1+0xe7c] ;  /* 0x000e7c00011a7983 */ /* 0x000f240000100800 */
[----:B------:R-:W4:Y:S01]  /*1f790*/  LDL R22, [R1+0xe80] ;  /* 0x000e800001167983 */ /* 0x000f220000100800 */
[----:B0-----:R-:W-:-:S02]  /*1f7a0*/  PRMT R7, RZ, 0x7610, R7 ;  /* 0x00007610ff077816 */ /* 0x001fc40000000007 */
[----:B------:R-:W-:Y:S01]  /*1f7b0*/  PRMT R13, RZ, 0x7610, R13 ;  /* 0x00007610ff0d7816 */ /* 0x000fe2000000000d */
[----:B--2---:R-:W-:Y:S02]  /*1f7c0*/  @P0 IMAD.MOV.U32 R4, RZ, RZ, R29 ;  /* 0x000000ffff040224 */ /* 0x004fe400078e001d */
[----:B---3--:R-:W-:-:S05]  /*1f7d0*/  @P0 IMAD.MOV.U32 R5, RZ, RZ, R8 ;  /* 0x000000ffff050224 */ /* 0x008fca00078e0008 */
[----:B------:R0:W2:Y:S02]  /*1f7e0*/  @P0 LDG.E.U16 R7, [R4.64] ;  /* 0x0000000604070981 */ /* 0x0000a4000c1e1500 */
[----:B0-----:R-:W-:Y:S02]  /*1f7f0*/  @P1 IMAD.MOV.U32 R4, RZ, RZ, R15 ;  /* 0x000000ffff041224 */ /* 0x001fe400078e000f */
[----:B------:R-:W-:-:S05]  /*1f800*/  @P1 IMAD.MOV.U32 R5, RZ, RZ, R28 ;  /* 0x000000ffff051224 */ /* 0x000fca00078e001c */
[----:B------:R4:W3:Y:S01]  /*1f810*/  @P1 LDG.E.U16 R13, [R4.64] ;  /* 0x00000006040d1981 */ /* 0x0008e2000c1e1500 */
[----:B------:R-:W-:Y:S02]  /*1f820*/  PRMT R10, RZ, 0x7610, R10 ;  /* 0x00007610ff0a7816 */ /* 0x000fe4000000000a */
[----:B------:R-:W-:Y:S01]  /*1f830*/  PRMT R19, RZ, 0x7610, R19 ;  /* 0x00007610ff137816 */ /* 0x000fe20000000013 */
[----:B----4-:R-:W-:Y:S02]  /*1f840*/  @P1 IMAD.MOV.U32 R4, RZ, RZ, R11 ;  /* 0x000000ffff041224 */ /* 0x010fe400078e000b */
[----:B------:R-:W-:-:S05]  /*1f850*/  @P1 IMAD.MOV.U32 R5, RZ, RZ, R27 ;  /* 0x000000ffff051224 */ /* 0x000fca00078e001b */
[----:B------:R0:W4:Y:S04]  /*1f860*/  @P1 LDG.E.U16 R10, [R4.64] ;  /* 0x00000006040a1981 */ /* 0x000128000c1e1500 */
[----:B------:R-:W-:Y:S01]  /*1f870*/  STL [R1+0x436c], R6 ;  /* 0x00436c0601007387 */ /* 0x000fe20000100800 */
[----:B------:R-:W4:Y:S02]  /*1f880*/  LDL R8, [R1+0xe74] ;  /* 0x000e740001087983 */ /* 0x000f240000100800 */
[----:B0-----:R-:W-:Y:S02]  /*1f890*/  @P1 IMAD.MOV.U32 R4, RZ, RZ, R22 ;  /* 0x000000ffff041224 */ /* 0x001fe400078e0016 */
[----:B------:R-:W-:-:S05]  /*1f8a0*/  @P1 IMAD.MOV.U32 R5, RZ, RZ, R26 ;  /* 0x000000ffff051224 */ /* 0x000fca00078e001a */
[----:B------:R-:W4:Y:S04]  /*1f8b0*/  @P1 LDG.E.U16 R19, [R4.64] ;  /* 0x0000000604131981 */ /* 0x000f28000c1e1500 */
[----:B--2---:R0:W-:Y:S01]  /*1f8c0*/  STL [R1+0x3c0], R7 ;  /* 0x0003c00701007387 */ /* 0x0041e20000100800 */
[----:B------:R-:W2:Y:S03]  /*1f8d0*/  LDL R15, [R1+0xe6c] ;  /* 0x000e6c00010f7983 */ /* 0x000ea60000100800 */
[----:B0-----:R-:W2:Y:S04]  /*1f8e0*/  LDL R7, [R1+0xe78] ;  /* 0x000e780001077983 */ /* 0x001ea80000100800 */
[----:B---3--:R0:W-:Y:S01]  /*1f8f0*/  STL [R1+0x3b8], R13 ;  /* 0x0003b80d01007387 */ /* 0x0081e20000100800 */
[----:B------:R-:W3:Y:S03]  /*1f900*/  LDL R11, [R1+0xe64] ;  /* 0x000e6400010b7983 */ /* 0x000ee60000100800 */
[----:B0-----:R-:W3:Y:S01]  /*1f910*/  LDL R13, [R1+0xe70] ;  /* 0x000e7000010d7983 */ /* 0x001ee20000100800 */
[----:B------:R-:W-:-:S03]  /*1f920*/  ISETP.GT.AND P0, PT, R3, 0x37, PT ;  /* 0x000000370300780c */ /* 0x000fc60003f04270 */
[----:B----4-:R0:W-:Y:S01]  /*1f930*/  STL [R1+0x3b0], R10 ;  /* 0x0003b00a01007387 */ /* 0x0101e20000100800 */
[----:B------:R-:W4:Y:S03]  /*1f940*/  LDL R22, [R1+0xe5c] ;  /* 0x000e5c0001167983 */ /* 0x000f260000100800 */
[----:B0-----:R-:W4:Y:S01]  /*1f950*/  LDL R10, [R1+0xe68] ;  /* 0x000e6800010a7983 */ /* 0x001f220000100800 */
[----:B------:R-:W-:-:S03]  /*1f960*/  PRMT R25, RZ, 0x7610, R25 ;  /* 0x00007610ff197816 */ /* 0x000fc60000000019 */
[----:B------:R0:W-:Y:S01]  /*1f970*/  STL [R1+0x3a8], R19 ;  /* 0x0003a81301007387 */ /* 0x0001e20000100800 */
[----:B------:R-:W-:Y:S02]  /*1f980*/  @P1 IMAD.MOV.U32 R5, RZ, RZ, R8 ;  /* 0x000000ffff051224 */ /* 0x000fe400078e0008 */
[----:B------:R-:W4:Y:S01]  /*1f990*/  LDL R8, [R1+0xe54] ;  /* 0x000e540001087983 */ /* 0x000f220000100800 */
[----:B0-----:R-:W4:Y:S01]  /*1f9a0*/  LDL R19, [R1+0xe60] ;  /* 0x000e600001137983 */ /* 0x001f220000100800 */
[----:B--2---:R-:W-:-:S03]  /*1f9b0*/  @P1 IMAD.MOV.U32 R4, RZ, RZ, R7 ;  /* 0x000000ffff041224 */ /* 0x004fc600078e0007 */
[----:B------:R-:W2:Y:S04]  /*1f9c0*/  LDL R7, [R1+0xe58] ;  /* 0x000e580001077983 */ /* 0x000ea80000100800 */
[----:B------:R0:W2:Y:S02]  /*1f9d0*/  @P1 LDG.E.U16 R25, [R4.64] ;  /* 0x0000000604191981 */ /* 0x0000a4000c1e1500 */
[----:B0-----:R-:W-:Y:S02]  /*1f9e0*/  @P0 IMAD.MOV.U32 R5, RZ, RZ, R15 ;  /* 0x000000ffff050224 */ /* 0x001fe400078e000f */
[----:B------:R-:W2:Y:S01]  /*1f9f0*/  LDL R15, [R1+0xd8c] ;  /* 0x000d8c00010f7983 */ /* 0x000ea20000100800 */
[----:B---3--:R-:W-:Y:S02]  /*1fa00*/  @P0 IMAD.MOV.U32 R4, RZ, RZ, R13 ;  /* 0x000000ffff040224 */ /* 0x008fe400078e000d */
[----:B------:R-:W3:Y:S01]  /*1fa10*/  LDL R13, [R1+0xd90] ;  /* 0x000d9000010d7983 */ /* 0x000ee20000100800 */
[----:B------:R-:W-:-:S02]  /*1fa20*/  PRMT R24, RZ, 0x7610, R24 ;  /* 0x00007610ff187816 */ /* 0x000fc40000000018 */
[----:B------:R-:W-:-:S04]  /*1fa30*/  PRMT R23, RZ, 0x7610, R23 ;  /* 0x00007610ff177816 */ /* 0x000fc80000000017 */
[----:B------:R4:W3:Y:S01]  /*1fa40*/  @P0 LDG.E.U16 R24, [R4.64] ;  /* 0x0000000604180981 */ /* 0x0008e2000c1e1500 */
[----:B------:R-:W-:Y:S02]  /*1fa50*/  PRMT R18, RZ, 0x7610, R18 ;  /* 0x00007610ff127816 */ /* 0x000fe40000000012 */
[----:B------:R-:W-:Y:S01]  /*1fa60*/  ISETP.GT.AND P1, PT, R3, 0x3e, PT ;  /* 0x0000003e0300780c */ /* 0x000fe20003f24270 */
[----:B----4-:R-:W-:Y:S02]  /*1fa70*/  @P0 IMAD.MOV.U32 R4, RZ, RZ, R10 ;  /* 0x000000ffff040224 */ /* 0x010fe400078e000a */
[----:B------:R-:W-:Y:S01]  /*1fa80*/  @P0 IMAD.MOV.U32 R5, RZ, RZ, R11 ;  /* 0x000000ffff050224 */ /* 0x000fe200078e000b */
[----:B------:R-:W-:Y:S02]  /*1fa90*/  PRMT R16, RZ, 0x7610, R16 ;  /* 0x00007610ff107816 */ /* 0x000fe40000000010 */
[----:B------:R-:W-:Y:S01]  /*1faa0*/  PRMT R12, RZ, 0x7610, R12 ;  /* 0x00007610ff0c7816 */ /* 0x000fe2000000000c */
[----:B------:R-:W4:Y:S04]  /*1fab0*/  LDL R11, [R1+0xd84] ;  /* 0x000d8400010b7983 */ /* 0x000f280000100800 */
[----:B------:R0:W4:Y:S04]  /*1fac0*/  @P0 LDG.E.U16 R23, [R4.64] ;  /* 0x0000000604170981 */ /* 0x000128000c1e1500 */
[----:B------:R-:W4:Y:S01]  /*1fad0*/  LDL R10, [R1+0xd88] ;  /* 0x000d8800010a7983 */ /* 0x000f220000100800 */
[----:B0-----:R-:W-:-:S02]  /*1fae0*/  @P0 IMAD.MOV.U32 R4, RZ, RZ, R19 ;  /* 0x000000ffff040224 */ /* 0x001fc400078e0013 */
[----:B------:R-:W-:Y:S01]  /*1faf0*/  @P0 IMAD.MOV.U32 R5, RZ, RZ, R22 ;  /* 0x000000ffff050224 */ /* 0x000fe200078e0016 */
[----:B------:R-:W4:Y:S04]  /*1fb00*/  LDL R19, [R1+0xd74] ;  /* 0x000d740001137983 */ /* 0x000f280000100800 */
[----:B------:R0:W4:Y:S02]  /*1fb10*/  @P0 LDG.E.U16 R18, [R4.64] ;  /* 0x0000000604120981 */ /* 0x000124000c1e1500 */
[----:B0-----:R-:W-:Y:S02]  /*1fb20*/  @P0 IMAD.MOV.U32 R5, RZ, RZ, R8 ;  /* 0x000000ffff050224 */ /* 0x001fe400078e0008 */
[----:B------:R-:W4:Y:S01]  /*1fb30*/  LDL R8, [R1+0xd7c] ;  /* 0x000d7c0001087983 */ /* 0x000f220000100800 */
[----:B--2---:R-:W-:-:S03]  /*1fb40*/  @P0 IMAD.MOV.U32 R4, RZ, RZ, R7 ;  /* 0x000000ffff040224 */ /* 0x004fc600078e0007 */
[----:B------:R-:W2:Y:S04]  /*1fb50*/  LDL R7, [R1+0xd80] ;  /* 0x000d800001077983 */ /* 0x000ea80000100800 */
[----:B------:R0:W2:Y:S02]  /*1fb60*/  @P0 LDG.E.U16 R16, [R4.64] ;  /* 0x0000000604100981 */ /* 0x0000a4000c1e1500 */
[----:B0-----:R-:W-:Y:S02]  /*1fb70*/  @P1 IMAD.MOV.U32 R5, RZ, RZ, R15 ;  /* 0x000000ffff051224 */ /* 0x001fe400078e000f */
[----:B---3--:R-:W-:-:S05]  /*1fb80*/  @P1 IMAD.MOV.U32 R4, RZ, RZ, R13 ;  /* 0x000000ffff041224 */ /* 0x008fca00078e000d */
[----:B------:R0:W3:Y:S04]  /*1fb90*/  @P1 LDG.E.U16 R12, [R4.64] ;  /* 0x00000006040c1981 */ /* 0x0000e8000c1e1500 */
[----:B----4-:R1:W-:Y:S04]  /*1fba0*/  STL [R1+0x388], R18 ;  /* 0x0003881201007387 */ /* 0x0103e80000100800 */
[----:B-1----:R-:W4:Y:S01]  /*1fbb0*/  LDL R18, [R1+0xd78] ;  /* 0x000d780001127983 */ /* 0x002f220000100800 */
[----:B------:R-:W-:Y:S01]  /*1fbc0*/  PRMT R21, RZ, 0x7610, R21 ;  /* 0x00007610ff157816 */ /* 0x000fe20000000015 */
[----:B0-----:R-:W-:-:S02]  /*1fbd0*/  @P1 IMAD.MOV.U32 R4, RZ, RZ, R10 ;  /* 0x000000ffff041224 */ /* 0x001fc400078e000a */
[----:B------:R-:W-:-:S05]  /*1fbe0*/  @P1 IMAD.MOV.U32 R5, RZ, RZ, R11 ;  /* 0x000000ffff051224 */ /* 0x000fca00078e000b */
[----:B------:R0:W4:Y:S02]  /*1fbf0*/  @P1 LDG.E.U16 R21, [R4.64] ;  /* 0x0000000604151981 */ /* 0x000124000c1e1500 */
[----:B0-----:R-:W-:Y:S02]  /*1fc00*/  @P1 IMAD.MOV.U32 R5, RZ, RZ, R8 ;  /* 0x000000ffff051224 */ /* 0x001fe400078e0008 */
[----:B--2---:R0:W-:Y:S01]  /*1fc10*/  STL [R1+0x380], R16 ;  /* 0x0003801001007387 */ /* 0x0041e20000100800 */
[----:B------:R-:W2:Y:S02]  /*1fc20*/  LDL R15, [R1+0xd70] ;  /* 0x000d7000010f7983 */ /* 0x000ea40000100800 */
[----:B------:R-:W2:Y:S01]  /*1fc30*/  LDL R13, [R1+0xd64] ;  /* 0x000d6400010d7983 */ /* 0x000ea20000100800 */
[----:B0-----:R-:W2:Y:S01]  /*1fc40*/  LDL R16, [R1+0xd6c] ;  /* 0x000d6c0001107983 */ /* 0x001ea20000100800 */
[----:B------:R-:W-:Y:S03]  /*1fc50*/  STL [R1+0x3a0], R25 ;  /* 0x0003a01901007387 */ /* 0x000fe60000100800 */
[----:B---3--:R0:W-:Y:S01]  /*1fc60*/  STL [R1+0x378], R12 ;  /* 0x0003780c01007387 */ /* 0x0081e20000100800 */
[----:B------:R-:W3:Y:S02]  /*1fc70*/  LDL R11, [R1+0xd5c] ;  /* 0x000d5c00010b7983 */ /* 0x000ee40000100800 */
[----:B------:R-:W3:Y:S01]  /*1fc80*/  LDL R10, [R1+0xd60] ;  /* 0x000d6000010a7983 */ /* 0x000ee20000100800 */
[----:B0-----:R-:W3:Y:S01]  /*1fc90*/  LDL R12, [R1+0xd68] ;  /* 0x000d6800010c7983 */ /* 0x001ee20000100800 */
[----:B------:R-:W-:Y:S02]  /*1fca0*/  STL [R1+0x398], R24 ;  /* 0x0003981801007387 */ /* 0x000fe40000100800 */
[----:B------:R-:W-:-:S02]  /*1fcb0*/  @P1 IMAD.MOV.U32 R4, RZ, RZ, R7 ;  /* 0x000000ffff041224 */ /* 0x000fc400078e0007 */
[----:B------:R-:W3:Y:S01]  /*1fcc0*/  LDL R8, [R1+0xd54] ;  /* 0x000d540001087983 */ /* 0x000ee20000100800 */
[----:B------:R-:W3:Y:S01]  /*1fcd0*/  LDL R7, [R1+0xd58] ;  /* 0x000d580001077983 */ /* 0x000ee20000100800 */
[----:B------:R-:W-:Y:S02]  /*1fce0*/  PRMT R20, RZ, 0x7610, R20 ;  /* 0x00007610ff147816 */ /* 0x000fe40000000014 */
[----:B------:R-:W-:Y:S02]  /*1fcf0*/  ISETP.GT.AND P0, PT, R3, 0x3f, PT ;  /* 0x0000003f0300780c */ /* 0x000fe40003f04270 */
[----:B------:R-:W-:Y:S02]  /*1fd00*/  PRMT R17, RZ, 0x7610, R17 ;  /* 0x00007610ff117816 */ /* 0x000fe40000000011 */
[----:B------:R0:W3:Y:S01]  /*1fd10*/  @P1 LDG.E.U16 R20, [R4.64] ;  /* 0x0000000604141981 */ /* 0x0000e2000c1e1500 */
[----:B------:R-:W-:Y:S01]  /*1fd20*/  PRMT R14, RZ, 0x7610, R14 ;  /* 0x00007610ff0e7816 */ /* 0x000fe2000000000e */
[----:B0-----:R-:W-:-:S02]  /*1fd30*/  @P1 IMAD.MOV.U32 R5, RZ, RZ, R19 ;  /* 0x000000ffff051224 */ /* 0x001fc400078e0013 */
[----:B----4-:R-:W-:-:S05]  /*1fd40*/  @P1 IMAD.MOV.U32 R4, RZ, RZ, R18 ;  /* 0x000000ffff041224 */ /* 0x010fca00078e0012 */
[----:B------:R2:W4:Y:S01]  /*1fd50*/  @P1 LDG.E.U16 R17, [R4.64] ;  /* 0x0000000604111981 */ /* 0x000522000c1e1500 */
[----:B------:R-:W-:Y:S02]  /*1fd60*/  PRMT R9, RZ, 0x7610, R9 ;  /* 0x00007610ff097816 */ /* 0x000fe40000000009 */
[----:B------:R-:W-:Y:S01]  /*1fd70*/  PRMT R6, RZ, 0x7610, R6 ;  /* 0x00007610ff067816 */ /* 0x000fe20000000006 */
[----:B--2---:R-:W-:Y:S02]  /*1fd80*/  @P0 IMAD.MOV.U32 R4, RZ, RZ, R15 ;  /* 0x000000ffff040224 */ /* 0x004fe400078e000f */
[----:B------:R-:W-:-:S05]  /*1fd90*/  @P0 IMAD.MOV.U32 R5, RZ, RZ, R16 ;  /* 0x000000ffff050224 */ /* 0x000fca00078e0010 */
[----:B------:R0:W2:Y:S02]  /*1fda0*/  @P0 LDG.E.U16 R14, [R4.64] ;  /* 0x00000006040e0981 */ /* 0x0000a4000c1e1500 */
[----:B0-----:R-:W-:Y:S02]  /*1fdb0*/  @P0 IMAD.MOV.U32 R5, RZ, RZ, R13 ;  /* 0x000000ffff050224 */ /* 0x001fe400078e000d */
[----:B---3--:R-:W-:-:S05]  /*1fdc0*/  @P0 IMAD.MOV.U32 R4, RZ, RZ, R12 ;  /* 0x000000ffff040224 */ /* 0x008fca00078e000c */
[----:B------:R0:W3:Y:S02]  /*1fdd0*/  @P0 LDG.E.U16 R0, [R4.64] ;  /* 0x0000000604000981 */ /* 0x0000e4000c1e1500 */
[----:B0-----:R-:W-:Y:S02]  /*1fde0*/  @P0 IMAD.MOV.U32 R4, RZ, RZ, R10 ;  /* 0x000000ffff040224 */ /* 0x001fe400078e000a */
[----:B------:R-:W-:-:S05]  /*1fdf0*/  @P0 IMAD.MOV.U32 R5, RZ, RZ, R11 ;  /* 0x000000ffff050224 */ /* 0x000fca00078e000b */
[----:B------:R0:W2:Y:S02]  /*1fe00*/  @P0 LDG.E.U16 R9, [R4.64] ;  /* 0x0000000604090981 */ /* 0x0000a4000c1e1500 */
[----:B0-----:R-:W-:Y:S02]  /*1fe10*/  @P0 IMAD.MOV.U32 R4, RZ, RZ, R7 ;  /* 0x000000ffff040224 */ /* 0x001fe400078e0007 */
[----:B------:R-:W-:-:S05]  /*1fe20*/  @P0 IMAD.MOV.U32 R5, RZ, RZ, R8 ;  /* 0x000000ffff050224 */ /* 0x000fca00078e0008 */
[----:B------:R0:W2:Y:S04]  /*1fe30*/  @P0 LDG.E.U16 R6, [R4.64] ;  /* 0x0000000604060981 */ /* 0x0000a8000c1e1500 */
[----:B------:R-:W-:Y:S01]  /*1fe40*/  STL [R1+0x390], R23 ;  /* 0x0003901701007387 */ /* 0x000fe20000100800 */
[----:B------:R-:W-:Y:S06]  /*1fe50*/  BAR.SYNC.DEFER_BLOCKING 0x0 ;  /* 0x0000000000007b1d */ /* 0x000fec0000010000 */
[----:B---3--:R1:W-:Y:S04]  /*1fe60*/  STL [R1+0x35c], R0 ;  /* 0x00035c0001007387 */ /* 0x0083e80000100800 */
[----:B-1----:R-:W1:Y:S02]  /*1fe70*/  S2R R0, SR_TID.X ;  /* 0x0000000000007919 */ /* 0x002e640000002100 */
[----:B-1----:R-:W-:-:S04]  /*1fe80*/  LOP3.LUT R0, R0, 0x3f, RZ, 0xc0, !PT ;  /* 0x0000003f00007812 */ /* 0x002fc800078ec0ff */
[----:B------:R-:W-:Y:S02]  /*1fe90*/  ISETP.GE.AND P0, PT, R0, R3, PT ;  /* 0x000000030000720c */ /* 0x000fe40003f06270 */
[----:B------:R-:W3:Y:S01]  /*1fea0*/  LDL.LU R0, [R1+0x474] ;  /* 0x0004740001007983 */ /* 0x000ee20000300800 */
[----:B0-----:R-:W3:Y:S02]  /*1feb0*/  LDL.LU R4, [R1+0x46c] ;  /* 0x00046c0001047983 */ /* 0x001ee40000300800 */
[----:B------:R-:W3:Y:S02]  /*1fec0*/  LDL.LU R5, [R1+0x468] ;  /* 0x0004680001057983 */ /* 0x000ee40000300800 */
[----:B--2---:R0:W-:Y:S02]  /*1fed0*/  STL [R1+0x350], R6 ;  /* 0x0003500601007387 */ /* 0x0041e40000100800 */
[----:B0-----:R-:W2:Y:S01]  /*1fee0*/  LDL.LU R6, [R1+0x404] ;  /* 0x0004040001067983 */ /* 0x001ea20000300800 */
[----:B------:R-:W2:Y:S02]  /*1fef0*/  LDL.LU R7, [R1+0x400] ;  /* 0x0004000001077983 */ /* 0x000ea40000300800 */
[----:B------:R-:W-:Y:S02]  /*1ff00*/  STL [R1+0x370], R21 ;  /* 0x0003701501007387 */ /* 0x000fe40000100800 */
[----:B------:R-:W2:Y:S01]  /*1ff10*/  LDL.LU R8, [R1+0x3fc] ;  /* 0x0003fc0001087983 */ /* 0x000ea20000300800 */
[----:B------:R0:W-:Y:S04]  /*1ff20*/  STL [R1+0x358], R9 ;  /* 0x0003580901007387 */ /* 0x0001e80000100800 */
[----:B0-----:R-:W2:Y:S01]  /*1ff30*/  LDL.LU R9, [R1+0x3f8] ;  /* 0x0003f80001097983 */ /* 0x001ea20000300800 */
[----:B------:R-:W2:Y:S02]  /*1ff40*/  LDL.LU R10, [R1+0x354] ;  /* 0x00035400010a7983 */ /* 0x000ea40000300800 */
[----:B------:R-:W2:Y:S02]  /*1ff50*/  LDL.LU R11, [R1+0x34c] ;  /* 0x00034c00010b7983 */ /* 0x000ea40000300800 */
[----:B------:R-:W-:Y:S01]  /*1ff60*/  STL [R1+0x368], R20 ;  /* 0x0003681401007387 */ /* 0x000fe20000100800 */
[----:B------:R-:W2:Y:S01]  /*1ff70*/  LDL.LU R12, [R1+0x348] ;  /* 0x00034800010c7983 */ /* 0x000ea20000300800 */
[----:B------:R-:W2:Y:S02]  /*1ff80*/  LDL.LU R13, [R1+0x344] ;  /* 0x00034400010d7983 */ /* 0x000ea40000300800 */
[----:B------:R0:W-:Y:S02]  /*1ff90*/  STL [R1+0x360], R14 ;  /* 0x0003600e01007387 */ /* 0x0001e40000100800 */
[----:B0-----:R-:W2:Y:S01]  /*1ffa0*/  LDL.LU R14, [R1+0x2f0] ;  /* 0x0002f000010e7983 */ /* 0x001ea20000300800 */
[----:B----4-:R0:W-:Y:S02]  /*1ffb0*/  STL [R1+0x364], R17 ;  /* 0x0003641101007387 */ /* 0x0101e40000100800 */
[----:B------:R-:W4:Y:S02]  /*1ffc0*/  LDL.LU R15, [R1+0x2ec] ;  /* 0x0002ec00010f7983 */ /* 0x000f240000300800 */
[----:B------:R-:W2:Y:S01]  /*1ffd0*/  LDL.LU R16, [R1+0x2e8] ;  /* 0x0002e80001107983 */ /* 0x000ea20000300800 */
[----:B0-----:R-:W2:Y:S01]  /*1ffe0*/  LDL.LU R17, [R1+0x2e4] ;  /* 0x0002e40001117983 */ /* 0x001ea20000300800 */
[----:B------:R-:W2:Y:S02]  /*1fff0*/  LDL.LU R18, [R1+0x120] ;  /* 0x0001200001127983 */ /* 0x000ea40000300800 */
[----:B------:R-:W2:Y:S02]  /*20000*/  LDL.LU R19, [R1+0x11c] ;  /* 0x00011c0001137983 */ /* 0x000ea40000300800 */
[----:B------:R-:W2:Y:S01]  /*20010*/  LDL.LU R20, [R1+0x118] ;  /* 0x0001180001147983 */ /* 0x000ea20000300800 */
[----:B------:R-:W2:Y:S01]  /*20020*/  LDL.LU R21, [R1+0x114] ;  /* 0x0001140001157983 */ /* 0x000ea20000300800 */
[----:B------:R-:W2:Y:S02]  /*20030*/  LDL.LU R22, [R1+0xc0] ;  /* 0x0000c00001167983 */ /* 0x000ea40000300800 */
[----:B------:R-:W2:Y:S02]  /*20040*/  LDL.LU R23, [R1+0xbc] ;  /* 0x0000bc0001177983 */ /* 0x000ea40000300800 */
[----:B------:R-:W2:Y:S01]  /*20050*/  LDL.LU R24, [R1+0xb8] ;  /* 0x0000b80001187983 */ /* 0x000ea20000300800 */
[----:B------:R-:W2:Y:S01]  /*20060*/  LDL.LU R25, [R1+0xb4] ;  /* 0x0000b40001197983 */ /* 0x000ea20000300800 */
[----:B------:R-:W4:Y:S02]  /*20070*/  LDL.LU R26, [R1+0x60] ;  /* 0x00006000011a7983 */ /* 0x000f240000300800 */
[----:B------:R-:W4:Y:S02]  /*20080*/  LDL.LU R27, [R1+0x5c] ;  /* 0x00005c00011b7983 */ /* 0x000f240000300800 */
[----:B------:R-:W4:Y:S01]  /*20090*/  LDL.LU R29, [R1+0x58] ;  /* 0x00005800011d7983 */ /* 0x000f220000300800 */
[----:B------:R-:W4:Y:S01]  /*200a0*/  LDL.LU R28, [R1+0x54] ;  /* 0x00005400011c7983 */ /* 0x000f220000300800 */
[----:B------:R-:W-:Y:S02]  /*200b0*/  STL [R1+0x41a4], R3 ;  /* 0x0041a40301007387 */ /* 0x000fe40000100800 */
[----:B------:R-:W-:Y:S02]  /*200c0*/  STL [R1+0x41ac], R3 ;  /* 0x0041ac0301007387 */ /* 0x000fe40000100800 */
[----:B------:R-:W-:Y:S01]  /*200d0*/  STL [R1+0x41b4], R3 ;  /* 0x0041b40301007387 */ /* 0x000fe20000100800 */
[----:B------:R-:W-:Y:S01]  /*200e0*/  STL [R1+0x41b8], R3 ;  /* 0x0041b80301007387 */ /* 0x000fe20000100800 */
        /* <DEDUP_REMOVED lines=46> */
[----:B------:R0:W-:Y:S02]  /*203d0*/  STL [R1+0x432c], R3 ;  /* 0x00432c0301007387 */ /* 0x0001e40000100800 */
[----:B0-----:R-:W4:Y:S04]  /*203e0*/  LDL.LU R3, [R1+0x470] ;  /* 0x0004700001037983 */ /* 0x001f280000300800 */
[----:B---3--:R0:W-:Y:S04]  /*203f0*/  STS.U16 [R2], R0 ;  /* 0x0000000002007388 */ /* 0x0081e80000000400 */
[----:B0-----:R-:W3:Y:S04]  /*20400*/  LDL.LU R0, [R1+0x43e0] ;  /* 0x0043e00001007983 */ /* 0x001ee80000300800 */
[----:B--2---:R0:W-:Y:S04]  /*20410*/  STS.U16 [R2+0x5180], R25 ;  /* 0x0051801902007388 */ /* 0x0041e80000000400 */
[----:B0-----:R-:W2:Y:S04]  /*20420*/  LDL.LU R25, [R1+0x464] ;  /* 0x0004640001197983 */ /* 0x001ea80000300800 */
[----:B--2---:R0:W-:Y:S04]  /*20430*/  STL [R1+0x43d4], R25 ;  /* 0x0043d41901007387 */ /* 0x0041e80000100800 */
[----:B0-----:R-:W2:Y:S04]  /*20440*/  LDL.LU R25, [R1+0x4] ;  /* 0x0000040001197983 */ /* 0x001ea80000300800 */
[----:B--2---:R0:W-:Y:S04]  /*20450*/  STL [R1+0x43d8], R25 ;  /* 0x0043d81901007387 */ /* 0x0041e80000100800 */
[----:B0-----:R-:W2:Y:S04]  /*20460*/  LDL.LU R25, [R1+0x8] ;  /* 0x0000080001197983 */ /* 0x001ea80000300800 */
[----:B----4-:R-:W-:Y:S04]  /*20470*/  STS.U16 [R2+0x6000], R26 ;  /* 0x0060001a02007388 */ /* 0x010fe80000000400 */
[----:B------:R-:W-:Y:S04]  /*20480*/  STS.U16 [R2+0x6080], R27 ;  /* 0x0060801b02007388 */ /* 0x000fe80000000400 */
        /* <DEDUP_REMOVED lines=11> */
[----:B--2---:R0:W-:Y:S04]  /*20540*/  STL [R1+0x43dc], R25 ;  /* 0x0043dc1901007387 */ /* 0x0041e80000100800 */
[----:B0-----:R-:W2:Y:S01]  /*20550*/  LDL.LU R25, [R1+0xc] ;  /* 0x00000c0001197983 */ /* 0x001ea20000300800 */
[----:B------:R-:W4:Y:S02]  /*20560*/  LDL.LU R26, [R1+0x460] ;  /* 0x00046000011a7983 */ /* 0x000f240000300800 */
[----:B------:R-:W4:Y:S02]  /*20570*/  LDL.LU R27, [R1+0x45c] ;  /* 0x00045c00011b7983 */ /* 0x000f240000300800 */
[----:B------:R-:W4:Y:S01]  /*20580*/  LDL.LU R29, [R1+0x458] ;  /* 0x00045800011d7983 */ /* 0x000f220000300800 */
[----:B------:R-:W4:Y:S01]  /*20590*/  LDL.LU R4, [R1+0x3f0] ;  /* 0x0003f00001047983 */ /* 0x000f220000300800 */
[----:B------:R-:W4:Y:S02]  /*205a0*/  LDL.LU R5, [R1+0x3ec] ;  /* 0x0003ec0001057983 */ /* 0x000f240000300800 */
[----:B------:R-:W4:Y:S02]  /*205b0*/  LDL.LU R6, [R1+0x3e8] ;  /* 0x0003e80001067983 */ /* 0x000f240000300800 */
[----:B------:R-:W4:Y:S01]  /*205c0*/  LDL.LU R7, [R1+0x340] ;  /* 0x0003400001077983 */ /* 0x000f220000300800 */
[----:B------:R-:W4:Y:S01]  /*205d0*/  LDL.LU R8, [R1+0x33c] ;  /* 0x00033c0001087983 */ /* 0x000f220000300800 */
[----:B------:R-:W4:Y:S02]  /*205e0*/  LDL.LU R9, [R1+0x338] ;  /* 0x0003380001097983 */ /* 0x000f240000300800 */
[----:B------:R-:W4:Y:S02]  /*205f0*/  LDL.LU R10, [R1+0x334] ;  /* 0x00033400010a7983 */ /* 0x000f240000300800 */
[----:B------:R-:W4:Y:S01]  /*20600*/  LDL.LU R11, [R1+0x2e0] ;  /* 0x0002e000010b7983 */ /* 0x000f220000300800 */
[----:B------:R-:W4:Y:S04]  /*20610*/  LDL.LU R12, [R1+0x2dc] ;  /* 0x0002dc00010c7983 */ /* 0x000f280000300800 */
[----:B------:R0:W-:Y:S01]  /*20620*/  STS.U16 [R2+0x3000], R14 ;  /* 0x0030000e02007388 */ /* 0x0001e20000000400 */
[----:B------:R-:W4:Y:S03]  /*20630*/  LDL.LU R13, [R1+0x2d8] ;  /* 0x0002d800010d7983 */ /* 0x000f260000300800 */
[----:B------:R1:W-:Y:S04]  /*20640*/  STS.U16 [R2+0x3080], R15 ;  /* 0x0030800f02007388 */ /* 0x0003e80000000400 */
[----:B------:R1:W-:Y:S04]  /*20650*/  STS.U16 [R2+0x3100], R16 ;  /* 0x0031001002007388 */ /* 0x0003e80000000400 */
[----:B------:R3:W-:Y:S04]  /*20660*/  STS.U16 [R2+0x3180], R17 ;  /* 0x0031801102007388 */ /* 0x0007e80000000400 */
[----:B------:R3:W-:Y:S04]  /*20670*/  STS.U16 [R2+0x4000], R18 ;  /* 0x0040001202007388 */ /* 0x0007e80000000400 */
[----:B------:R3:W-:Y:S04]  /*20680*/  STS.U16 [R2+0x4080], R19 ;  /* 0x0040801302007388 */ /* 0x0007e80000000400 */
[----:B0-----:R-:W4:Y:S01]  /*20690*/  LDL.LU R14, [R1+0x2d4] ;  /* 0x0002d400010e7983 */ /* 0x001f220000300800 */
[----:B-1----:R-:W4:Y:S02]  /*206a0*/  LDL.LU R15, [R1+0x110] ;  /* 0x00011000010f7983 */ /* 0x002f240000300800 */
[----:B------:R-:W4:Y:S01]  /*206b0*/  LDL.LU R16, [R1+0x10c] ;  /* 0x00010c0001107983 */ /* 0x000f220000300800 */
[----:B---3--:R-:W3:Y:S01]  /*206c0*/  LDL.LU R17, [R1+0x108] ;  /* 0x0001080001117983 */ /* 0x008ee20000300800 */
[----:B------:R-:W3:Y:S03]  /*206d0*/  LDL.LU R18, [R1+0x104] ;  /* 0x0001040001127983 */ /* 0x000ee60000300800 */
[----:B------:R0:W-:Y:S01]  /*206e0*/  STS.U16 [R2+0x4100], R20 ;  /* 0x0041001402007388 */ /* 0x0001e20000000400 */
[----:B------:R-:W3:Y:S03]  /*206f0*/  LDL.LU R19, [R1+0xb0] ;  /* 0x0000b00001137983 */ /* 0x000ee60000300800 */
[----:B------:R1:W-:Y:S04]  /*20700*/  STS.U16 [R2+0x4180], R21 ;  /* 0x0041801502007388 */ /* 0x0003e80000000400 */
[----:B------:R1:W-:Y:S04]  /*20710*/  STS.U16 [R2+0x5000], R22 ;  /* 0x0050001602007388 */ /* 0x0003e80000000400 */
[----:B------:R1:W-:Y:S04]  /*20720*/  STS.U16 [R2+0x5080], R23 ;  /* 0x0050801702007388 */ /* 0x0003e80000000400 */
[----:B------:R1:W-:Y:S04]  /*20730*/  STS.U16 [R2+0x5100], R24 ;  /* 0x0051001802007388 */ /* 0x0003e80000000400 */
[----:B------:R1:W-:Y:S04]  /*20740*/  STS.U16 [R2+0x6180], R28 ;  /* 0x0061801c02007388 */ /* 0x0003e80000000400 */
[----:B0-----:R-:W3:Y:S01]  /*20750*/  LDL.LU R20, [R1+0xac] ;  /* 0x0000ac0001147983 */ /* 0x001ee20000300800 */
[----:B-1----:R-:W3:Y:S02]  /*20760*/  LDL.LU R21, [R1+0xa8] ;  /* 0x0000a80001157983 */ /* 0x002ee40000300800 */
[----:B------:R-:W3:Y:S01]  /*20770*/  LDL.LU R22, [R1+0xa4] ;  /* 0x0000a40001167983 */ /* 0x000ee20000300800 */
[----:B------:R-:W3:Y:S01]  /*20780*/  LDL.LU R23, [R1+0x50] ;  /* 0x0000500001177983 */ /* 0x000ee20000300800 */
[----:B------:R-:W3:Y:S03]  /*20790*/  LDL.LU R24, [R1+0x4c] ;  /* 0x00004c0001187983 */ /* 0x000ee60000300800 */
[----:B------:R0:W-:Y:S01]  /*207a0*/  STS.U16 [R2+0x7000], R0 ;  /* 0x0070000002007388 */ /* 0x0001e20000000400 */
[----:B------:R-:W3:Y:S03]  /*207b0*/  LDL.LU R28, [R1+0x48] ;  /* 0x00004800011c7983 */ /* 0x000ee60000300800 */
[----:B0-----:R-:W3:Y:S04]  /*207c0*/  LDL.LU R0, [R1+0x44] ;  /* 0x0000440001007983 */ /* 0x001ee80000300800 */
[----:B--2---:R0:W-:Y:S04]  /*207d0*/  STS.U16 [R2+0x7080], R25 ;  /* 0x0070801902007388 */ /* 0x0041e80000000400 */
[----:B0-----:R-:W2:Y:S04]  /*207e0*/  LDL.LU R25, [R1+0x43dc] ;  /* 0x0043dc0001197983 */ /* 0x001ea80000300800 */
[----:B--2---:R0:W-:Y:S04]  /*207f0*/  STS.U16 [R2+0x7100], R25 ;  /* 0x0071001902007388 */ /* 0x0041e80000000400 */
[----:B0-----:R-:W2:Y:S04]  /*20800*/  LDL.LU R25, [R1+0x43d8] ;  /* 0x0043d80001197983 */ /* 0x001ea80000300800 */
[----:B------:R0:W-:Y:S02]  /*20810*/  STS.U16 [R2+0x80], R3 ;  /* 0x0000800302007388 */ /* 0x0001e40000000400 */
[----:B0-----:R-:W-:-:S02]  /*20820*/  LOP3.LUT R3, R2, 0x10, RZ, 0x3c, !PT ;  /* 0x0000001002037812 */ /* 0x001fc400078e3cff */
[----:B--2---:R0:W-:Y:S04]  /*20830*/  STS.U16 [R2+0x7180], R25 ;  /* 0x0071801902007388 */ /* 0x0041e80000000400 */
[----:B0-----:R-:W2:Y:S01]  /*20840*/  LDL.LU R25, [R1+0x43d4] ;  /* 0x0043d40001197983 */ /* 0x001ea20000300800 */
[----:B------:R-:W3:Y:S03]  /*20850*/  LDL.LU R2, [R1+0x3f4] ;  /* 0x0003f40001027983 */ /* 0x000ee60000300800 */
[----:B--2---:R0:W-:Y:S01]  /*20860*/  STS.U16 [R3+0x200], R25 ;  /* 0x0002001903007388 */ /* 0x0041e20000000400 */
[----:B----4-:R1:W-:Y:S02]  /*20870*/  STS.U16 [R3+0x280], R26 ;  /* 0x0002801a03007388 */ /* 0x0103e40000000400 */
[----:B------:R2:W-:Y:S02]  /*20880*/  STS.U16 [R3+0x300], R27 ;  /* 0x0003001b03007388 */ /* 0x0005e40000000400 */
[----:B------:R4:W-:Y:S01]  /*20890*/  STS.U16 [R3+0x380], R29 ;  /* 0x0003801d03007388 */ /* 0x0009e20000000400 */
[----:B---3--:R-:W-:Y:S01]  /*208a0*/  STS.U16 [R3+0x1200], R2 ;  /* 0x0012000203007388 */ /* 0x008fe20000000400 */
[----:B------:R-:W-:Y:S02]  /*208b0*/  STS.U16 [R3+0x1280], R4 ;  /* 0x0012800403007388 */ /* 0x000fe40000000400 */
[----:B------:R-:W-:Y:S02]  /*208c0*/  STS.U16 [R3+0x1300], R5 ;  /* 0x0013000503007388 */ /* 0x000fe40000000400 */
[----:B------:R-:W-:Y:S01]  /*208d0*/  STS.U16 [R3+0x1380], R6 ;  /* 0x0013800603007388 */ /* 0x000fe20000000400 */
[----:B------:R-:W-:Y:S01]  /*208e0*/  STS.U16 [R3+0x2200], R7 ;  /* 0x0022000703007388 */ /* 0x000fe20000000400 */
        /* <DEDUP_REMOVED lines=8> */
[----:B------:R-:W-:Y:S03]  /*20970*/  STS.U16 [R3+0x4280], R16 ;  /* 0x0042801003007388 */ /* 0x000fe60000000400 */
[----:B0-----:R-:W3:Y:S01]  /*20980*/  LDL.LU R25, [R1+0x43d0] ;  /* 0x0043d00001197983 */ /* 0x001ee20000300800 */
[----:B------:R-:W-:Y:S02]  /*20990*/  STS.U16 [R3+0x4300], R17 ;  /* 0x0043001103007388 */ /* 0x000fe40000000400 */
[----:B-1----:R-:W3:Y:S02]  /*209a0*/  LDL.LU R26, [R1+0x43cc] ;  /* 0x0043cc00011a7983 */ /* 0x002ee40000300800 */
[----:B------:R-:W-:Y:S01]  /*209b0*/  STS.U16 [R3+0x4380], R18 ;  /* 0x0043801203007388 */ /* 0x000fe20000000400 */
[----:B--2---:R-:W2:Y:S04]  /*209c0*/  LDL.LU R27, [R1+0x43c8] ;  /* 0x0043c800011b7983 */ /* 0x004ea80000300800 */
[----:B------:R-:W-:Y:S01]  /*209d0*/  STS.U16 [R3+0x5200], R19 ;  /* 0x0052001303007388 */ /* 0x000fe20000000400 */
[----:B----4-:R-:W4:Y:S02]  /*209e0*/  LDL.LU R29, [R1+0x43c4] ;  /* 0x0043c400011d7983 */ /* 0x010f240000300800 */
[----:B------:R0:W-:Y:S02]  /*209f0*/  STS.U16 [R3+0x5280], R20 ;  /* 0x0052801403007388 */ /* 0x0001e40000000400 */
[----:B0-----:R-:W2:Y:S01]  /*20a00*/  LDL.LU R20, [R1+0x454] ;  /* 0x0004540001147983 */ /* 0x001ea20000300800 */
[----:B------:R-:W-:Y:S02]  /*20a10*/  STS.U16 [R3+0x5300], R21 ;  /* 0x0053001503007388 */ /* 0x000fe40000000400 */
[----:B------:R-:W-:Y:S02]  /*20a20*/  STS.U16 [R3+0x5380], R22 ;  /* 0x0053801603007388 */ /* 0x000fe40000000400 */
[----:B------:R-:W-:Y:S01]  /*20a30*/  STS.U16 [R3+0x6200], R23 ;  /* 0x0062001703007388 */ /* 0x000fe20000000400 */
[----:B------:R-:W-:Y:S01]  /*20a40*/  STS.U16 [R3+0x6280], R24 ;  /* 0x0062801803007388 */ /* 0x000fe20000000400 */
[----:B------:R-:W-:Y:S02]  /*20a50*/  STS.U16 [R3+0x6300], R28 ;  /* 0x0063001c03007388 */ /* 0x000fe40000000400 */
[----:B------:R0:W-:Y:S01]  /*20a60*/  STS.U16 [R3+0x6380], R0 ;  /* 0x0063800003007388 */ /* 0x0001e20000000400 */
[----:B------:R-:W1:Y:S02]  /*20a70*/  S2R R2, SR_TID.X ;  /* 0x0000000000027919 */ /* 0x000e640000002100 */
[----:B-1----:R-:W-:-:S05]  /*20a80*/  LOP3.LUT R2, R2, 0x3f, RZ, 0xc0, !PT ;  /* 0x0000003f02027812 */ /* 0x002fca00078ec0ff */
[----:B------:R-:W-:-:S05]  /*20a90*/  IMAD.SHL.U32 R2, R2, 0x2, RZ ;  /* 0x0000000202027824 */ /* 0x000fca00078e00ff */
[C---:B0-----:R-:W-:Y:S01]  /*20aa0*/  LOP3.LUT R3, R2.reuse, 0x20, RZ, 0x3c, !PT ;  /* 0x0000002002037812 */ /* 0x041fe200078e3cff */
[----:B--2---:R0:W-:Y:S01]  /*20ab0*/  STL [R1+0x43c0], R20 ;  /* 0x0043c01401007387 */ /* 0x0041e20000100800 */
        /* <DEDUP_REMOVED lines=22> */
[----:B----4-:R-:W-:Y:S01]  /*20c20*/  STL [R1+0x41a8], R29 ;  /* 0x0041a81d01007387 */ /* 0x010fe20000100800 */
        /* <DEDUP_REMOVED lines=41> */
[----:B------:R-:W-:Y:S01]  /*20ec0*/  STL [R1+0x42fc], R29 ;  /* 0x0042fc1d01007387 */ /* 0x000fe20000100800 */
[----:B0-----:R-:W-:Y:S01]  /*20ed0*/  LOP3.LUT R20, R2, 0x10, RZ, 0x3c, !PT ;  /* 0x0000001002147812 */ /* 0x001fe200078e3cff */
[----:B------:R-:W-:Y:S01]  /*20ee0*/  STL [R1+0x4304], R29 ;  /* 0x0043041d01007387 */ /* 0x000fe20000100800 */
[----:B------:R-:W-:Y:S01]  /*20ef0*/  STL [R1+0x430c], R29 ;  /* 0x00430c1d01007387 */ /* 0x000fe20000100800 */
[----:B------:R-:W-:Y:S02]  /*20f00*/  STL [R1+0x4314], R29 ;  /* 0x0043141d01007387 */ /* 0x000fe40000100800 */
[----:B------:R-:W-:Y:S02]  /*20f10*/  STL [R1+0x431c], R29 ;  /* 0x00431c1d01007387 */ /* 0x000fe40000100800 */
[----:B------:R-:W-:Y:S01]  /*20f20*/  STL [R1+0x4324], R29 ;  /* 0x0043241d01007387 */ /* 0x000fe20000100800 */
[----:B------:R-:W-:Y:S04]  /*20f30*/  STS.U16 [R20+0x7200], R29 ;  /* 0x0072001d14007388 */ /* 0x000fe80000000400 */
[----:B------:R0:W-:Y:S01]  /*20f40*/  STL [R1+0x4338], R29 ;  /* 0x0043381d01007387 */ /* 0x0001e20000100800 */
[----:B------:R-:W-:Y:S02]  /*20f50*/  STS.U16 [R20+0x7280], R27 ;  /* 0x0072801b14007388 */ /* 0x000fe40000000400 */
[----:B---3--:R-:W-:Y:S02]  /*20f60*/  STS.U16 [R20+0x7300], R26 ;  /* 0x0073001a14007388 */ /* 0x008fe40000000400 */
[----:B------:R-:W-:Y:S01]  /*20f70*/  STS.U16 [R20+0x7380], R25 ;  /* 0x0073801914007388 */ /* 0x000fe20000000400 */
[----:B0-----:R-:W3:Y:S01]  /*20f80*/  LDL.LU R29, [R1+0x330] ;  /* 0x00033000011d7983 */ /* 0x001ee20000300800 */
[----:B------:R0:W-:Y:S03]  /*20f90*/  STL [R1+0x433c], R27 ;  /* 0x00433c1b01007387 */ /* 0x0001e60000100800 */
[----:B0-----:R-:W4:Y:S01]  /*20fa0*/  LDL.LU R27, [R1+0x3d8] ;  /* 0x0003d800011b7983 */ /* 0x001f220000300800 */
[----:B------:R-:W2:Y:S02]  /*20fb0*/  LDL.LU R2, [R1+0x3e4] ;  /* 0x0003e40001027983 */ /* 0x000ea40000300800 */
[----:B------:R0:W-:Y:S02]  /*20fc0*/  STL [R1+0x4340], R26 ;  /* 0x0043401a01007387 */ /* 0x0001e40000100800 */
[----:B0-----:R-:W2:Y:S01]  /*20fd0*/  LDL.LU R26, [R1+0x3dc] ;  /* 0x0003dc00011a7983 */ /* 0x001ea20000300800 */
[----:B------:R-:W2:Y:S02]  /*20fe0*/  LDL.LU R20, [R1+0x43c0] ;  /* 0x0043c00001147983 */ /* 0x000ea40000300800 */
[----:B------:R0:W-:Y:S02]  /*20ff0*/  STL [R1+0x4344], R25 ;  /* 0x0043441901007387 */ /* 0x0001e40000100800 */
[----:B0-----:R-:W3:Y:S04]  /*21000*/  LDL.LU R25, [R1+0x3e0] ;  /* 0x0003e00001197983 */ /* 0x001ee80000300800 */
[----:B--2---:R0:W-:Y:S01]  /*21010*/  STS.U16 [R3+0x400], R20 ;  /* 0x0004001403007388 */ /* 0x0041e20000000400 */
[----:B------:R1:W-:Y:S02]  /*21020*/  STS.U16 [R3+0x480], R21 ;  /* 0x0004801503007388 */ /* 0x0003e40000000400 */
[----:B------:R4:W-:Y:S02]  /*21030*/  STS.U16 [R3+0x500], R22 ;  /* 0x0005001603007388 */ /* 0x0009e40000000400 */
[----:B------:R1:W-:Y:S01]  /*21040*/  STS.U16 [R3+0x580], R23 ;  /* 0x0005801703007388 */ /* 0x0003e20000000400 */
[----:B------:R-:W-:Y:S04]  /*21050*/  STS.U16 [R3+0x1400], R2 ;  /* 0x0014000203007388 */ /* 0x000fe80000000400 */
[----:B0-----:R-:W2:Y:S04]  /*21060*/  LDL.LU R20, [R1+0x43bc] ;  /* 0x0043bc0001147983 */ /* 0x001ea80000300800 */
[----:B---3--:R-:W-:Y:S01]  /*21070*/  STS.U16 [R3+0x1480], R25 ;  /* 0x0014801903007388 */ /* 0x008fe20000000400 */
[----:B------:R-:W-:Y:S02]  /*21080*/  STS.U16 [R3+0x1500], R26 ;  /* 0x0015001a03007388 */ /* 0x000fe40000000400 */
[----:B----4-:R-:W-:Y:S02]  /*21090*/  STS.U16 [R3+0x1580], R27 ;  /* 0x0015801b03007388 */ /* 0x010fe40000000400 */
[----:B------:R-:W-:Y:S01]  /*210a0*/  STS.U16 [R3+0x2400], R29 ;  /* 0x0024001d03007388 */ /* 0x000fe20000000400 */
[----:B------:R-:W-:Y:S01]  /*210b0*/  STS.U16 [R3+0x2480], R4 ;  /* 0x0024800403007388 */ /* 0x000fe20000000400 */
[----:B------:R-:W-:Y:S02]  /*210c0*/  STS.U16 [R3+0x2500], R5 ;  /* 0x0025000503007388 */ /* 0x000fe40000000400 */
[----:B------:R-:W-:Y:S02]  /*210d0*/  STS.U16 [R3+0x2580], R6 ;  /* 0x0025800603007388 */ /* 0x000fe40000000400 */
[----:B------:R-:W-:Y:S01]  /*210e0*/  STS.U16 [R3+0x3400], R7 ;  /* 0x0034000703007388 */ /* 0x000fe20000000400 */
[----:B-1----:R-:W3:Y:S04]  /*210f0*/  LDL.LU R21, [R1+0x43b8] ;  /* 0x0043b80001157983 */ /* 0x002ee80000300800 */
[----:B------:R-:W-:Y:S01]  /*21100*/  STS.U16 [R3+0x3480], R8 ;  /* 0x0034800803007388 */ /* 0x000fe20000000400 */
[----:B------:R-:W4:Y:S02]  /*21110*/  LDL.LU R22, [R1+0x43b4] ;  /* 0x0043b40001167983 */ /* 0x000f240000300800 */
[----:B------:R-:W-:Y:S02]  /*21120*/  STS.U16 [R3+0x3500], R9 ;  /* 0x0035000903007388 */ /* 0x000fe40000000400 */
[----:B------:R-:W2:Y:S01]  /*21130*/  LDL.LU R23, [R1+0x43b0] ;  /* 0x0043b00001177983 */ /* 0x000ea20000300800 */
[----:B------:R0:W-:Y:S04]  /*21140*/  STS.U16 [R3+0x3580], R10 ;  /* 0x0035800a03007388 */ /* 0x0001e80000000400 */
[----:B0-----:R-:W2:Y:S04]  /*21150*/  LDL.LU R10, [R1+0x444] ;  /* 0x00044400010a7983 */ /* 0x001ea80000300800 */
[----:B------:R-:W0:Y:S01]  /*21160*/  S2R R2, SR_TID.X ;  /* 0x0000000000027919 */ /* 0x000e220000002100 */
[----:B------:R-:W-:Y:S02]  /*21170*/  STS.U16 [R3+0x4400], R11 ;  /* 0x0044000b03007388 */ /* 0x000fe40000000400 */
[----:B------:R1:W-:Y:S02]  /*21180*/  STS.U16 [R3+0x4480], R12 ;  /* 0x0044800c03007388 */ /* 0x0003e40000000400 */
[----:B------:R-:W-:Y:S01]  /*21190*/  STS.U16 [R3+0x4500], R13 ;  /* 0x0045000d03007388 */ /* 0x000fe20000000400 */
[----:B------:R-:W-:Y:S01]  /*211a0*/  STS.U16 [R3+0x4580], R14 ;  /* 0x0045800e03007388 */ /* 0x000fe20000000400 */
[----:B------:R0:W-:Y:S02]  /*211b0*/  STS.U16 [R3+0x5400], R15 ;  /* 0x0054000f03007388 */ /* 0x0001e40000000400 */
[----:B------:R0:W-:Y:S02]  /*211c0*/  STS.U16 [R3+0x5480], R16 ;  /* 0x0054801003007388 */ /* 0x0001e40000000400 */
[----:B------:R0:W-:Y:S01]  /*211d0*/  STS.U16 [R3+0x5500], R17 ;  /* 0x0055001103007388 */ /* 0x0001e20000000400 */
[----:B------:R0:W-:Y:S01]  /*211e0*/  STS.U16 [R3+0x5580], R18 ;  /* 0x0055801203007388 */ /* 0x0001e20000000400 */
[----:B------:R-:W-:Y:S02]  /*211f0*/  STS.U16 [R3+0x6400], R19 ;  /* 0x0064001303007388 */ /* 0x000fe40000000400 */
[----:B------:R-:W-:Y:S02]  /*21200*/  STS.U16 [R3+0x6480], R24 ;  /* 0x0064801803007388 */ /* 0x000fe40000000400 */
[----:B------:R-:W-:Y:S01]  /*21210*/  STS.U16 [R3+0x6500], R28 ;  /* 0x0065001c03007388 */ /* 0x000fe20000000400 */
[----:B------:R0:W-:Y:S02]  /*21220*/  STS.U16 [R3+0x6580], R0 ;  /* 0x0065800003007388 */ /* 0x0001e40000000400 */
[----:B0-----:R-:W-:-:S05]  /*21230*/  LOP3.LUT R2, R2, 0x3f, RZ, 0xc0, !PT ;  /* 0x0000003f02027812 */ /* 0x001fca00078ec0ff */
[----:B------:R-:W-:-:S05]  /*21240*/  IMAD.SHL.U32 R2, R2, 0x2, RZ ;  /* 0x0000000202027824 */ /* 0x000fca00078e00ff */
[C---:B-1----:R-:W-:Y:S01]  /*21250*/  LOP3.LUT R12, R2.reuse, 0x30, RZ, 0x3c, !PT ;  /* 0x00000030020c7812 */ /* 0x042fe200078e3cff */
        /* <DEDUP_REMOVED lines=18> */
[----:B------:R-:W2:Y:S01]  /*21380*/  LDL.LU R14, [R1+0x84] ;  /* 0x00008400010e7983 */ /* 0x000ea20000300800 */
[----:B0-----:R-:W-:Y:S01]  /*21390*/  LOP3.LUT R10, R2, 0x20, RZ, 0x3c, !PT ;  /* 0x00000020020a7812 */ /* 0x001fe200078e3cff */
[----:B------:R-:W2:Y:S01]  /*213a0*/  LDL.LU R19, [R1+0x30] ;  /* 0x0000300001137983 */ /* 0x000ea20000300800 */
[----:B------:R-:W2:Y:S02]  /*213b0*/  LDL.LU R24, [R1+0x2c] ;  /* 0x00002c0001187983 */ /* 0x000ea40000300800 */
[----:B------:R-:W2:Y:S02]  /*213c0*/  LDL.LU R28, [R1+0x28] ;  /* 0x00002800011c7983 */ /* 0x000ea40000300800 */
[----:B------:R-:W2:Y:S01]  /*213d0*/  LDL.LU R0, [R1+0x24] ;  /* 0x0000240001007983 */ /* 0x000ea20000300800 */
[----:B------:R-:W-:Y:S04]  /*213e0*/  STS.U16 [R10+0x7400], R23 ;  /* 0x007400170a007388 */ /* 0x000fe80000000400 */
[----:B------:R0:W-:Y:S01]  /*213f0*/  STL [R1+0x4348], R23 ;  /* 0x0043481701007387 */ /* 0x0001e20000100800 */
[----:B----4-:R-:W-:Y:S02]  /*21400*/  STS.U16 [R10+0x7480], R22 ;  /* 0x007480160a007388 */ /* 0x010fe40000000400 */
[----:B---3--:R-:W-:Y:S02]  /*21410*/  STS.U16 [R10+0x7500], R21 ;  /* 0x007500150a007388 */ /* 0x008fe40000000400 */
[----:B------:R-:W-:Y:S01]  /*21420*/  STS.U16 [R10+0x7580], R20 ;  /* 0x007580140a007388 */ /* 0x000fe20000000400 */
[----:B0-----:R-:W3:Y:S01]  /*21430*/  LDL.LU R23, [R1+0x318] ;  /* 0x0003180001177983 */ /* 0x001ee20000300800 */
[----:B------:R0:W-:Y:S03]  /*21440*/  STL [R1+0x434c], R22 ;  /* 0x00434c1601007387 */ /* 0x0001e60000100800 */
[----:B0-----:R-:W3:Y:S01]  /*21450*/  LDL.LU R22, [R1+0x31c] ;  /* 0x00031c0001167983 */ /* 0x001ee20000300800 */
        /* <DEDUP_REMOVED lines=10> */
[----:B------:R3:W-:Y:S01]  /*21500*/  STS.U16 [R12+0x1600], R17 ;  /* 0x001600110c007388 */ /* 0x0007e20000000400 */
[----:B------:R3:W-:Y:S03]  /*21510*/  STS.U16 [R12+0x1680], R18 ;  /* 0x001680120c007388 */ /* 0x0007e60000000400 */
[----:B0-----:R-:W4:Y:S01]  /*21520*/  LDL.LU R10, [R1+0x43a8] ;  /* 0x0043a800010a7983 */ /* 0x001f220000300800 */
[----:B-1----:R-:W4:Y:S02]  /*21530*/  LDL.LU R11, [R1+0x43a4] ;  /* 0x0043a400010b7983 */ /* 0x002f240000300800 */
[----:B--2---:R-:W2:Y:S02]  /*21540*/  LDL.LU R15, [R1+0x43a0] ;  /* 0x0043a000010f7983 */ /* 0x004ea40000300800 */
[----:B---3--:R-:W3:Y:S01]  /*21550*/  LDL.LU R16, [R1+0x439c] ;  /* 0x00439c0001107983 */ /* 0x008ee20000300800 */
[----:B------:R-:W2:Y:S01]  /*21560*/  LDL.LU R17, [R1+0x4398] ;  /* 0x0043980001117983 */ /* 0x000ea20000300800 */
[----:B------:R-:W2:Y:S03]  /*21570*/  LDL.LU R18, [R1+0x4394] ;  /* 0x0043940001127983 */ /* 0x000ea60000300800 */
        /* <DEDUP_REMOVED lines=16> */
[----:B------:R0:W-:Y:S01]  /*21680*/  STS.U16 [R12+0x5700], R13 ;  /* 0x0057000d0c007388 */ /* 0x0001e20000000400 */
[----:B------:R-:W-:Y:S02]  /*21690*/  STS.U16 [R12+0x5780], R14 ;  /* 0x0057800e0c007388 */ /* 0x000fe40000000400 */
[----:B------:R-:W-:Y:S02]  /*216a0*/  STS.U16 [R12+0x6600], R19 ;  /* 0x006600130c007388 */ /* 0x000fe40000000400 */
[----:B------:R-:W-:Y:S01]  /*216b0*/  STS.U16 [R12+0x6680], R24 ;  /* 0x006680180c007388 */ /* 0x000fe20000000400 */
[----:B------:R-:W-:Y:S01]  /*216c0*/  STS.U16 [R12+0x6700], R28 ;  /* 0x0067001c0c007388 */ /* 0x000fe20000000400 */
[----:B------:R1:W-:Y:S03]  /*216d0*/  STS.U16 [R12+0x6780], R0 ;  /* 0x006780000c007388 */ /* 0x0003e60000000400 */
[----:B0-----:R-:W4:Y:S04]  /*216e0*/  LDL.LU R13, [R1+0x434] ;  /* 0x00043400010d7983 */ /* 0x001f280000300800 */
[----:B-1----:R-:W4:Y:S04]  /*216f0*/  LDL.LU R0, [R1+0x430] ;  /* 0x0004300001007983 */ /* 0x002f280000300800 */
[----:B------:R-:W0:Y:S01]  /*21700*/  S2R R2, SR_TID.X ;  /* 0x0000000000027919 */ /* 0x000e220000002100 */
        /* <DEDUP_REMOVED lines=17> */
[----:B------:R-:W4:Y:S01]  /*21820*/  LDL.LU R14, [R1+0x74] ;  /* 0x00007400010e7983 */ /* 0x000f220000300800 */
[----:B0-----:R-:W-:-:S05]  /*21830*/  LOP3.LUT R2, R2, 0x3f, RZ, 0xc0, !PT ;  /* 0x0000003f02027812 */ /* 0x001fca00078ec0ff */
[----:B------:R-:W-:-:S05]  /*21840*/  IMAD.SHL.U32 R2, R2, 0x2, RZ ;  /* 0x0000000202027824 */ /* 0x000fca00078e00ff */
[----:B------:R-:W-:Y:S01]  /*21850*/  LOP3.LUT R4, R2, 0x40, RZ, 0x3c, !PT ;  /* 0x0000004002047812 */ /* 0x000fe200078e3cff */
[----:B--2---:R-:W-:Y:S04]  /*21860*/  STS.U16 [R12+0x7600], R18 ;  /* 0x007600120c007388 */ /* 0x004fe80000000400 */
[----:B------:R0:W-:Y:S01]  /*21870*/  STL [R1+0x437c], R18 ;  /* 0x00437c1201007387 */ /* 0x0001e20000100800 */
[----:B------:R-:W-:Y:S02]  /*21880*/  STS.U16 [R12+0x7680], R17 ;  /* 0x007680110c007388 */ /* 0x000fe40000000400 */
[----:B---3--:R-:W-:Y:S01]  /*21890*/  STS.U16 [R12+0x7700], R16 ;  /* 0x007700100c007388 */ /* 0x008fe20000000400 */
[----:B0-----:R-:W2:Y:S01]  /*218a0*/  LDL.LU R18, [R1+0x310] ;  /* 0x0003100001127983 */ /* 0x001ea20000300800 */
[----:B------:R0:W-:Y:S03]  /*218b0*/  STL [R1+0x4380], R17 ;  /* 0x0043801101007387 */ /* 0x0001e60000100800 */
[----:B0-----:R-:W3:Y:S01]  /*218c0*/  LDL.LU R17, [R1+0x3ac] ;  /* 0x0003ac0001117983 */ /* 0x001ee20000300800 */
[----:B------:R-:W2:Y:S02]  /*218d0*/  LDL.LU R2, [R1+0x42c] ;  /* 0x00042c0001027983 */ /* 0x000ea40000300800 */
[----:B------:R0:W-:Y:S02]  /*218e0*/  STL [R1+0x4384], R16 ;  /* 0x0043841001007387 */ /* 0x0001e40000100800 */
[----:B0-----:R-:W3:Y:S01]  /*218f0*/  LDL.LU R16, [R1+0x428] ;  /* 0x0004280001107983 */ /* 0x001ee20000300800 */
[----:B------:R0:W-:Y:S02]  /*21900*/  STS.U16 [R12+0x7780], R15 ;  /* 0x0077800f0c007388 */ /* 0x0001e40000000400 */
[----:B----4-:R1:W-:Y:S01]  /*21910*/  STS.U16 [R4+0x800], R13 ;  /* 0x0008000d04007388 */ /* 0x0103e20000000400 */
[----:B------:R4:W-:Y:S04]  /*21920*/  STS.U16 [R4+0x880], R0 ;  /* 0x0008800004007388 */ /* 0x0009e80000000400 */
[----:B0-----:R-:W3:Y:S04]  /*21930*/  LDL.LU R12, [R1+0x4390] ;  /* 0x00439000010c7983 */ /* 0x001ee80000300800 */
[----:B-1----:R-:W3:Y:S01]  /*21940*/  LDL.LU R13, [R1+0x438c] ;  /* 0x00438c00010d7983 */ /* 0x002ee20000300800 */
[----:B----4-:R-:W2:Y:S03]  /*21950*/  LDL.LU R0, [R1+0x4388] ;  /* 0x0043880001007983 */ /* 0x010ea60000300800 */
[----:B--2---:R-:W-:Y:S04]  /*21960*/  STS.U16 [R4+0x900], R2 ;  /* 0x0009000204007388 */ /* 0x004fe80000000400 */
[----:B---3--:R-:W-:Y:S01]  /*21970*/  STS.U16 [R4+0x980], R16 ;  /* 0x0009801004007388 */ /* 0x008fe20000000400 */
[----:B------:R0:W-:Y:S02]  /*21980*/  STS.U16 [R4+0x1800], R19 ;  /* 0x0018001304007388 */ /* 0x0001e40000000400 */
[----:B------:R1:W-:Y:S02]  /*21990*/  STS.U16 [R4+0x1880], R24 ;  /* 0x0018801804007388 */ /* 0x0003e40000000400 */
[----:B------:R2:W-:Y:S01]  /*219a0*/  STS.U16 [R4+0x1900], R28 ;  /* 0x0019001c04007388 */ /* 0x0005e20000000400 */
[----:B------:R3:W-:Y:S01]  /*219b0*/  STS.U16 [R4+0x1980], R17 ;  /* 0x0019801104007388 */ /* 0x0007e20000000400 */
[----:B------:R3:W-:Y:S02]  /*219c0*/  STS.U16 [R4+0x2800], R18 ;  /* 0x0028001204007388 */ /* 0x0007e40000000400 */
[----:B------:R3:W-:Y:S02]  /*219d0*/  STS.U16 [R4+0x2880], R20 ;  /* 0x0028801404007388 */ /* 0x0007e40000000400 */
[----:B------:R-:W-:Y:S01]  /*219e0*/  STS.U16 [R4+0x2900], R21 ;  /* 0x0029001504007388 */ /* 0x000fe20000000400 */
[----:B------:R-:W-:Y:S01]  /*219f0*/  STS.U16 [R4+0x2980], R22 ;  /* 0x0029801604007388 */ /* 0x000fe20000000400 */
[----:B------:R-:W-:Y:S03]  /*21a00*/  STS.U16 [R4+0x3800], R23 ;  /* 0x0038001704007388 */ /* 0x000fe60000000400 */
[----:B0-----:R-:W4:Y:S01]  /*21a10*/  LDL.LU R19, [R1+0x1c] ;  /* 0x00001c0001137983 */ /* 0x001f220000300800 */
[----:B------:R-:W-:Y:S02]  /*21a20*/  STS.U16 [R4+0x3880], R25 ;  /* 0x0038801904007388 */ /* 0x000fe40000000400 */
[----:B-1----:R-:W4:Y:S02]  /*21a30*/  LDL.LU R24, [R1+0x18] ;  /* 0x0000180001187983 */ /* 0x002f240000300800 */
[----:B------:R-:W-:Y:S01]  /*21a40*/  STS.U16 [R4+0x3900], R26 ;  /* 0x0039001a04007388 */ /* 0x000fe20000000400 */
[----:B--2---:R-:W2:Y:S04]  /*21a50*/  LDL.LU R28, [R1+0x14] ;  /* 0x00001400011c7983 */ /* 0x004ea80000300800 */
[----:B------:R-:W-:Y:S01]  /*21a60*/  STS.U16 [R4+0x3980], R27 ;  /* 0x0039801b04007388 */ /* 0x000fe20000000400 */
[----:B------:R-:W-:Y:S02]  /*21a70*/  STS.U16 [R4+0x4800], R29 ;  /* 0x0048001d04007388 */ /* 0x000fe40000000400 */
[----:B------:R-:W-:Y:S02]  /*21a80*/  STS.U16 [R4+0x4880], R3 ;  /* 0x0048800304007388 */ /* 0x000fe40000000400 */
[----:B------:R-:W-:Y:S01]  /*21a90*/  STS.U16 [R4+0x4900], R5 ;  /* 0x0049000504007388 */ /* 0x000fe20000000400 */
[----:B------:R-:W-:Y:S01]  /*21aa0*/  STS.U16 [R4+0x4980], R6 ;  /* 0x0049800604007388 */ /* 0x000fe20000000400 */
[----:B------:R-:W-:Y:S02]  /*21ab0*/  STS.U16 [R4+0x5800], R7 ;  /* 0x0058000704007388 */ /* 0x000fe40000000400 */
[----:B------:R-:W-:Y:S01]  /*21ac0*/  STS.U16 [R4+0x5880], R8 ;  /* 0x0058800804007388 */ /* 0x000fe20000000400 */
[----:B------:R-:W2:Y:S01]  /*21ad0*/  LDL.LU R16, [R1+0x424] ;  /* 0x0004240001107983 */ /* 0x000ea20000300800 */
[----:B------:R-:W-:Y:S02]  /*21ae0*/  STS.U16 [R4+0x5900], R9 ;  /* 0x0059000904007388 */ /* 0x000fe40000000400 */
[----:B---3--:R-:W3:Y:S02]  /*21af0*/  LDL.LU R17, [R1+0x420] ;  /* 0x0004200001117983 */ /* 0x008ee40000300800 */
[----:B------:R-:W-:Y:S01]  /*21b00*/  STS.U16 [R4+0x5980], R14 ;  /* 0x0059800e04007388 */ /* 0x000fe20000000400 */
[----:B------:R-:W3:Y:S04]  /*21b10*/  LDL.LU R18, [R1+0x41c] ;  /* 0x00041c0001127983 */ /* 0x000ee80000300800 */
[----:B------:R0:W-:Y:S01]  /*21b20*/  STS.U16 [R4+0x6800], R0 ;  /* 0x0068000004007388 */ /* 0x0001e20000000400 */
[----:B------:R-:W3:Y:S03]  /*21b30*/  LDL.LU R20, [R1+0x418] ;  /* 0x0004180001147983 */ /* 0x000ee60000300800 */
[----:B0-----:R-:W3:Y:S04]  /*21b40*/  LDL.LU R0, [R1+0x3a4] ;  /* 0x0003a40001007983 */ /* 0x001ee80000300800 */
[----:B------:R-:W0:Y:S01]  /*21b50*/  S2R R2, SR_TID.X ;  /* 0x0000000000027919 */ /* 0x000e220000002100 */
[----:B------:R-:W3:Y:S02]  /*21b60*/  LDL.LU R23, [R1+0x39c] ;  /* 0x00039c0001177983 */ /* 0x000ee40000300800 */
[----:B------:R-:W3:Y:S02]  /*21b70*/  LDL.LU R25, [R1+0x394] ;  /* 0x0003940001197983 */ /* 0x000ee40000300800 */
[----:B------:R-:W3:Y:S01]  /*21b80*/  LDL.LU R26, [R1+0x38c] ;  /* 0x00038c00011a7983 */ /* 0x000ee20000300800 */
[----:B------:R-:W3:Y:S01]  /*21b90*/  LDL.LU R27, [R1+0x300] ;  /* 0x00030000011b7983 */ /* 0x000ee20000300800 */
        /* <DEDUP_REMOVED lines=8> */
[----:B0-----:R-:W-:-:S05]  /*21c20*/  LOP3.LUT R2, R2, 0x3f, RZ, 0xc0, !PT ;  /* 0x0000003f02027812 */ /* 0x001fca00078ec0ff */
[----:B------:R-:W-:-:S05]  /*21c30*/  IMAD.SHL.U32 R2, R2, 0x2, RZ ;  /* 0x0000000202027824 */ /* 0x000fca00078e00ff */
[----:B------:R-:W-:Y:S01]  /*21c40*/  LOP3.LUT R22, R2, 0x50, RZ, 0x3c, !PT ;  /* 0x0000005002167812 */ /* 0x000fe200078e3cff */
[----:B----4-:R0:W-:Y:S01]  /*21c50*/  STS.U16 [R4+0x6880], R19 ;  /* 0x0068801304007388 */ /* 0x0101e20000000400 */
[----:B------:R1:W-:Y:S03]  /*21c60*/  STS.U16 [R4+0x6900], R24 ;  /* 0x0069001804007388 */ /* 0x0003e60000000400 */
[----:B--2---:R2:W-:Y:S01]  /*21c70*/  STS.U16 [R4+0x6980], R28 ;  /* 0x0069801c04007388 */ /* 0x0045e20000000400 */
[----:B------:R-:W-:Y:S02]  /*21c80*/  STS.U16 [R4+0x7800], R13 ;  /* 0x0078000d04007388 */ /* 0x000fe40000000400 */
[----:B------:R-:W-:Y:S02]  /*21c90*/  STS.U16 [R4+0x7880], R12 ;  /* 0x0078800c04007388 */ /* 0x000fe40000000400 */
[----:B------:R-:W-:Y:S01]  /*21ca0*/  STS.U16 [R4+0x7900], R11 ;  /* 0x0079000b04007388 */ /* 0x000fe20000000400 */
[----:B0-----:R-:W4:Y:S01]  /*21cb0*/  LDL.LU R19, [R1+0xc8] ;  /* 0x0000c80001137983 */ /* 0x001f220000300800 */
[----:B-1----:R-:W4:Y:S03]  /*21cc0*/  LDL.LU R24, [R1+0xc4] ;  /* 0x0000c40001187983 */ /* 0x002f260000300800 */
[----:B------:R0:W-:Y:S04]  /*21cd0*/  STS.U16 [R4+0x7980], R10 ;  /* 0x0079800a04007388 */ /* 0x0001e80000000400 */
[----:B--2---:R-:W2:Y:S01]  /*21ce0*/  LDL.LU R28, [R1+0x70] ;  /* 0x00007000011c7983 */ /* 0x004ea20000300800 */
[----:B------:R-:W2:Y:S02]  /*21cf0*/  LDL.LU R2, [R1+0x6c] ;  /* 0x00006c0001027983 */ /* 0x000ea40000300800 */
[----:B------:R1:W-:Y:S02]  /*21d00*/  STS.U16 [R22+0xa00], R16 ;  /* 0x000a001016007388 */ /* 0x0003e40000000400 */
[----:B---3--:R3:W-:Y:S01]  /*21d10*/  STS.U16 [R22+0xa80], R17 ;  /* 0x000a801116007388 */ /* 0x0087e20000000400 */
[----:B------:R3:W-:Y:S01]  /*21d20*/  STS.U16 [R22+0xb00], R18 ;  /* 0x000b001216007388 */ /* 0x0007e20000000400 */
[----:B------:R3:W-:Y:S03]  /*21d30*/  STS.U16 [R22+0xb80], R20 ;  /* 0x000b801416007388 */ /* 0x0007e60000000400 */
[----:B0-----:R-:W2:Y:S01]  /*21d40*/  LDL.LU R4, [R1+0x68] ;  /* 0x0000680001047983 */ /* 0x001ea20000300800 */
[----:B------:R-:W2:Y:S02]  /*21d50*/  LDL.LU R5, [R1+0x64] ;  /* 0x0000640001057983 */ /* 0x000ea40000300800 */
[----:B-1----:R-:W2:Y:S01]  /*21d60*/  LDL.LU R16, [R1+0x4384] ;  /* 0x0043840001107983 */ /* 0x002ea20000300800 */
[----:B---3--:R-:W4:Y:S01]  /*21d70*/  LDL.LU R17, [R1+0x4380] ;  /* 0x0043800001117983 */ /* 0x008f220000300800 */
[----:B------:R-:W2:Y:S02]  /*21d80*/  LDL.LU R18, [R1+0x437c] ;  /* 0x00437c0001127983 */ /* 0x000ea40000300800 */
[----:B------:R-:W2:Y:S01]  /*21d90*/  LDL.LU R20, [R1+0x4378] ;  /* 0x0043780001147983 */ /* 0x000ea20000300800 */
[----:B------:R0:W-:Y:S04]  /*21da0*/  STS.U16 [R22+0x1a00], R0 ;  /* 0x001a000016007388 */ /* 0x0001e80000000400 */
[----:B0-----:R-:W2:Y:S01]  /*21db0*/  LDL.LU R0, [R1+0x4374] ;  /* 0x0043740001007983 */ /* 0x001ea20000300800 */
[----:B------:R0:W-:Y:S02]  /*21dc0*/  STS.U16 [R22+0x1a80], R23 ;  /* 0x001a801716007388 */ /* 0x0001e40000000400 */
[----:B------:R1:W-:Y:S02]  /*21dd0*/  STS.U16 [R22+0x1b00], R25 ;  /* 0x001b001916007388 */ /* 0x0003e40000000400 */
[----:B------:R1:W-:Y:S01]  /*21de0*/  STS.U16 [R22+0x1b80], R26 ;  /* 0x001b801a16007388 */ /* 0x0003e20000000400 */
[----:B------:R1:W-:Y:S01]  /*21df0*/  STS.U16 [R22+0x2a00], R27 ;  /* 0x002a001b16007388 */ /* 0x0003e20000000400 */
[----:B------:R1:W-:Y:S03]  /*21e00*/  STS.U16 [R22+0x2a80], R29 ;  /* 0x002a801d16007388 */ /* 0x0003e60000000400 */
[----:B0-----:R-:W4:Y:S01]  /*21e10*/  LDL.LU R23, [R1+0x414] ;  /* 0x0004140001177983 */ /* 0x001f220000300800 */
[----:B-1----:R-:W4:Y:S03]  /*21e20*/  LDL.LU R25, [R1+0x410] ;  /* 0x0004100001197983 */ /* 0x002f260000300800 */
[----:B------:R-:W4:Y:S01]  /*21e30*/  LDL.LU R26, [R1+0x40c] ;  /* 0x00040c00011a7983 */ /* 0x000f220000300800 */
[----:B------:R-:W4:Y:S03]  /*21e40*/  LDL.LU R27, [R1+0x408] ;  /* 0x00040800011b7983 */ /* 0x000f260000300800 */
[----:B------:R-:W4:Y:S04]  /*21e50*/  LDL.LU R29, [R1+0x384] ;  /* 0x00038400011d7983 */ /* 0x000f280000300800 */
[----:B--2---:R0:W-:Y:S01]  /*21e60*/  STS.U16 [R22+0x2b00], R0 ;  /* 0x002b000016007388 */ /* 0x0041e20000000400 */
[----:B------:R1:W-:Y:S02]  /*21e70*/  STS.U16 [R22+0x2b80], R21 ;  /* 0x002b801516007388 */ /* 0x0003e40000000400 */
[----:B------:R2:W-:Y:S02]  /*21e80*/  STS.U16 [R22+0x3a00], R3 ;  /* 0x003a000316007388 */ /* 0x0005e40000000400 */
[----:B------:R4:W-:Y:S01]  /*21e90*/  STS.U16 [R22+0x3a80], R6 ;  /* 0x003a800616007388 */ /* 0x0009e20000000400 */
[----:B------:R4:W-:Y:S01]  /*21ea0*/  STS.U16 [R22+0x3b00], R7 ;  /* 0x003b000716007388 */ /* 0x0009e20000000400 */
[----:B------:R4:W-:Y:S03]  /*21eb0*/  STS.U16 [R22+0x3b80], R8 ;  /* 0x003b800816007388 */ /* 0x0009e60000000400 */
[----:B0-----:R-:W3:Y:S01]  /*21ec0*/  LDL.LU R0, [R1+0x37c] ;  /* 0x00037c0001007983 */ /* 0x001ee20000300800 */
[----:B-1----:R-:W3:Y:S02]  /*21ed0*/  LDL.LU R21, [R1+0x4370] ;  /* 0x0043700001157983 */ /* 0x002ee40000300800 */
[----:B--2---:R-:W2:Y:S02]  /*21ee0*/  LDL.LU R3, [R1+0x36c] ;  /* 0x00036c0001037983 */ /* 0x004ea40000300800 */
[----:B----4-:R-:W4:Y:S01]  /*21ef0*/  LDL.LU R6, [R1+0x436c] ;  /* 0x00436c0001067983 */ /* 0x010f220000300800 */
[----:B------:R-:W2:Y:S01]  /*21f00*/  LDL.LU R7, [R1+0x4368] ;  /* 0x0043680001077983 */ /* 0x000ea20000300800 */
[----:B------:R-:W2:Y:S03]  /*21f10*/  LDL.LU R8, [R1+0x4364] ;  /* 0x0043640001087983 */ /* 0x000ea60000300800 */
[----:B------:R0:W-:Y:S01]  /*21f20*/  STS.U16 [R22+0x4a00], R9 ;  /* 0x004a000916007388 */ /* 0x0001e20000000400 */
[----:B------:R1:W-:Y:S02]  /*21f30*/  STS.U16 [R22+0x4a80], R14 ;  /* 0x004a800e16007388 */ /* 0x0003e40000000400 */
[----:B------:R1:W-:Y:S02]  /*21f40*/  STS.U16 [R22+0x4b00], R19 ;  /* 0x004b001316007388 */ /* 0x0003e40000000400 */
[----:B------:R1:W-:Y:S01]  /*21f50*/  STS.U16 [R22+0x4b80], R24 ;  /* 0x004b801816007388 */ /* 0x0003e20000000400 */
[----:B------:R1:W-:Y:S04]  /*21f60*/  STS.U16 [R22+0x5a00], R28 ;  /* 0x005a001c16007388 */ /* 0x0003e80000000400 */
[----:B0-----:R-:W2:Y:S01]  /*21f70*/  LDL.LU R9, [R1+0x4360] ;  /* 0x0043600001097983 */ /* 0x001ea20000300800 */
[----:B-1----:R-:W2:Y:S03]  /*21f80*/  LDL.LU R14, [R1+0x435c] ;  /* 0x00435c00010e7983 */ /* 0x002ea60000300800 */
[----:B------:R-:W2:Y:S01]  /*21f90*/  LDL.LU R19, [R1+0x4358] ;  /* 0x0043580001137983 */ /* 0x000ea20000300800 */
[----:B------:R-:W2:Y:S03]  /*21fa0*/  LDL.LU R24, [R1+0x4354] ;  /* 0x0043540001187983 */ /* 0x000ea60000300800 */
[----:B------:R-:W2:Y:S04]  /*21fb0*/  LDL.LU R28, [R1+0x4350] ;  /* 0x00435000011c7983 */ /* 0x000ea80000300800 */
[----:B------:R0:W-:Y:S04]  /*21fc0*/  STS.U16 [R22+0x5a80], R2 ;  /* 0x005a800216007388 */ /* 0x0001e80000000400 */
[----:B0-----:R-:W0:Y:S01]  /*21fd0*/  S2R R2, SR_TID.X ;  /* 0x0000000000027919 */ /* 0x001e220000002100 */
[----:B------:R1:W-:Y:S02]  /*21fe0*/  STS.U16 [R22+0x5b00], R4 ;  /* 0x005b000416007388 */ /* 0x0003e40000000400 */
[----:B------:R1:W-:Y:S02]  /*21ff0*/  STS.U16 [R22+0x5b80], R5 ;  /* 0x005b800516007388 */ /* 0x0003e40000000400 */
[----:B-1----:R-:W3:Y:S04]  /*22000*/  LDL R4, [R1+0x191c] ;  /* 0x00191c0001047983 */ /* 0x002ee80000100800 */
[----:B------:R-:W3:Y:S01]  /*22010*/  LDL R5, [R1+0x190c] ;  /* 0x00190c0001057983 */ /* 0x000ee20000100800 */
[----:B0-----:R-:W-:-:S05]  /*22020*/  LOP3.LUT R2, R2, 0x3f, RZ, 0xc0, !PT ;  /* 0x0000003f02027812 */ /* 0x001fca00078ec0ff */
[----:B------:R-:W-:Y:S01]  /*22030*/  IMAD.SHL.U32 R2, R2, 0x2, RZ ;  /* 0x0000000202027824 */ /* 0x000fe200078e00ff */
[----:B--2---:R0:W-:Y:S01]  /*22040*/  STS.U16 [R22+0x6a00], R28 ;  /* 0x006a001c16007388 */ /* 0x0041e20000000400 */
[----:B------:R-:W-:Y:S02]  /*22050*/  STS.U16 [R22+0x6a80], R24 ;  /* 0x006a801816007388 */ /* 0x000fe40000000400 */
[----:B------:R-:W-:Y:S02]  /*22060*/  STS.U16 [R22+0x6b00], R19 ;  /* 0x006b001316007388 */ /* 0x000fe40000000400 */
[----:B------:R-:W-:Y:S01]  /*22070*/  STS.U16 [R22+0x6b80], R14 ;  /* 0x006b800e16007388 */ /* 0x000fe20000000400 */
[----:B------:R-:W-:Y:S01]  /*22080*/  STS.U16 [R22+0x7a00], R9 ;  /* 0x007a000916007388 */ /* 0x000fe20000000400 */
[----:B------:R-:W-:Y:S02]  /*22090*/  STS.U16 [R22+0x7a80], R8 ;  /* 0x007a800816007388 */ /* 0x000fe40000000400 */
[----:B------:R-:W-:Y:S01]  /*220a0*/  STS.U16 [R22+0x7b00], R7 ;  /* 0x007b000716007388 */ /* 0x000fe20000000400 */
[----:B0-----:R-:W-:Y:S01]  /*220b0*/  LOP3.LUT R28, R2, 0x60, RZ, 0x3c, !PT ;  /* 0x00000060021c7812 */ /* 0x001fe200078e3cff */
[----:B----4-:R0:W-:Y:S04]  /*220c0*/  STS.U16 [R22+0x7b80], R6 ;  /* 0x007b800616007388 */ /* 0x0101e80000000400 */
[----:B------:R1:W-:Y:S01]  /*220d0*/  STS.U16 [R28+0xc00], R23 ;  /* 0x000c00171c007388 */ /* 0x0003e20000000400 */
[----:B------:R2:W-:Y:S02]  /*220e0*/  STS.U16 [R28+0xc80], R25 ;  /* 0x000c80191c007388 */ /* 0x0005e40000000400 */
[----:B------:R2:W-:Y:S02]  /*220f0*/  STS.U16 [R28+0xd00], R26 ;  /* 0x000d001a1c007388 */ /* 0x0005e40000000400 */
[----:B------:R2:W-:Y:S01]  /*22100*/  STS.U16 [R28+0xd80], R27 ;  /* 0x000d801b1c007388 */ /* 0x0005e20000000400 */
[----:B0-----:R-:W4:Y:S04]  /*22110*/  LDL.LU R22, [R1+0x434c] ;  /* 0x00434c0001167983 */ /* 0x001f280000300800 */
[----:B------:R0:W-:Y:S04]  /*22120*/  STS.U16 [R28+0x1c00], R29 ;  /* 0x001c001d1c007388 */ /* 0x0001e80000000400 */
[----:B-1----:R-:W4:Y:S01]  /*22130*/  LDL.LU R23, [R1+0x4348] ;  /* 0x0043480001177983 */ /* 0x002f220000300800 */
[----:B--2---:R-:W2:Y:S02]  /*22140*/  LDL.LU R25, [R1+0x4344] ;  /* 0x0043440001197983 */ /* 0x004ea40000300800 */
[----:B---3--:R1:W-:Y:S01]  /*22150*/  STS.U16 [R28+0x1c80], R0 ;  /* 0x001c80001c007388 */ /* 0x0083e20000000400 */
[----:B------:R-:W3:Y:S01]  /*22160*/  LDL.LU R26, [R1+0x4340] ;  /* 0x00434000011a7983 */ /* 0x000ee20000300800 */
[----:B------:R-:W2:Y:S03]  /*22170*/  LDL.LU R27, [R1+0x433c] ;  /* 0x00433c00011b7983 */ /* 0x000ea60000300800 */
[----:B0-----:R-:W2:Y:S04]  /*22180*/  LDL.LU R29, [R1+0x4338] ;  /* 0x00433800011d7983 */ /* 0x001ea80000300800 */
[----:B-1----:R-:W2:Y:S04]  /*22190*/  LDL.LU R0, [R1+0x4334] ;  /* 0x0043340001007983 */ /* 0x002ea80000300800 */
[----:B--2---:R0:W-:Y:S04]  /*221a0*/  STS.U16 [R28+0x1d00], R0 ;  /* 0x001d00001c007388 */ /* 0x0041e80000000400 */
[----:B0-----:R-:W2:Y:S01]  /*221b0*/  LDL.LU R0, [R1+0x4330] ;  /* 0x0043300001007983 */ /* 0x001ea20000300800 */
[----:B------:R0:W-:Y:S03]  /*221c0*/  STS.U16 [R28+0x1d80], R3 ;  /* 0x001d80031c007388 */ /* 0x0001e60000000400 */
[----:B0-----:R-:W3:Y:S01]  /*221d0*/  LDL.LU R3, [R1+0x432c] ;  /* 0x00432c0001037983 */ /* 0x001ee20000300800 */
[----:B--2---:R-:W-:-:S06]  /*221e0*/  PRMT R0, RZ, 0x7610, R0 ;  /* 0x00007610ff007816 */ /* 0x004fcc0000000000 */
[----:B------:R0:W2:Y:S04]  /*221f0*/  @!P0 LDG.E.U16 R0, [R4.64] ;  /* 0x0000000604008981 */ /* 0x0000a8000c1e1500 */
[----:B0-----:R-:W2:Y:S04]  /*22200*/  LDL R4, [R1+0x154c] ;  /* 0x00154c0001047983 */ /* 0x001ea80000100800 */
[----:B------:R-:W2:Y:S01]  /*22210*/  LDL R5, [R1+0x18b0] ;  /* 0x0018b00001057983 */ /* 0x000ea20000100800 */
[----:B---3--:R-:W-:Y:S02]  /*22220*/  PRMT R3, RZ, 0x7610, R3 ;  /* 0x00007610ff037816 */ /* 0x008fe40000000003 */
[----:B--2---:R-:W-:-:S04]  /*22230*/  @!P0 LOP3.LUT R5, R5, R4, RZ, 0x3c, !PT ;  /* 0x0000000405058212 */ /* 0x004fc800078e3cff */
[----:B------:R-:W-:-:S04]  /*22240*/  @!P0 LOP3.LUT R4, R5, R4, RZ, 0x3c, !PT ;  /* 0x0000000405048212 */ /* 0x000fc800078e3cff */
[----:B------:R-:W-:-:S05]  /*22250*/  @!P0 LOP3.LUT R5, R5, R4, RZ, 0x3c, !PT ;  /* 0x0000000405058212 */ /* 0x000fca00078e3cff */
[----:B------:R-:W2:Y:S04]  /*22260*/  @!P0 LDG.E.U16 R3, [R4.64] ;  /* 0x0000000604038981 */ /* 0x000ea8000c1e1500 */
[----:B------:R-:W-:Y:S04]  /*22270*/  STL [R1+0x4128], R0 ;  /* 0x0041280001007387 */ /* 0x000fe80000100800 */
[----:B--2---:R0:W-:Y:S04]  /*22280*/  STL [R1+0x30c], R3 ;  /* 0x00030c0301007387 */ /* 0x0041e80000100800 */
[----:B0-----:R-:W2:Y:S01]  /*22290*/  LDL.LU R3, [R1+0x4328] ;  /* 0x0043280001037983 */ /* 0x001ea20000300800 */
[----:B------:R-:W3:Y:S02]  /*222a0*/  LDL R4, [R1+0x188c] ;  /* 0x00188c0001047983 */ /* 0x000ee40000100800 */
[----:B------:R-:W3:Y:S01]  /*222b0*/  LDL R5, [R1+0x1890] ;  /* 0x0018900001057983 */ /* 0x000ee20000100800 */
[----:B------:R-:W-:-:S02]  /*222c0*/  PRMT R29, RZ, 0x7610, R29 ;  /* 0x00007610ff1d7816 */ /* 0x000fc4000000001d */
[----:B---3--:R-:W-:-:S04]  /*222d0*/  @!P0 LOP3.LUT R5, R5, R4, RZ, 0x3c, !PT ;  /* 0x0000000405058212 */ /* 0x008fc800078e3cff */
[----:B------:R-:W-:-:S04]  /*222e0*/  @!P0 LOP3.LUT R4, R5, R4, RZ, 0x3c, !PT ;  /* 0x0000000405048212 */ /* 0x000fc800078e3cff */
[----:B------:R-:W-:-:S05]  /*222f0*/  @!P0 LOP3.LUT R5, R5, R4, RZ, 0x3c, !PT ;  /* 0x0000000405058212 */ /* 0x000fca00078e3cff */
[----:B------:R-:W3:Y:S04]  /*22300*/  @!P0 LDG.E.U16 R29, [R4.64] ;  /* 0x00000006041d8981 */ /* 0x000ee8000c1e1500 */
[----:B---3--:R0:W-:Y:S04]  /*22310*/  STL [R1+0x308], R29 ;  /* 0x0003081d01007387 */ /* 0x0081e80000100800 */
[----:B0-----:R-:W3:Y:S01]  /*22320*/  LDL.LU R29, [R1+0x4324] ;  /* 0x00432400011d7983 */ /* 0x001ee20000300800 */
[----:B------:R-:W3:Y:S02]  /*22330*/  LDL R4, [R1+0x184c] ;  /* 0x00184c0001047983 */ /* 0x000ee40000100800 */
[----:B------:R-:W3:Y:S01]  /*22340*/  LDL R5, [R1+0x1850] ;  /* 0x0018500001057983 */ /* 0x000ee20000100800 */
[----:B--2---:R-:W-:-:S02]  /*22350*/  PRMT R3, RZ, 0x7610, R3 ;  /* 0x00007610ff037816 */ /* 0x004fc40000000003 */
[----:B---3--:R-:W-:-:S04]  /*22360*/  @!P0 LOP3.LUT R5, R5, R4, RZ, 0x3c, !PT ;  /* 0x0000000405058212 */ /* 0x008fc800078e3cff */
[----:B------:R-:W-:-:S04]  /*22370*/  @!P0 LOP3.LUT R4, R5, R4, RZ, 0x3c, !PT ;  /* 0x0000000405048212 */ /* 0x000fc800078e3cff */
[----:B------:R-:W-:-:S05]  /*22380*/  @!P0 LOP3.LUT R5, R5, R4, RZ, 0x3c, !PT ;  /* 0x0000000405058212 */ /* 0x000fca00078e3cff */
[----:B------:R-:W2:Y:S04]  /*22390*/  @!P0 LDG.E.U16 R3, [R4.64] ;  /* 0x0000000604038981 */ /* 0x000ea8000c1e1500 */
        /* <DEDUP_REMOVED lines=818> */
[----:B------:R0:W3:Y:S04]  /*256c0*/  @!P0 LDG.E.U16 R7, [R4.64] ;  /* 0x0000000604078981 */ /* 0x0000e8000c1e1500 */
[----:B0-----:R-:W3:Y:S04]  /*256d0*/  LDL R4, [R1+0x18bc] ;  /* 0x0018bc0001047983 */ /* 0x001ee80000100800 */
[----:B------:R-:W3:Y:S01]  /*256e0*/  LDL R5, [R1+0x18f8] ;  /* 0x0018f80001057983 */ /* 0x000ee20000100800 */
[----:B--2---:R-:W-:Y:S02]  /*256f0*/  PRMT R3, RZ, 0x7610, R3 ;  /* 0x00007610ff037816 */ /* 0x004fe40000000003 */
[----:B---3--:R-:W-:-:S04]  /*25700*/  @!P0 LOP3.LUT R5, R5, R4, RZ, 0x3c, !PT ;  /* 0x0000000405058212 */ /* 0x008fc800078e3cff */
[----:B------:R-:W-:-:S04]  /*25710*/  @!P0 LOP3.LUT R4, R5, R4, RZ, 0x3c, !PT ;  /* 0x0000000405048212 */ /* 0x000fc800078e3cff */
[----:B------:R-:W-:-:S05]  /*25720*/  @!P0 LOP3.LUT R5, R5, R4, RZ, 0x3c, !PT ;  /* 0x0000000405058212 */ /* 0x000fca00078e3cff */
[----:B------:R-:W2:Y:S04]  /*25730*/  @!P0 LDG.E.U16 R3, [R4.64] ;  /* 0x0000000604038981 */ /* 0x000ea8000c1e1500 */
[----:B------:R0:W-:Y:S04]  /*25740*/  STL [R1+0x24], R7 ;  /* 0x0000240701007387 */ /* 0x0001e80000100800 */
[----:B0-----:R-:W3:Y:S04]  /*25750*/  LDL R7, [R1+0x17e0] ;  /* 0x0017e00001077983 */ /* 0x001ee80000100800 */
[----:B--2---:R0:W-:Y:S04]  /*25760*/  STL [R1+0x20], R3 ;  /* 0x0000200301007387 */ /* 0x0041e80000100800 */
[----:B0-----:R-:W2:Y:S01]  /*25770*/  LDL.LU R3, [R1+0x41b4] ;  /* 0x0041b40001037983 */ /* 0x001ea20000300800 */
[----:B------:R-:W2:Y:S02]  /*25780*/  LDL R4, [R1+0x18fc] ;  /* 0x0018fc0001047983 */ /* 0x000ea40000100800 */
[----:B------:R-:W2:Y:S01]  /*25790*/  LDL R5, [R1+0x1924] ;  /* 0x0019240001057983 */ /* 0x000ea20000100800 */
[----:B------:R-:W-:-:S02]  /*257a0*/  PRMT R29, RZ, 0x7610, R29 ;  /* 0x00007610ff1d7816 */ /* 0x000fc4000000001d */
[----:B--2---:R-:W-:-:S04]  /*257b0*/  @!P0 LOP3.LUT R5, R5, R4, RZ, 0x3c, !PT ;  /* 0x0000000405058212 */ /* 0x004fc800078e3cff */
[----:B------:R-:W-:-:S04]  /*257c0*/  @!P0 LOP3.LUT R4, R5, R4, RZ, 0x3c, !PT ;  /* 0x0000000405048212 */ /* 0x000fc800078e3cff */
[----:B------:R-:W-:-:S05]  /*257d0*/  @!P0 LOP3.LUT R5, R5, R4, RZ, 0x3c, !PT ;  /* 0x0000000405058212 */ /* 0x000fca00078e3cff */
[----:B------:R-:W2:Y:S04]  /*257e0*/  @!P0 LDG.E.U16 R29, [R4.64] ;  /* 0x00000006041d8981 */ /* 0x000ea8000c1e1500 */
        /* <DEDUP_REMOVED lines=26> */
[----:B------:R-:W2:Y:S01]  /*25990*/  @!P0 LDG.E.U16 R3, [R4.64] ;  /* 0x0000000604038981 */ /* 0x000ea2000c1e1500 */
[----:B------:R-:W-:-:S03]  /*259a0*/  PRMT R6, RZ, 0x7610, R6 ;  /* 0x00007610ff067816 */ /* 0x000fc60000000006 */
[----:B--2---:R0:W-:Y:S04]  /*259b0*/  STL [R1+0x10], R3 ;  /* 0x0000100301007387 */ /* 0x0041e80000100800 */
[----:B0-----:R-:W2:Y:S01]  /*259c0*/  LDL.LU R3, [R1+0x41a4] ;  /* 0x0041a40001037983 */ /* 0x001ea20000300800 */
[----:B------:R-:W2:Y:S02]  /*259d0*/  LDL R5, [R1+0x17dc] ;  /* 0x0017dc0001057983 */ /* 0x000ea40000100800 */
[----:B---3--:R-:W-:Y:S01]  /*259e0*/  @!P0 IMAD.MOV.U32 R4, RZ, RZ, R7 ;  /* 0x000000ffff048224 */ /* 0x008fe200078e0007 */
[----:B------:R-:W-:Y:S01]  /*259f0*/  PRMT R2, RZ, 0x7610, R2 ;  /* 0x00007610ff027816 */ /* 0x000fe20000000002 */
[----:B------:R-:W3:Y:S04]  /*25a00*/  LDL R7, [R1+0x169c] ;  /* 0x00169c0001077983 */ /* 0x000ee80000100800 */
[----:B--2---:R0:W2:Y:S04]  /*25a10*/  @!P0 LDG.E.U16 R6, [R4.64] ;  /* 0x0000000604068981 */ /* 0x0040a8000c1e1500 */
[----:B0-----:R-:W2:Y:S04]  /*25a20*/  LDL R4, [R1+0x179c] ;  /* 0x00179c0001047983 */ /* 0x001ea80000100800 */
[----:B------:R-:W2:Y:S02]  /*25a30*/  LDL R5, [R1+0x17a0] ;  /* 0x0017a00001057983 */ /* 0x000ea40000100800 */
[----:B--2---:R-:W-:-:S04]  /*25a40*/  @!P0 LOP3.LUT R5, R5, R4, RZ, 0x3c, !PT ;  /* 0x0000000405058212 */ /* 0x004fc800078e3cff */
[----:B------:R-:W-:-:S04]  /*25a50*/  @!P0 LOP3.LUT R4, R5, R4, RZ, 0x3c, !PT ;  /* 0x0000000405048212 */ /* 0x000fc800078e3cff */
[----:B------:R-:W-:-:S05]  /*25a60*/  @!P0 LOP3.LUT R5, R5, R4, RZ, 0x3c, !PT ;  /* 0x0000000405058212 */ /* 0x000fca00078e3cff */
[----:B------:R-:W2:Y:S04]  /*25a70*/  @!P0 LDG.E.U16 R2, [R4.64] ;  /* 0x0000000604028981 */ /* 0x000ea8000c1e1500 */
[----:B------:R0:W-:Y:S04]  /*25a80*/  STL [R1+0xc], R6 ;  /* 0x00000c0601007387 */ /* 0x0001e80000100800 */
[----:B0-----:R-:W3:Y:S04]  /*25a90*/  LDL R6, [R1+0x16a0] ;  /* 0x0016a00001067983 */ /* 0x001ee80000100800 */
[----:B--2---:R-:W-:Y:S01]  /*25aa0*/  STL [R1+0x8], R2 ;  /* 0x0000080201007387 */ /* 0x004fe20000100800 */
[----:B------:R-:W2:Y:S02]  /*25ab0*/  LDL R4, [R1+0x175c] ;  /* 0x00175c0001047983 */ /* 0x000ea40000100800 */
[----:B------:R-:W2:Y:S01]  /*25ac0*/  LDL R5, [R1+0x1760] ;  /* 0x0017600001057983 */ /* 0x000ea20000100800 */
[----:B------:R-:W-:-:S02]  /*25ad0*/  PRMT R0, RZ, 0x7610, R0 ;  /* 0x00007610ff007816 */ /* 0x000fc40000000000 */
[----:B--2---:R-:W-:-:S04]  /*25ae0*/  @!P0 LOP3.LUT R5, R5, R4, RZ, 0x3c, !PT ;  /* 0x0000000405058212 */ /* 0x004fc800078e3cff */
[----:B------:R-:W-:-:S04]  /*25af0*/  @!P0 LOP3.LUT R4, R5, R4, RZ, 0x3c, !PT ;  /* 0x0000000405048212 */ /* 0x000fc800078e3cff */
[----:B------:R-:W-:-:S05]  /*25b00*/  @!P0 LOP3.LUT R5, R5, R4, RZ, 0x3c, !PT ;  /* 0x0000000405058212 */ /* 0x000fca00078e3cff */
[----:B------:R0:W2:Y:S04]  /*25b10*/  @!P0 LDG.E.U16 R0, [R4.64] ;  /* 0x0000000604008981 */ /* 0x0000a8000c1e1500 */
[----:B0-----:R-:W3:Y:S04]  /*25b20*/  LDL R4, [R1+0x171c] ;  /* 0x00171c0001047983 */ /* 0x001ee80000100800 */
[----:B------:R-:W3:Y:S04]  /*25b30*/  LDL R5, [R1+0x1720] ;  /* 0x0017200001057983 */ /* 0x000ee80000100800 */
[----:B--2---:R0:W-:Y:S01]  /*25b40*/  STL [R1+0x412c], R0 ;  /* 0x00412c0001007387 */ /* 0x0041e20000100800 */
[----:B---3--:R-:W-:-:S02]  /*25b50*/  @!P0 LOP3.LUT R5, R5, R4, RZ, 0x3c, !PT ;  /* 0x0000000405058212 */ /* 0x008fc400078e3cff */
[----:B0-----:R-:W-:Y:S02]  /*25b60*/  PRMT R0, RZ, 0x7610, R0 ;  /* 0x00007610ff007816 */ /* 0x001fe40000000000 */
[----:B------:R-:W-:-:S04]  /*25b70*/  @!P0 LOP3.LUT R4, R5, R4, RZ, 0x3c, !PT ;  /* 0x0000000405048212 */ /* 0x000fc800078e3cff */
[----:B------:R-:W-:-:S05]  /*25b80*/  @!P0 LOP3.LUT R5, R5, R4, RZ, 0x3c, !PT ;  /* 0x0000000405058212 */ /* 0x000fca00078e3cff */
[----:B------:R0:W2:Y:S04]  /*25b90*/  @!P0 LDG.E.U16 R0, [R4.64] ;  /* 0x0000000604008981 */ /* 0x0000a8000c1e1500 */
[----:B0-----:R-:W3:Y:S04]  /*25ba0*/  LDL R4, [R1+0x16dc] ;  /* 0x0016dc0001047983 */ /* 0x001ee80000100800 */
[----:B------:R-:W3:Y:S01]  /*25bb0*/  LDL R5, [R1+0x16e0] ;  /* 0x0016e00001057983 */ /* 0x000ee20000100800 */
[----:B------:R-:W-:Y:S02]  /*25bc0*/  PRMT R29, RZ, 0x7610, R29 ;  /* 0x00007610ff1d7816 */ /* 0x000fe4000000001d */
[----:B---3--:R-:W-:-:S04]  /*25bd0*/  @!P0 LOP3.LUT R5, R5, R4, RZ, 0x3c, !PT ;  /* 0x0000000405058212 */ /* 0x008fc800078e3cff */
[----:B------:R-:W-:-:S04]  /*25be0*/  @!P0 LOP3.LUT R4, R5, R4, RZ, 0x3c, !PT ;  /* 0x0000000405048212 */ /* 0x000fc800078e3cff */
[----:B------:R-:W-:-:S05]  /*25bf0*/  @!P0 LOP3.LUT R5, R5, R4, RZ, 0x3c, !PT ;  /* 0x0000000405058212 */ /* 0x000fca00078e3cff */
[----:B------:R0:W3:Y:S01]  /*25c00*/  @!P0 LDG.E.U16 R29, [R4.64] ;  /* 0x00000006041d8981 */ /* 0x0000e2000c1e1500 */
[----:B------:R-:W-:-:S03]  /*25c10*/  PRMT R27, RZ, 0x7610, R27 ;  /* 0x00007610ff1b7816 */ /* 0x000fc6000000001b */
[----:B--2---:R1:W-:Y:S01]  /*25c20*/  STL [R1], R0 ;  /* 0x0000000001007387 */ /* 0x0043e20000100800 */
[----:B0-----:R-:W-:Y:S02]  /*25c30*/  @!P0 IMAD.MOV.U32 R4, RZ, RZ, R6 ;  /* 0x000000ffff048224 */ /* 0x001fe400078e0006 */
[----:B------:R-:W-:Y:S01]  /*25c40*/  @!P0 IMAD.MOV.U32 R5, RZ, RZ, R7 ;  /* 0x000000ffff058224 */ /* 0x000fe200078e0007 */
[----:B-1----:R-:W2:Y:S04]  /*25c50*/  LDL R0, [R1+0x1620] ;  /* 0x0016200001007983 */ /* 0x002ea80000100800 */
[----:B------:R0:W2:Y:S04]  /*25c60*/  @!P0 LDG.E.U16 R27, [R4.64] ;  /* 0x00000006041b8981 */ /* 0x0000a8000c1e1500 */
[----:B---3--:R1:W-:Y:S01]  /*25c70*/  STL [R1+0x4130], R29 ;  /* 0x0041301d01007387 */ /* 0x0083e20000100800 */
[----:B0-----:R-:W3:Y:S02]  /*25c80*/  LDL R4, [R1+0x165c] ;  /* 0x00165c0001047983 */ /* 0x001ee40000100800 */
[----:B------:R-:W3:Y:S01]  /*25c90*/  LDL R5, [R1+0x1660] ;  /* 0x0016600001057983 */ /* 0x000ee20000100800 */
[----:B------:R-:W-:-:S02]  /*25ca0*/  PRMT R26, RZ, 0x7610, R26 ;  /* 0x00007610ff1a7816 */ /* 0x000fc4000000001a */
[----:B------:R-:W-:Y:S01]  /*25cb0*/  PRMT R25, RZ, 0x7610, R25 ;  /* 0x00007610ff197816 */ /* 0x000fe20000000019 */
[----:B------:R-:W2:Y:S04]  /*25cc0*/  LDL R7, [R1+0x159c] ;  /* 0x00159c0001077983 */ /* 0x000ea80000100800 */
[----:B------:R-:W2:Y:S04]  /*25cd0*/  LDL R6, [R1+0x15a0] ;  /* 0x0015a00001067983 */ /* 0x000ea80000100800 */
[----:B-1----:R-:W2:Y:S01]  /*25ce0*/  LDL R29, [R1+0x161c] ;  /* 0x00161c00011d7983 */ /* 0x002ea20000100800 */
[----:B---3--:R-:W-:-:S04]  /*25cf0*/  @!P0 LOP3.LUT R5, R5, R4, RZ, 0x3c, !PT ;  /* 0x0000000405058212 */ /* 0x008fc800078e3cff */
[----:B------:R-:W-:-:S04]  /*25d00*/  @!P0 LOP3.LUT R4, R5, R4, RZ, 0x3c, !PT ;  /* 0x0000000405048212 */ /* 0x000fc800078e3cff */
[----:B------:R-:W-:-:S05]  /*25d10*/  @!P0 LOP3.LUT R5, R5, R4, RZ, 0x3c, !PT ;  /* 0x0000000405058212 */ /* 0x000fca00078e3cff */
[----:B------:R0:W3:Y:S04]  /*25d20*/  @!P0 LDG.E.U16 R26, [R4.64] ;  /* 0x00000006041a8981 */ /* 0x0000e8000c1e1500 */
[----:B--2---:R1:W-:Y:S01]  /*25d30*/  STL [R1+0x4134], R27 ;  /* 0x0041341b01007387 */ /* 0x0043e20000100800 */
        /* <DEDUP_REMOVED lines=8> */
[----:B----4-:R-:W-:Y:S02]  /*25dc0*/  PRMT R23, RZ, 0x7610, R23 ;  /* 0x00007610ff177816 */ /* 0x010fe40000000017 */
[----:B------:R-:W-:Y:S01]  /*25dd0*/  PRMT R22, RZ, 0x7610, R22 ;  /* 0x00007610ff167816 */ /* 0x000fe20000000016 */
[----:B------:R-:W4:Y:S04]  /*25de0*/  LDL R29, [R1+0x18c4] ;  /* 0x0018c400011d7983 */ /* 0x000f280000100800 */
[----:B------:R-:W2:Y:S04]  /*25df0*/  LDL R0, [R1+0x1900] ;  /* 0x0019000001007983 */ /* 0x000ea80000100800 */
[----:B-1----:R-:W2:Y:S01]  /*25e00*/  LDL R26, [R1+0x1564] ;  /* 0x00156400011a7983 */ /* 0x002ea20000100800 */
[----:B---3--:R-:W-:-:S04]  /*25e10*/  @!P0 LOP3.LUT R5, R5, R4, RZ, 0x3c, !PT ;  /* 0x0000000405058212 */ /* 0x008fc800078e3cff */
[----:B------:R-:W-:-:S04]  /*25e20*/  @!P0 LOP3.LUT R4, R5, R4, RZ, 0x3c, !PT ;  /* 0x0000000405048212 */ /* 0x000fc800078e3cff */
[----:B------:R-:W-:-:S05]  /*25e30*/  @!P0 LOP3.LUT R5, R5, R4, RZ, 0x3c, !PT ;  /* 0x0000000405058212 */ /* 0x000fca00078e3cff */
[----:B------:R0:W3:Y:S02]  /*25e40*/  @!P0 LDG.E.U16 R24, [R4.64] ;  /* 0x0000000604188981 */ /* 0x0000e4000c1e1500 */
[----:B0-----:R-:W-:Y:S02]  /*25e50*/  @!P0 IMAD.MOV.U32 R4, RZ, RZ, R6 ;  /* 0x000000ffff048224 */ /* 0x001fe400078e0006 */
[----:B------:R-:W-:-:S05]  /*25e60*/  @!P0 IMAD.MOV.U32 R5, RZ, RZ, R7 ;  /* 0x000000ffff058224 */ /* 0x000fca00078e0007 */
[----:B------:R2:W3:Y:S02]  /*25e70*/  @!P0 LDG.E.U16 R23, [R4.64] ;  /* 0x0000000604178981 */ /* 0x0004e4000c1e1500 */
[----:B--2---:R-:W-:Y:S02]  /*25e80*/  @!P0 IMAD.MOV.U32 R4, RZ, RZ, R27 ;  /* 0x000000ffff048224 */ /* 0x004fe400078e001b */
[----:B------:R-:W-:-:S05]  /*25e90*/  @!P0 IMAD.MOV.U32 R5, RZ, RZ, R26 ;  /* 0x000000ffff058224 */ /* 0x000fca00078e001a */
[----:B------:R0:W2:Y:S04]  /*25ea0*/  @!P0 LDG.E.U16 R22, [R4.64] ;  /* 0x0000000604168981 */ /* 0x0000a8000c1e1500 */
[----:B------:R1:W-:Y:S01]  /*25eb0*/  STL [R1+0x413c], R25 ;  /* 0x00413c1901007387 */ /* 0x0003e20000100800 */
[----:B------:R-:W-:Y:S01]  /*25ec0*/  PRMT R21, RZ, 0x7610, R21 ;  /* 0x00007610ff157816 */ /* 0x000fe20000000015 */
[----:B0-----:R-:W-:Y:S02]  /*25ed0*/  @!P0 IMAD.MOV.U32 R4, RZ, RZ, R0 ;  /* 0x000000ffff048224 */ /* 0x001fe400078e0000 */
[----:B----4-:R-:W-:-:S05]  /*25ee0*/  @!P0 IMAD.MOV.U32 R5, RZ, RZ, R29 ;  /* 0x000000ffff058224 */ /* 0x010fca00078e001d */
[----:B------:R-:W4:Y:S04]  /*25ef0*/  @!P0 LDG.E.U16 R21, [R4.64] ;  /* 0x0000000604158981 */ /* 0x000f28000c1e1500 */
[----:B---3--:R0:W-:Y:S01]  /*25f00*/  STL [R1+0x4140], R24 ;  /* 0x0041401801007387 */ /* 0x0081e20000100800 */
[----:B------:R-:W3:Y:S02]  /*25f10*/  LDL R7, [R1+0x1904] ;  /* 0x0019040001077983 */ /* 0x000ee40000100800 */
[----:B------:R-:W3:Y:S01]  /*25f20*/  LDL R6, [R1+0x1920] ;  /* 0x0019200001067983 */ /* 0x000ee20000100800 */
[----:B------:R0:W-:Y:S01]  /*25f30*/  STL [R1+0x4144], R23 ;  /* 0x0041441701007387 */ /* 0x0001e20000100800 */
[----:B------:R-:W3:Y:S02]  /*25f40*/  LDL R27, [R1+0x1894] ;  /* 0x00189400011b7983 */ /* 0x000ee40000100800 */
[----:B------:R-:W3:Y:S01]  /*25f50*/  LDL R26, [R1+0x1898] ;  /* 0x00189800011a7983 */ /* 0x000ee20000100800 */
[----:B--2---:R2:W-:Y:S01]  /*25f60*/  STL [R1+0x4148], R22 ;  /* 0x0041481601007387 */ /* 0x0045e20000100800 */
[----:B-1----:R-:W2:Y:S02]  /*25f70*/  LDL R25, [R1+0x1854] ;  /* 0x0018540001197983 */ /* 0x002ea40000100800 */
[----:B0-----:R-:W2:Y:S01]  /*25f80*/  LDL R24, [R1+0x1858] ;  /* 0x0018580001187983 */ /* 0x001ea20000100800 */
[----:B------:R-:W-:-:S02]  /*25f90*/  PRMT R20, RZ, 0x7610, R20 ;  /* 0x00007610ff147816 */ /* 0x000fc40000000014 */
[----:B------:R-:W-:Y:S01]  /*25fa0*/  PRMT R19, RZ, 0x7610, R19 ;  /* 0x00007610ff137816 */ /* 0x000fe20000000013 */
[----:B------:R-:W2:Y:S04]  /*25fb0*/  LDL R23, [R1+0x1814] ;  /* 0x0018140001177983 */ /* 0x000ea80000100800 */
[----:B------:R-:W2:Y:S01]  /*25fc0*/  LDL R0, [R1+0x1818] ;  /* 0x0018180001007983 */ /* 0x000ea20000100800 */
[----:B------:R-:W-:-:S03]  /*25fd0*/  PRMT R18, RZ, 0x7610, R18 ;  /* 0x00007610ff127816 */ /* 0x000fc60000000012 */
[----:B----4-:R0:W-:Y:S01]  /*25fe0*/  STL [R1+0x414c], R21 ;  /* 0x00414c1501007387 */ /* 0x0101e20000100800 */
[----:B---3--:R-:W-:Y:S02]  /*25ff0*/  @!P0 IMAD.MOV.U32 R5, RZ, RZ, R7 ;  /* 0x000000ffff058224 */ /* 0x008fe400078e0007 */
[----:B------:R-:W-:Y:S01]  /*26000*/  @!P0 IMAD.MOV.U32 R4, RZ, RZ, R6 ;  /* 0x000000ffff048224 */ /* 0x000fe200078e0006 */
[----:B------:R-:W3:Y:S04]  /*26010*/  LDL R7, [R1+0x17d4] ;  /* 0x0017d40001077983 */ /* 0x000ee80000100800 */
[----:B------:R-:W4:Y:S04]  /*26020*/  LDL R6, [R1+0x17d8] ;  /* 0x0017d80001067983 */ /* 0x000f280000100800 */
[----:B------:R1:W3:Y:S02]  /*26030*/  @!P0 LDG.E.U16 R20, [R4.64] ;  /* 0x0000000604148981 */ /* 0x0002e4000c1e1500 */
[----:B-1----:R-:W-:-:S02]  /*26040*/  @!P0 IMAD.MOV.U32 R5, RZ, RZ, R27 ;  /* 0x000000ffff058224 */ /* 0x002fc400078e001b */
[----:B------:R-:W-:-:S05]  /*26050*/  @!P0 IMAD.MOV.U32 R4, RZ, RZ, R26 ;  /* 0x000000ffff048224 */ /* 0x000fca00078e001a */
[----:B------:R2:W4:Y:S02]  /*26060*/  @!P0 LDG.E.U16 R19, [R4.64] ;  /* 0x0000000604138981 */ /* 0x000524000c1e1500 */
[----:B--2---:R-:W-:Y:S02]  /*26070*/  @!P0 IMAD.MOV.U32 R5, RZ, RZ, R25 ;  /* 0x000000ffff058224 */ /* 0x004fe400078e0019 */
[----:B------:R-:W-:-:S05]  /*26080*/  @!P0 IMAD.MOV.U32 R4, RZ, RZ, R24 ;  /* 0x000000ffff048224 */ /* 0x000fca00078e0018 */
[----:B------:R1:W2:Y:S01]  /*26090*/  @!P0 LDG.E.U16 R18, [R4.64] ;  /* 0x0000000604128981 */ /* 0x0002a2000c1e1500 */
[----:B------:R-:W-:Y:S02]  /*260a0*/  PRMT R17, RZ, 0x7610, R17 ;  /* 0x00007610ff117816 */ /* 0x000fe40000000011 */
[----:B------:R-:W-:Y:S01]  /*260b0*/  PRMT R16, RZ, 0x7610, R16 ;  /* 0x00007610ff107816 */ /* 0x000fe20000000010 */
[----:B-1----:R-:W-:Y:S02]  /*260c0*/  @!P0 IMAD.MOV.U32 R4, RZ, RZ, R0 ;  /* 0x000000ffff048224 */ /* 0x002fe400078e0000 */
[----:B------:R-:W-:-:S05]  /*260d0*/  @!P0 IMAD.MOV.U32 R5, RZ, RZ, R23 ;  /* 0x000000ffff058224 */ /* 0x000fca00078e0017 */
[----:B------:R4:W2:Y:S04]  /*260e0*/  @!P0 LDG.E.U16 R17, [R4.64] ;  /* 0x0000000604118981 */ /* 0x0008a8000c1e1500 */
[----:B---3--:R1:W-:Y:S01]  /*260f0*/  STL [R1+0x4150], R20 ;  /* 0x0041501401007387 */ /* 0x0083e20000100800 */
[----:B------:R-:W3:Y:S02]  /*26100*/  LDL R22, [R1+0x1794] ;  /* 0x0017940001167983 */ /* 0x000ee40000100800 */
[----:B0-----:R-:W3:Y:S02]  /*26110*/  LDL R21, [R1+0x1798] ;  /* 0x0017980001157983 */ /* 0x001ee40000100800 */
[----:B----4-:R-:W-:Y:S02]  /*26120*/  @!P0 IMAD.MOV.U32 R4, RZ, RZ, R6 ;  /* 0x000000ffff048224 */ /* 0x010fe400078e0006 */
[----:B------:R-:W-:-:S05]  /*26130*/  @!P0 IMAD.MOV.U32 R5, RZ, RZ, R7 ;  /* 0x000000ffff058224 */ /* 0x000fca00078e0007 */
[----:B------:R3:W4:Y:S04]  /*26140*/  @!P0 LDG.E.U16 R16, [R4.64] ;  /* 0x0000000604108981 */ /* 0x000728000c1e1500 */
[----:B------:R0:W-:Y:S04]  /*26150*/  STL [R1+0x4154], R19 ;  /* 0x0041541301007387 */ /* 0x0001e80000100800 */
[----:B--2---:R3:W-:Y:S01]  /*26160*/  STL [R1+0x4158], R18 ;  /* 0x0041581201007387 */ /* 0x0047e20000100800 */
[----:B-1----:R-:W3:Y:S02]  /*26170*/  LDL R20, [R1+0x1754] ;  /* 0x0017540001147983 */ /* 0x002ee40000100800 */
[----:B------:R-:W3:Y:S01]  /*26180*/  LDL R0, [R1+0x1758] ;  /* 0x0017580001007983 */ /* 0x000ee20000100800 */
[----:B------:R-:W-:-:S02]  /*26190*/  PRMT R15, RZ, 0x7610, R15 ;  /* 0x00007610ff0f7816 */ /* 0x000fc4000000000f */
[----:B------:R-:W-:Y:S01]  /*261a0*/  PRMT R14, RZ, 0x7610, R14 ;  /* 0x00007610ff0e7816 */ /* 0x000fe2000000000e */
[----:B------:R1:W-:Y:S01]  /*261b0*/  STL [R1+0x415c], R17 ;  /* 0x00415c1101007387 */ /* 0x0003e20000100800 */
[----:B------:R-:W3:Y:S02]  /*261c0*/  LDL R7, [R1+0x1714] ;  /* 0x0017140001077983 */ /* 0x000ee40000100800 */
[----:B------:R-:W3:Y:S02]  /*261d0*/  LDL R6, [R1+0x1718] ;  /* 0x0017180001067983 */ /* 0x000ee40000100800 */
[----:B---3--:R-:W-:Y:S02]  /*261e0*/  @!P0 IMAD.MOV.U32 R5, RZ, RZ, R22 ;  /* 0x000000ffff058224 */ /* 0x008fe400078e0016 */
[----:B------:R-:W-:-:S05]  /*261f0*/  @!P0 IMAD.MOV.U32 R4, RZ, RZ, R21 ;  /* 0x000000ffff048224 */ /* 0x000fca00078e0015 */
[----:B------:R3:W2:Y:S04]  /*26200*/  @!P0 LDG.E.U16 R15, [R4.64] ;  /* 0x00000006040f8981 */ /* 0x0006a8000c1e1500 */
[----:B----4-:R4:W-:Y:S01]  /*26210*/  STL [R1+0x4160], R16 ;  /* 0x0041601001007387 */ /* 0x0109e20000100800 */
[----:B0-----:R-:W2:Y:S02]  /*26220*/  LDL R19, [R1+0x16d4] ;  /* 0x0016d40001137983 */ /* 0x001ea40000100800 */
[----:B---3--:R-:W3:Y:S01]  /*26230*/  LDL R18, [R1+0x16d8] ;  /* 0x0016d80001127983 */ /* 0x008ee20000100800 */
[----:B-1----:R-:W3:Y:S04]  /*26240*/  LDL R17, [R1+0x1694] ;  /* 0x0016940001117983 */ /* 0x002ee80000100800 */
[----:B----4-:R-:W4:Y:S01]  /*26250*/  LDL R16, [R1+0x1698] ;  /* 0x0016980001107983 */ /* 0x010f220000100800 */
[----:B------:R-:W-:-:S02]  /*26260*/  @!P0 IMAD.MOV.U32 R5, RZ, RZ, R20 ;  /* 0x000000ffff058224 */ /* 0x000fc400078e0014 */
[----:B------:R-:W-:-:S05]  /*26270*/  @!P0 IMAD.MOV.U32 R4, RZ, RZ, R0 ;  /* 0x000000ffff048224 */ /* 0x000fca00078e0000 */
[----:B------:R0:W4:Y:S01]  /*26280*/  @!P0 LDG.E.U16 R14, [R4.64] ;  /* 0x00000006040e8981 */ /* 0x000122000c1e1500 */
[----:B------:R-:W-:Y:S02]  /*26290*/  PRMT R13, RZ, 0x7610, R13 ;  /* 0x00007610ff0d7816 */ /* 0x000fe4000000000d */
[----:B------:R-:W-:Y:S01]  /*262a0*/  PRMT R12, RZ, 0x7610, R12 ;  /* 0x00007610ff0c7816 */ /* 0x000fe2000000000c */
[----:B0-----:R-:W-:Y:S02]  /*262b0*/  @!P0 IMAD.MOV.U32 R5, RZ, RZ, R7 ;  /* 0x000000ffff058224 */ /* 0x001fe400078e0007 */
[----:B------:R-:W-:-:S05]  /*262c0*/  @!P0 IMAD.MOV.U32 R4, RZ, RZ, R6 ;  /* 0x000000ffff048224 */ /* 0x000fca00078e0006 */
[----:B------:R3:W4:Y:S01]  /*262d0*/  @!P0 LDG.E.U16 R13, [R4.64] ;  /* 0x00000006040d8981 */ /* 0x000722000c1e1500 */
[----:B------:R-:W-:-:S03]  /*262e0*/  PRMT R11, RZ, 0x7610, R11 ;  /* 0x00007610ff0b7816 */ /* 0x000fc6000000000b */
[----:B--2---:R0:W-:Y:S01]  /*262f0*/  STL [R1+0x4164], R15 ;  /* 0x0041640f01007387 */ /* 0x0041e20000100800 */
[----:B------:R-:W2:Y:S03]  /*26300*/  LDL R0, [R1+0x1658] ;  /* 0x0016580001007983 */ /* 0x000ea60000100800 */
[----:B0-----:R-:W2:Y:S01]  /*26310*/  LDL R15, [R1+0x1654] ;  /* 0x00165400010f7983 */ /* 0x001ea20000100800 */
[----:B---3--:R-:W-:Y:S02]  /*26320*/  @!P0 IMAD.MOV.U32 R4, RZ, RZ, R18 ;  /* 0x000000ffff048224 */ /* 0x008fe400078e0012 */
[----:B------:R-:W-:-:S05]  /*26330*/  @!P0 IMAD.MOV.U32 R5, RZ, RZ, R19 ;  /* 0x000000ffff058224 */ /* 0x000fca00078e0013 */
[----:B------:R4:W3:Y:S02]  /*26340*/  @!P0 LDG.E.U16 R12, [R4.64] ;  /* 0x00000006040c8981 */ /* 0x0008e4000c1e1500 */
[----:B----4-:R-:W-:Y:S02]  /*26350*/  @!P0 IMAD.MOV.U32 R4, RZ, RZ, R16 ;  /* 0x000000ffff048224 */ /* 0x010fe400078e0010 */
[----:B------:R-:W-:-:S05]  /*26360*/  @!P0 IMAD.MOV.U32 R5, RZ, RZ, R17 ;  /* 0x000000ffff058224 */ /* 0x000fca00078e0011 */
[----:B------:R2:W2:Y:S04]  /*26370*/  @!P0 LDG.E.U16 R11, [R4.64] ;  /* 0x00000006040b8981 */ /* 0x0004a8000c1e1500 */
[----:B------:R0:W-:Y:S01]  /*26380*/  STL [R1+0x4168], R14 ;  /* 0x0041680e01007387 */ /* 0x0001e20000100800 */
[----:B------:R-:W2:Y:S02]  /*26390*/  LDL R7, [R1+0x1614] ;  /* 0x0016140001077983 */ /* 0x000ea40000100800 */
[----:B------:R-:W2:Y:S01]  /*263a0*/  LDL R6, [R1+0x1618] ;  /* 0x0016180001067983 */ /* 0x000ea20000100800 */
[----:B------:R-:W-:Y:S01]  /*263b0*/  PRMT R3, RZ, 0x7610, R3 ;  /* 0x00007610ff037816 */ /* 0x000fe20000000003 */
[----:B------:R1:W-:Y:S01]  /*263c0*/  STL [R1+0x416c], R13 ;  /* 0x00416c0d01007387 */ /* 0x0003e20000100800 */
[----:B--2---:R-:W-:-:S02]  /*263d0*/  @!P0 IMAD.MOV.U32 R4, RZ, RZ, R0 ;  /* 0x000000ffff048224 */ /* 0x004fc400078e0000 */
[----:B------:R-:W-:-:S05]  /*263e0*/  @!P0 IMAD.MOV.U32 R5, RZ, RZ, R15 ;  /* 0x000000ffff058224 */ /* 0x000fca00078e000f */
[----:B------:R2:W4:Y:S02]  /*263f0*/  @!P0 LDG.E.U16 R3, [R4.64] ;  /* 0x0000000604038981 */ /* 0x000524000c1e1500 */
[----:B--2---:R-:W-:Y:S02]  /*26400*/  PRMT R4, RZ, 0x7610, R4 ;  /* 0x00007610ff047816 */ /* 0x004fe40000000004 */
[----:B---3--:R2:W-:Y:S04]  /*26410*/  STL [R1+0x4170], R12 ;  /* 0x0041700c01007387 */ /* 0x0085e80000100800 */
[----:B------:R-:W3:Y:S04]  /*26420*/  @!P0 LDG.E.U16 R4, [R6.64] ;  /* 0x0000000606048981 */ /* 0x000ee8000c1e1500 */
[----:B------:R1:W-:Y:S01]  /*26430*/  STL [R1+0x4174], R11 ;  /* 0x0041740b01007387 */ /* 0x0003e20000100800 */
[----:B------:R-:W3:Y:S02]  /*26440*/  LDL R15, [R1+0x15d4] ;  /* 0x0015d400010f7983 */ /* 0x000ee40000100800 */
[----:B0-----:R-:W3:Y:S02]  /*26450*/  LDL R14, [R1+0x15d8] ;  /* 0x0015d800010e7983 */ /* 0x001ee40000100800 */
[----:B------:R-:W3:Y:S01]  /*26460*/  LDL R0, [R1+0x1598] ;  /* 0x0015980001007983 */ /* 0x000ee20000100800 */
[----:B------:R-:W-:Y:S01]  /*26470*/  PRMT R5, RZ, 0x7610, R5 ;  /* 0x00007610ff057816 */ /* 0x000fe20000000005 */
[----:B----4-:R0:W-:Y:S01]  /*26480*/  STL [R1+0x4178], R3 ;  /* 0x0041780301007387 */ /* 0x0101e20000100800 */
[----:B-1----:R-:W4:Y:S02]  /*26490*/  LDL R13, [R1+0x1594] ;  /* 0x00159400010d7983 */ /* 0x002f240000100800 */
[----:B--2---:R-:W2:Y:S02]  /*264a0*/  LDL R12, [R1+0x1560] ;  /* 0x00156000010c7983 */ /* 0x004ea40000100800 */
[----:B------:R-:W2:Y:S01]  /*264b0*/  LDL R11, [R1+0x18c8] ;  /* 0x0018c800010b7983 */ /* 0x000ea20000100800 */
[----:B------:R-:W2:Y:S01]  /*264c0*/  LDL.LU R17, [R1+0x4f0] ;  /* 0x0004f00001117983 */ /* 0x000ea20000300800 */
[----:B------:R-:W2:Y:S02]  /*264d0*/  LDL.LU R18, [R1+0x4ec] ;  /* 0x0004ec0001127983 */ /* 0x000ea40000300800 */
[----:B------:R-:W2:Y:S02]  /*264e0*/  LDL.LU R19, [R1+0x4e8] ;  /* 0x0004e80001137983 */ /* 0x000ea40000300800 */
[----:B------:R-:W2:Y:S01]  /*264f0*/  LDL.LU R20, [R1+0x4e4] ;  /* 0x0004e40001147983 */ /* 0x000ea20000300800 */
[----:B------:R-:W2:Y:S01]  /*26500*/  LDL.LU R25, [R1+0x4d0] ;  /* 0x0004d00001197983 */ /* 0x000ea20000300800 */
[----:B------:R-:W2:Y:S02]  /*26510*/  LDL.LU R21, [R1+0x4cc] ;  /* 0x0004cc0001157983 */ /* 0x000ea40000300800 */
[----:B------:R-:W2:Y:S01]  /*26520*/  LDL.LU R26, [R1+0x4c8] ;  /* 0x0004c800011a7983 */ /* 0x000ea20000300800 */
[----:B---3--:R1:W-:Y:S01]  /*26530*/  STL [R1+0x417c], R4 ;  /* 0x00417c0401007387 */ /* 0x0083e20000100800 */
[----:B0-----:R-:W3:Y:S02]  /*26540*/  LDL R3, [R1+0x1908] ;  /* 0x0019080001037983 */ /* 0x001ee40000100800 */
[----:B------:R-:W-:Y:S01]  /*26550*/  @!P0 IMAD.MOV.U32 R7, RZ, RZ, R15 ;  /* 0x000000ffff078224 */ /* 0x000fe200078e000f */
[----:B-1----:R-:W3:Y:S01]  /*26560*/  LDL R4, [R1+0x18cc] ;  /* 0x0018cc0001047983 */ /* 0x002ee20000100800 */
[----:B------:R-:W-:Y:S01]  /*26570*/  @!P0 IMAD.MOV.U32 R6, RZ, RZ, R14 ;  /* 0x000000ffff068224 */ /* 0x000fe200078e000e */
[----:B------:R-:W-:-:S02]  /*26580*/  PRMT R8, RZ, 0x7610, R8 ;  /* 0x00007610ff087816 */ /* 0x000fc40000000008 */
[----:B------:R-:W-:Y:S02]  /*26590*/  PRMT R9, RZ, 0x7610, R9 ;  /* 0x00007610ff097816 */ /* 0x000fe40000000009 */
[----:B------:R-:W-:Y:S01]  /*265a0*/  PRMT R10, RZ, 0x7610, R10 ;  /* 0x00007610ff0a7816 */ /* 0x000fe2000000000a */
[----:B------:R-:W3:Y:S04]  /*265b0*/  LDL.LU R22, [R1+0x4c4] ;  /* 0x0004c40001167983 */ /* 0x000ee80000300800 */
[----:B------:R0:W3:Y:S02]  /*265c0*/  @!P0 LDG.E.U16 R5, [R6.64] ;  /* 0x0000000606058981 */ /* 0x0000e4000c1e1500 */
[----:B0-----:R-:W-:Y:S02]  /*265d0*/  @!P0 IMAD.MOV.U32 R6, RZ, RZ, R0 ;  /* 0x000000ffff068224 */ /* 0x001fe400078e0000 */
[----:B----4-:R-:W-:-:S05]  /*265e0*/  @!P0 IMAD.MOV.U32 R7, RZ, RZ, R13 ;  /* 0x000000ffff078224 */ /* 0x010fca00078e000d */
[----:B------:R2:W4:Y:S02]  /*265f0*/  @!P0 LDG.E.U16 R8, [R6.64] ;  /* 0x0000000606088981 */ /* 0x000524000c1e1500 */
[----:B--2---:R-:W-:Y:S02]  /*26600*/  @!P0 IMAD.MOV.U32 R6, RZ, RZ, R11 ;  /* 0x000000ffff068224 */ /* 0x004fe400078e000b */
[----:B------:R-:W-:-:S05]  /*26610*/  @!P0 IMAD.MOV.U32 R7, RZ, RZ, R12 ;  /* 0x000000ffff078224 */ /* 0x000fca00078e000c */
[----:B------:R3:W2:Y:S02]  /*26620*/  @!P0 LDG.E.U16 R9, [R6.64] ;  /* 0x0000000606098981 */ /* 0x0006a4000c1e1500 */
[----:B---3--:R-:W-:Y:S02]  /*26630*/  @!P0 IMAD.MOV.U32 R6, RZ, RZ, R3 ;  /* 0x000000ffff068224 */ /* 0x008fe400078e0003 */
[----:B------:R-:W-:-:S05]  /*26640*/  @!P0 IMAD.MOV.U32 R7, RZ, RZ, R4 ;  /* 0x000000ffff078224 */ /* 0x000fca00078e0004 */
[----:B------:R-:W3:Y:S04]  /*26650*/  @!P0 LDG.E.U16 R10, [R6.64] ;  /* 0x00000006060a8981 */ /* 0x000ee8000c1e1500 */
[----:B------:R-:W-:Y:S01]  /*26660*/  STL [R1+0x4180], R5 ;  /* 0x0041800501007387 */ /* 0x000fe20000100800 */
[----:B------:R-:W3:Y:S02]  /*26670*/  LDL.LU R0, [R1+0x4b0] ;  /* 0x0004b00001007983 */ /* 0x000ee40000300800 */
[----:B------:R-:W3:Y:S02]  /*26680*/  LDL.LU R24, [R1+0x4ac] ;  /* 0x0004ac0001187983 */ /* 0x000ee40000300800 */
[----:B------:R-:W3:Y:S01]  /*26690*/  LDL.LU R23, [R1+0x4a8] ;  /* 0x0004a80001177983 */ /* 0x000ee20000300800 */
[----:B------:R-:W3:Y:S04]  /*266a0*/  LDL.LU R27, [R1+0x4a4] ;  /* 0x0004a400011b7983 */ /* 0x000ee80000300800 */
        /* <DEDUP_REMOVED lines=8> */
[----:B----4-:R-:W-:Y:S01]  /*26730*/  STL [R1+0x4184], R8 ;  /* 0x0041840801007387 */ /* 0x010fe20000100800 */
[----:B------:R-:W4:Y:S03]  /*26740*/  LDL.LU R29, [R1+0x490] ;  /* 0x00049000011d7983 */ /* 0x000f260000300800 */
[----:B--2---:R1:W-:Y:S04]  /*26750*/  STL [R1+0x4188], R9 ;  /* 0x0041880901007387 */ /* 0x0043e80000100800 */
[----:B---3--:R-:W-:Y:S01]  /*26760*/  STL [R1+0x418c], R10 ;  /* 0x00418c0a01007387 */ /* 0x008fe20000100800 */
[----:B0-----:R-:W2:Y:S02]  /*26770*/  LDL.LU R25, [R1+0x48c] ;  /* 0x00048c0001197983 */ /* 0x001ea40000300800 */
[----:B-1----:R-:W3:Y:S02]  /*26780*/  LDL.LU R9, [R1+0x488] ;  /* 0x0004880001097983 */ /* 0x002ee40000300800 */
[----:B------:R-:W3:Y:S01]  /*26790*/  LDL.LU R8, [R1+0x484] ;  /* 0x0004840001087983 */ /* 0x000ee20000300800 */
[----:B------:R-:W3:Y:S01]  /*267a0*/  LDL.LU R5, [R1+0x3b8] ;  /* 0x0003b80001057983 */ /* 0x000ee20000300800 */
[----:B------:R-:W3:Y:S02]  /*267b0*/  LDL.LU R4, [R1+0x3b0] ;  /* 0x0003b00001047983 */ /* 0x000ee40000300800 */
[----:B------:R-:W3:Y:S02]  /*267c0*/  LDL.LU R3, [R1+0x3a8] ;  /* 0x0003a80001037983 */ /* 0x000ee40000300800 */
[----:B------:R-:W3:Y:S01]  /*267d0*/  LDL.LU R26, [R1+0x3a0] ;  /* 0x0003a000011a7983 */ /* 0x000ee20000300800 */
[----:B------:R-:W3:Y:S04]  /*267e0*/  LDL.LU R11, [R1+0x378] ;  /* 0x00037800010b7983 */ /* 0x000ee80000300800 */
[----:B------:R0:W-:Y:S04]  /*267f0*/  STS.U16 [R28+0x4c00], R0 ;  /* 0x004c00001c007388 */ /* 0x0001e80000000400 */
[----:B0-----:R-:W3:Y:S01]  /*26800*/  LDL.LU R0, [R1+0x370] ;  /* 0x0003700001007983 */ /* 0x001ee20000300800 */
[----:B------:R0:W-:Y:S02]  /*26810*/  STS.U16 [R28+0x4c80], R24 ;  /* 0x004c80181c007388 */ /* 0x0001e40000000400 */
[----:B------:R-:W3:Y:S02]  /*26820*/  LDL.LU R12, [R1+0x368] ;  /* 0x00036800010c7983 */ /* 0x000ee40000300800 */
[----:B------:R-:W-:Y:S01]  /*26830*/  STS.U16 [R28+0x4d00], R23 ;  /* 0x004d00171c007388 */ /* 0x000fe20000000400 */
[----:B------:R1:W-:Y:S04]  /*26840*/  STS.U16 [R28+0x4d80], R27 ;  /* 0x004d801b1c007388 */ /* 0x0003e80000000400 */
[----:B0-----:R-:W3:Y:S01]  /*26850*/  LDL.LU R24, [R1+0x364] ;  /* 0x0003640001187983 */ /* 0x001ee20000300800 */
[----:B-1----:R-:W3:Y:S03]  /*26860*/  LDL.LU R27, [R1+0x510] ;  /* 0x00051000011b7983 */ /* 0x002ee60000300800 */
[----:B------:R-:W3:Y:S01]  /*26870*/  LDL.LU R13, [R1+0x50c] ;  /* 0x00050c00010d7983 */ /* 0x000ee20000300800 */
[----:B------:R-:W3:Y:S03]  /*26880*/  LDL.LU R14, [R1+0x508] ;  /* 0x00050800010e7983 */ /* 0x000ee60000300800 */
        /* <DEDUP_REMOVED lines=8> */
[----:B----4-:R0:W-:Y:S04]  /*26910*/  STS.U16 [R28+0x5c00], R29 ;  /* 0x005c001d1c007388 */ /* 0x0101e80000000400 */
[----:B0-----:R-:W4:Y:S01]  /*26920*/  LDL.LU R29, [R1+0x4d4] ;  /* 0x0004d400011d7983 */ /* 0x001f220000300800 */
[----:B------:R-:W4:Y:S03]  /*26930*/  LDL.LU R23, [R1+0x4c0] ;  /* 0x0004c00001177983 */ /* 0x000f260000300800 */
[----:B--2---:R0:W-:Y:S01]  /*26940*/  STS.U16 [R28+0x5c80], R25 ;  /* 0x005c80191c007388 */ /* 0x0041e20000000400 */
[----:B---3--:R-:W-:Y:S03]  /*26950*/  STS.U16 [R28+0x5d00], R9 ;  /* 0x005d00091c007388 */ /* 0x008fe60000000400 */
[----:B------:R-:W-:Y:S01]  /*26960*/  STS.U16 [R28+0x5d80], R8 ;  /* 0x005d80081c007388 */ /* 0x000fe20000000400 */
[----:B------:R-:W-:Y:S03]  /*26970*/  STS.U16 [R28+0x6c00], R5 ;  /* 0x006c00051c007388 */ /* 0x000fe60000000400 */
[----:B------:R-:W-:Y:S01]  /*26980*/  STS.U16 [R28+0x6c80], R4 ;  /* 0x006c80041c007388 */ /* 0x000fe20000000400 */
[----:B------:R-:W-:Y:S02]  /*26990*/  STS.U16 [R28+0x6d00], R3 ;  /* 0x006d00031c007388 */ /* 0x000fe40000000400 */
[----:B------:R1:W-:Y:S01]  /*269a0*/  STS.U16 [R28+0x6d80], R26 ;  /* 0x006d801a1c007388 */ /* 0x0003e20000000400 */
[----:B0-----:R-:W2:Y:S01]  /*269b0*/  LDL.LU R25, [R1+0x4bc] ;  /* 0x0004bc0001197983 */ /* 0x001ea20000300800 */
[----:B------:R-:W-:Y:S03]  /*269c0*/  STS.U16 [R28+0x7c00], R11 ;  /* 0x007c000b1c007388 */ /* 0x000fe60000000400 */
[----:B-1----:R-:W3:Y:S04]  /*269d0*/  LDL.LU R26, [R1+0x4b8] ;  /* 0x0004b800011a7983 */ /* 0x002ee80000300800 */
[----:B------:R0:W-:Y:S04]  /*269e0*/  STS.U16 [R28+0x7c80], R0 ;  /* 0x007c80001c007388 */ /* 0x0001e80000000400 */
[----:B0-----:R-:W3:Y:S04]  /*269f0*/  LDL.LU R0, [R1+0x4b4] ;  /* 0x0004b40001007983 */ /* 0x001ee80000300800 */
[----:B------:R-:W0:Y:S01]  /*26a00*/  S2R R2, SR_TID.X ;  /* 0x0000000000027919 */ /* 0x000e220000002100 */
[----:B------:R-:W-:Y:S02]  /*26a10*/  STS.U16 [R28+0x7d00], R12 ;  /* 0x007d000c1c007388 */ /* 0x000fe40000000400 */
[----:B------:R1:W-:Y:S02]  /*26a20*/  STS.U16 [R28+0x7d80], R24 ;  /* 0x007d80181c007388 */ /* 0x0003e40000000400 */
[----:B-1----:R-:W3:Y:S01]  /*26a30*/  LDL.LU R24, [R1+0x4a0] ;  /* 0x0004a00001187983 */ /* 0x002ee20000300800 */
[----:B0-----:R-:W-:-:S05]  /*26a40*/  LOP3.LUT R2, R2, 0x3f, RZ, 0xc0, !PT ;  /* 0x0000003f02027812 */ /* 0x001fca00078ec0ff */
[----:B------:R-:W-:-:S05]  /*26a50*/  IMAD.SHL.U32 R2, R2, 0x2, RZ ;  /* 0x0000000202027824 */ /* 0x000fca00078e00ff */
[----:B------:R-:W-:-:S05]  /*26a60*/  LOP3.LUT R6, R2, 0x70, RZ, 0x3c, !PT ;  /* 0x0000007002067812 */ /* 0x000fca00078e3cff */
[----:B------:R0:W-:Y:S01]  /*26a70*/  STS.U16 [R6+0xe00], R27 ;  /* 0x000e001b06007388 */ /* 0x0001e20000000400 */
[----:B------:R-:W-:Y:S02]  /*26a80*/  STS.U16 [R6+0xe80], R13 ;  /* 0x000e800d06007388 */ /* 0x000fe40000000400 */
[----:B------:R-:W-:Y:S02]  /*26a90*/  STS.U16 [R6+0xf00], R14 ;  /* 0x000f000e06007388 */ /* 0x000fe40000000400 */
[----:B------:R-:W-:Y:S01]  /*26aa0*/  STS.U16 [R6+0xf80], R15 ;  /* 0x000f800f06007388 */ /* 0x000fe20000000400 */
[----:B------:R-:W-:Y:S04]  /*26ab0*/  STS.U16 [R6+0x1e00], R16 ;  /* 0x001e001006007388 */ /* 0x000fe80000000400 */
[----:B------:R-:W-:Y:S01]  /*26ac0*/  STL [R1+0x4190], R28 ;  /* 0x0041901c01007387 */ /* 0x000fe20000100800 */
[----:B------:R-:W-:Y:S02]  /*26ad0*/  STS.U16 [R6+0x1e80], R17 ;  /* 0x001e801106007388 */ /* 0x000fe40000000400 */
[----:B------:R-:W-:Y:S02]  /*26ae0*/  STS.U16 [R6+0x1f00], R18 ;  /* 0x001f001206007388 */ /* 0x000fe40000000400 */
[----:B------:R-:W-:Y:S01]  /*26af0*/  STS.U16 [R6+0x1f80], R19 ;  /* 0x001f801306007388 */ /* 0x000fe20000000400 */
[----:B0-----:R-:W3:Y:S04]  /*26b00*/  LDL.LU R27, [R1+0x49c] ;  /* 0x00049c00011b7983 */ /* 0x001ee80000300800 */
[----:B------:R-:W-:Y:S01]  /*26b10*/  STS.U16 [R6+0x2e00], R20 ;  /* 0x002e001406007388 */ /* 0x000fe20000000400 */
[----:B------:R-:W-:Y:S02]  /*26b20*/  STS.U16 [R6+0x2e80], R21 ;  /* 0x002e801506007388 */ /* 0x000fe40000000400 */
[----:B------:R-:W-:Y:S01]  /*26b30*/  STS.U16 [R6+0x2f00], R22 ;  /* 0x002f001606007388 */ /* 0x000fe20000000400 */
[----:B----4-:R0:W-:Y:S04]  /*26b40*/  STS.U16 [R6+0x2f80], R29 ;  /* 0x002f801d06007388 */ /* 0x0101e80000000400 */
[----:B0-----:R-:W4:Y:S01]  /*26b50*/  LDL.LU R29, [R1+0x498] ;  /* 0x00049800011d7983 */ /* 0x001f220000300800 */
[----:B------:R-:W4:Y:S02]  /*26b60*/  LDL.LU R10, [R1+0x494] ;  /* 0x00049400010a7983 */ /* 0x000f240000300800 */
[----:B------:R-:W4:Y:S02]  /*26b70*/  LDL.LU R7, [R1+0x480] ;  /* 0x0004800001077983 */ /* 0x000f240000300800 */
[----:B------:R-:W4:Y:S01]  /*26b80*/  LDL.LU R9, [R1+0x47c] ;  /* 0x00047c0001097983 */ /* 0x000f220000300800 */
[----:B------:R-:W-:Y:S04]  /*26b90*/  STS.U16 [R6+0x3e00], R23 ;  /* 0x003e001706007388 */ /* 0x000fe80000000400 */
[----:B------:R-:W4:Y:S01]  /*26ba0*/  LDL.LU R8, [R1+0x478] ;  /* 0x0004780001087983 */ /* 0x000f220000300800 */
[----:B------:R-:W4:Y:S03]  /*26bb0*/  LDL.LU R5, [R1+0x3c0] ;  /* 0x0003c00001057983 */ /* 0x000f260000300800 */
[----:B--2---:R0:W-:Y:S04]  /*26bc0*/  STS.U16 [R6+0x3e80], R25 ;  /* 0x003e801906007388 */ /* 0x0041e80000000400 */
[----:B---3--:R1:W-:Y:S04]  /*26bd0*/  STS.U16 [R6+0x3f00], R26 ;  /* 0x003f001a06007388 */ /* 0x0083e80000000400 */
[----:B0-----:R-:W2:Y:S01]  /*26be0*/  LDL.LU R25, [R1+0x398] ;  /* 0x0003980001197983 */ /* 0x001ea20000300800 */
[----:B------:R-:W3:Y:S02]  /*26bf0*/  LDL.LU R4, [R1+0x390] ;  /* 0x0003900001047983 */ /* 0x000ee40000300800 */
[----:B------:R-:W3:Y:S01]  /*26c00*/  LDL.LU R3, [R1+0x388] ;  /* 0x0003880001037983 */ /* 0x000ee20000300800 */
[----:B-1----:R-:W3:Y:S01]  /*26c10*/  LDL.LU R26, [R1+0x380] ;  /* 0x00038000011a7983 */ /* 0x002ee20000300800 */
[----:B------:R-:W3:Y:S03]  /*26c20*/  LDL.LU R11, [R1+0x360] ;  /* 0x00036000010b7983 */ /* 0x000ee60000300800 */
[----:B------:R0:W-:Y:S01]  /*26c30*/  STS.U16 [R6+0x3f80], R0 ;  /* 0x003f800006007388 */ /* 0x0001e20000000400 */
[----:B------:R-:W3:Y:S03]  /*26c40*/  LDL.LU R12, [R1+0x35c] ;  /* 0x00035c00010c7983 */ /* 0x000ee60000300800 */
[----:B0-----:R-:W3:Y:S01]  /*26c50*/  LDL.LU R0, [R1+0x358] ;  /* 0x0003580001007983 */ /* 0x001ee20000300800 */
        /* <DEDUP_REMOVED lines=8> */
[----:B------:R-:W3:Y:S03]  /*26ce0*/  LDL.LU R21, [R1+0x2ec] ;  /* 0x0002ec0001157983 */ /* 0x000ee60000300800 */
[----:B------:R-:W-:Y:S01]  /*26cf0*/  STS.U16 [R6+0x4e00], R24 ;  /* 0x004e001806007388 */ /* 0x000fe20000000400 */
[----:B------:R-:W3:Y:S02]  /*26d00*/  LDL.LU R22, [R1+0x2e8] ;  /* 0x0002e80001167983 */ /* 0x000ee40000300800 */
[----:B------:R-:W3:Y:S01]  /*26d10*/  LDL.LU R23, [R1+0x2e4] ;  /* 0x0002e40001177983 */ /* 0x000ee20000300800 */
[----:B------:R0:W-:Y:S04]  /*26d20*/  STS.U16 [R6+0x4e80], R27 ;  /* 0x004e801b06007388 */ /* 0x0001e80000000400 */
[----:B0-----:R-:W3:Y:S01]  /*26d30*/  LDL.LU R27, [R1+0x2e0] ;  /* 0x0002e000011b7983 */ /* 0x001ee20000300800 */
[----:B------:R-:W3:Y:S03]  /*26d40*/  LDL.LU R24, [R1+0x2dc] ;  /* 0x0002dc0001187983 */ /* 0x000ee60000300800 */
[----:B----4-:R0:W-:Y:S04]  /*26d50*/  STS.U16 [R6+0x4f00], R29 ;  /* 0x004f001d06007388 */ /* 0x0101e80000000400 */
[----:B0-----:R-:W4:Y:S01]  /*26d60*/  LDL.LU R29, [R1+0x2d8] ;  /* 0x0002d800011d7983 */ /* 0x001f220000300800 */
[----:B------:R-:W-:Y:S02]  /*26d70*/  STS.U16 [R6+0x4f80], R10 ;  /* 0x004f800a06007388 */ /* 0x000fe40000000400 */
[----:B------:R-:W-:Y:S02]  /*26d80*/  STS.U16 [R6+0x5e00], R7 ;  /* 0x005e000706007388 */ /* 0x000fe40000000400 */
[----:B------:R-:W-:Y:S01]  /*26d90*/  STS.U16 [R6+0x5e80], R9 ;  /* 0x005e800906007388 */ /* 0x000fe20000000400 */
[----:B------:R-:W-:Y:S01]  /*26da0*/  STS.U16 [R6+0x5f00], R8 ;  /* 0x005f000806007388 */ /* 0x000fe20000000400 */
[----:B------:R-:W-:Y:S03]  /*26db0*/  STS.U16 [R6+0x5f80], R5 ;  /* 0x005f800506007388 */ /* 0x000fe60000000400 */
[----:B--2---:R0:W-:Y:S01]  /*26dc0*/  STS.U16 [R6+0x6e00], R25 ;  /* 0x006e001906007388 */ /* 0x0041e20000000400 */
[----:B---3--:R-:W-:Y:S03]  /*26dd0*/  STS.U16 [R6+0x6e80], R4 ;  /* 0x006e800406007388 */ /* 0x008fe60000000400 */
[----:B------:R-:W-:Y:S04]  /*26de0*/  STS.U16 [R6+0x6f00], R3 ;  /* 0x006f000306007388 */ /* 0x000fe80000000400 */
[----:B------:R1:W-:Y:S01]  /*26df0*/  STS.U16 [R6+0x6f80], R26 ;  /* 0x006f801a06007388 */ /* 0x0003e20000000400 */
[----:B------:R-:W-:Y:S02]  /*26e00*/  STS.U16 [R6+0x7e00], R11 ;  /* 0x007e000b06007388 */ /* 0x000fe40000000400 */
[----:B------:R-:W-:Y:S01]  /*26e10*/  STS.U16 [R6+0x7e80], R12 ;  /* 0x007e800c06007388 */ /* 0x000fe20000000400 */
[----:B0-----:R-:W2:Y:S04]  /*26e20*/  LDL.LU R25, [R1+0x2d4] ;  /* 0x0002d40001197983 */ /* 0x001ea80000300800 */
[----:B-1----:R-:W3:Y:S04]  /*26e30*/  LDL.LU R26, [R1+0x2d0] ;  /* 0x0002d000011a7983 */ /* 0x002ee80000300800 */
[----:B------:R0:W-:Y:S04]  /*26e40*/  STS.U16 [R6+0x7f00], R0 ;  /* 0x007f000006007388 */ /* 0x0001e80000000400 */
[----:B0-----:R-:W2:Y:S01]  /*26e50*/  LDL.LU R0, [R1+0x15c] ;  /* 0x00015c0001007983 */ /* 0x001ea20000300800 */
[----:B------:R-:W-:Y:S02]  /*26e60*/  STS.U16 [R6+0x7f80], R13 ;  /* 0x007f800d06007388 */ /* 0x000fe40000000400 */
[----:B------:R-:W-:Y:S02]  /*26e70*/  STL [R1+0x4194], R6 ;  /* 0x0041940601007387 */ /* 0x000fe40000100800 */
[----:B------:R-:W-:Y:S01]  /*26e80*/  STS.U16 [R2+0x9800], R20 ;  /* 0x0098001402007388 */ /* 0x000fe20000000400 */
[----:B------:R0:W-:Y:S04]  /*26e90*/  STS.U16 [R2+0xa800], R27 ;  /* 0x00a8001b02007388 */ /* 0x0001e80000000400 */
[----:B0-----:R-:W3:Y:S01]  /*26ea0*/  LDL.LU R27, [R1+0x158] ;  /* 0x00015800011b7983 */ /* 0x001ee20000300800 */
[----:B------:R-:W3:Y:S02]  /*26eb0*/  LDL.LU R10, [R1+0x154] ;  /* 0x00015400010a7983 */ /* 0x000ee40000300800 */
[----:B------:R-:W3:Y:S02]  /*26ec0*/  LDL.LU R7, [R1+0x150] ;  /* 0x0001500001077983 */ /* 0x000ee40000300800 */
[----:B------:R-:W3:Y:S01]  /*26ed0*/  LDL.LU R9, [R1+0x14c] ;  /* 0x00014c0001097983 */ /* 0x000ee20000300800 */
[----:B------:R-:W3:Y:S01]  /*26ee0*/  LDL.LU R8, [R1+0x148] ;  /* 0x0001480001087983 */ /* 0x000ee20000300800 */
[----:B------:R-:W3:Y:S03]  /*26ef0*/  LDL.LU R5, [R1+0x144] ;  /* 0x0001440001057983 */ /* 0x000ee60000300800 */
        /* <DEDUP_REMOVED lines=9> */
[----:B----4-:R0:W-:Y:S04]  /*26f90*/  STS.U16 [R2+0xb000], R29 ;  /* 0x00b0001d02007388 */ /* 0x0101e80000000400 */
[----:B0-----:R-:W4:Y:S01]  /*26fa0*/  LDL.LU R29, [R1+0x140] ;  /* 0x00014000011d7983 */ /* 0x001f220000300800 */
[----:B------:R-:W4:Y:S02]  /*26fb0*/  LDL.LU R4, [R1+0x13c] ;  /* 0x00013c0001047983 */ /* 0x000f240000300800 */
[----:B------:R-:W4:Y:S02]  /*26fc0*/  LDL.LU R3, [R1+0x138] ;  /* 0x0001380001037983 */ /* 0x000f240000300800 */
[----:B------:R-:W4:Y:S01]  /*26fd0*/  LDL.LU R20, [R1+0x134] ;  /* 0x0001340001147983 */ /* 0x000f220000300800 */
[----:B------:R-:W4:Y:S01]  /*26fe0*/  LDL.LU R11, [R1+0x130] ;  /* 0x00013000010b7983 */ /* 0x000f220000300800 */
[----:B------:R-:W4:Y:S02]  /*26ff0*/  LDL.LU R12, [R1+0x12c] ;  /* 0x00012c00010c7983 */ /* 0x000f240000300800 */
[----:B------:R-:W4:Y:S01]  /*27000*/  LDL.LU R13, [R1+0x128] ;  /* 0x00012800010d7983 */ /* 0x000f220000300800 */
[----:B--2---:R0:W-:Y:S04]  /*27010*/  STS.U16 [R2+0xbc00], R0 ;  /* 0x00bc000002007388 */ /* 0x0041e80000000400 */
        /* <DEDUP_REMOVED lines=9> */
[----:B------:R-:W2:Y:S03]  /*270b0*/  LDL.LU R24, [R1+0x100] ;  /* 0x0001000001187983 */ /* 0x000ea60000300800 */
[----:B---3--:R0:W-:Y:S04]  /*270c0*/  STS.U16 [R2+0xb800], R26 ;  /* 0x00b8001a02007388 */ /* 0x0081e80000000400 */
[----:B0-----:R-:W0:Y:S04]  /*270d0*/  S2R R26, SR_TID.X ;  /* 0x00000000001a7919 */ /* 0x001e280000002100 */
[----:B------:R-:W-:Y:S04]  /*270e0*/  STS.U16 [R2+0x8400], R15 ;  /* 0x0084000f02007388 */ /* 0x000fe80000000400 */
[----:B------:R1:W-:Y:S04]  /*270f0*/  STS.U16 [R2+0xb400], R25 ;  /* 0x00b4001902007388 */ /* 0x0003e80000000400 */
[----:B-1----:R-:W3:Y:S01]  /*27100*/  LDL.LU R25, [R1+0xfc] ;  /* 0x0000fc0001197983 */ /* 0x002ee20000300800 */
[----:B0-----:R-:W-:-:S05]  /*27110*/  LOP3.LUT R26, R26, 0x3f, RZ, 0xc0, !PT ;  /* 0x0000003f1a1a7812 */ /* 0x001fca00078ec0ff */
[----:B------:R-:W-:Y:S02]  /*27120*/  IMAD.SHL.U32 R15, R26, 0x2, RZ ;  /* 0x000000021a0f7824 */ /* 0x000fe400078e00ff */
[----:B------:R-:W3:Y:S03]  /*27130*/  LDL.LU R26, [R1+0xf8] ;  /* 0x0000f800011a7983 */ /* 0x000ee60000300800 */
[----:B------:R-:W-:-:S05]  /*27140*/  LOP3.LUT R15, R15, 0x10, RZ, 0x3c, !PT ;  /* 0x000000100f0f7812 */ /* 0x000fca00078e3cff */
[----:B------:R0:W-:Y:S01]  /*27150*/  STS.U16 [R15+0x8080], R27 ;  /* 0x0080801b0f007388 */ /* 0x0001e20000000400 */
[----:B------:R-:W-:Y:S02]  /*27160*/  STS.U16 [R15+0x8480], R10 ;  /* 0x0084800a0f007388 */ /* 0x000fe40000000400 */
[----:B------:R-:W-:Y:S02]  /*27170*/  STS.U16 [R15+0x8880], R7 ;  /* 0x008880070f007388 */ /* 0x000fe40000000400 */
[----:B------:R-:W-:Y:S01]  /*27180*/  STS.U16 [R15+0x8c80], R9 ;  /* 0x008c80090f007388 */ /* 0x000fe20000000400 */
[----:B------:R-:W-:Y:S01]  /*27190*/  STS.U16 [R15+0x9080], R8 ;  /* 0x009080080f007388 */ /* 0x000fe20000000400 */
[----:B------:R-:W-:Y:S03]  /*271a0*/  STS.U16 [R15+0x9480], R5 ;  /* 0x009480050f007388 */ /* 0x000fe60000000400 */
[----:B0-----:R-:W3:Y:S04]  /*271b0*/  LDL.LU R27, [R1+0xf4] ;  /* 0x0000f400011b7983 */ /* 0x001ee80000300800 */
[----:B----4-:R0:W-:Y:S04]  /*271c0*/  STS.U16 [R15+0x9880], R29 ;  /* 0x0098801d0f007388 */ /* 0x0101e80000000400 */
[----:B0-----:R-:W0:Y:S01]  /*271d0*/  S2R R29, SR_TID.X ;  /* 0x00000000001d7919 */ /* 0x001e220000002100 */
[----:B------:R-:W-:Y:S02]  /*271e0*/  STS.U16 [R15+0x9c80], R4 ;  /* 0x009c80040f007388 */ /* 0x000fe40000000400 */
[----:B------:R-:W-:Y:S02]  /*271f0*/  STS.U16 [R15+0xa080], R3 ;  /* 0x00a080030f007388 */ /* 0x000fe40000000400 */
[----:B------:R0:W-:Y:S01]  /*27200*/  STS.U16 [R15+0xa480], R20 ;  /* 0x00a480140f007388 */ /* 0x0001e20000000400 */
[----:B------:R-:W-:Y:S01]  /*27210*/  STS.U16 [R15+0xa880], R11 ;  /* 0x00a8800b0f007388 */ /* 0x000fe20000000400 */
[----:B------:R-:W-:Y:S02]  /*27220*/  STS.U16 [R15+0xac80], R12 ;  /* 0x00ac800c0f007388 */ /* 0x000fe40000000400 */
[----:B------:R-:W-:Y:S01]  /*27230*/  STS.U16 [R15+0xb080], R13 ;  /* 0x00b0800d0f007388 */ /* 0x000fe20000000400 */
[----:B0-----:R-:W-:-:S02]  /*27240*/  LOP3.LUT R20, R29, 0x3f, RZ, 0xc0, !PT ;  /* 0x0000003f1d147812 */ /* 0x001fc400078ec0ff */
[----:B------:R-:W4:Y:S03]  /*27250*/  LDL.LU R29, [R1+0xf0] ;  /* 0x0000f000011d7983 */ /* 0x000f260000300800 */
[----:B------:R-:W-:-:S05]  /*27260*/  IMAD.SHL.U32 R10, R20, 0x2, RZ ;  /* 0x00000002140a7824 */ /* 0x000fca00078e00ff */
[----:B------:R-:W-:Y:S01]  /*27270*/  LOP3.LUT R10, R10, 0x20, RZ, 0x3c, !PT ;  /* 0x000000200a0a7812 */ /* 0x000fe200078e3cff */
[----:B--2---:R0:W-:Y:S01]  /*27280*/  STS.U16 [R15+0xb480], R0 ;  /* 0x00b480000f007388 */ /* 0x0041e20000000400 */
[----:B------:R-:W-:Y:S02]  /*27290*/  STS.U16 [R15+0xb880], R14 ;  /* 0x00b8800e0f007388 */ /* 0x000fe40000000400 */
[----:B------:R-:W-:Y:S02]  /*272a0*/  STS.U16 [R15+0xbc80], R16 ;  /* 0x00bc80100f007388 */ /* 0x000fe40000000400 */
[----:B------:R-:W-:Y:S01]  /*272b0*/  STS.U16 [R10+0x8100], R17 ;  /* 0x008100110a007388 */ /* 0x000fe20000000400 */
[----:B------:R-:W-:Y:S04]  /*272c0*/  STS.U16 [R10+0x8500], R18 ;  /* 0x008500120a007388 */ /* 0x000fe80000000400 */
[----:B0-----:R-:W2:Y:S01]  /*272d0*/  LDL.LU R0, [R1+0xec] ;  /* 0x0000ec0001007983 */ /* 0x001ea20000300800 */
[----:B------:R-:W2:Y:S02]  /*272e0*/  LDL.LU R2, [R1+0xe8] ;  /* 0x0000e80001027983 */ /* 0x000ea40000300800 */
[----:B------:R-:W2:Y:S02]  /*272f0*/  LDL.LU R6, [R1+0xe4] ;  /* 0x0000e40001067983 */ /* 0x000ea40000300800 */
[----:B------:R-:W2:Y:S01]  /*27300*/  LDL.LU R28, [R1+0xe0] ;  /* 0x0000e000011c7983 */ /* 0x000ea20000300800 */
[----:B------:R-:W2:Y:S01]  /*27310*/  LDL.LU R7, [R1+0xdc] ;  /* 0x0000dc0001077983 */ /* 0x000ea20000300800 */
[----:B------:R-:W2:Y:S03]  /*27320*/  LDL.LU R9, [R1+0xd8] ;  /* 0x0000d80001097983 */ /* 0x000ea60000300800 */
[----:B------:R-:W-:Y:S01]  /*27330*/  STS.U16 [R10+0x8900], R19 ;  /* 0x008900130a007388 */ /* 0x000fe20000000400 */
[----:B------:R-:W2:Y:S02]  /*27340*/  LDL.LU R8, [R1+0xd4] ;  /* 0x0000d40001087983 */ /* 0x000ea40000300800 */
[----:B------:R-:W-:Y:S02]  /*27350*/  STS.U16 [R10+0x8d00], R21 ;  /* 0x008d00150a007388 */ /* 0x000fe40000000400 */
[----:B------:R-:W2:Y:S01]  /*27360*/  LDL.LU R5, [R1+0xd0] ;  /* 0x0000d00001057983 */ /* 0x000ea20000300800 */
[----:B------:R-:W-:Y:S04]  /*27370*/  STS.U16 [R10+0x9100], R22 ;  /* 0x009100160a007388 */ /* 0x000fe80000000400 */
[----:B------:R-:W2:Y:S01]  /*27380*/  LDL.LU R4, [R1+0xcc] ;  /* 0x0000cc0001047983 */ /* 0x000ea20000300800 */
[----:B------:R-:W-:Y:S02]  /*27390*/  STS.U16 [R10+0x9500], R23 ;  /* 0x009500170a007388 */ /* 0x000fe40000000400 */
[----:B------:R-:W2:Y:S02]  /*273a0*/  LDL.LU R3, [R1+0xc8] ;  /* 0x0000c80001037983 */ /* 0x000ea40000300800 */
[----:B------:R0:W-:Y:S01]  /*273b0*/  STS.U16 [R10+0x9900], R24 ;  /* 0x009900180a007388 */ /* 0x0001e20000000400 */
[----:B------:R-:W2:Y:S04]  /*273c0*/  LDL.LU R11, [R1+0xc4] ;  /* 0x0000c400010b7983 */ /* 0x000ea80000300800 */
[----:B0-----:R-:W2:Y:S01]  /*273d0*/  LDL.LU R24, [R1+0xc0] ;  /* 0x0000c00001187983 */ /* 0x001ea20000300800 */
[----:B------:R-:W-:-:S03]  /*273e0*/  IMAD.SHL.U32 R20, R20, 0x2, RZ ;  /* 0x0000000214147824 */ /* 0x000fc600078e00ff */
[----:B---3--:R0:W-:Y:S01]  /*273f0*/  STS.U16 [R10+0x9d00], R25 ;  /* 0x009d00190a007388 */ /* 0x0081e20000000400 */
[----:B------:R-:W3:Y:S02]  /*27400*/  LDL.LU R12, [R1+0xbc] ;  /* 0x0000bc00010c7983 */ /* 0x000ee40000300800 */
[----:B------:R-:W3:Y:S02]  /*27410*/  LDL.LU R13, [R1+0xb8] ;  /* 0x0000b800010d7983 */ /* 0x000ee40000300800 */
[----:B------:R-:W3:Y:S01]  /*27420*/  LDL.LU R14, [R1+0xb4] ;  /* 0x0000b400010e7983 */ /* 0x000ee20000300800 */
[----:B------:R-:W-:Y:S01]  /*27430*/  LOP3.LUT R20, R20, 0x30, RZ, 0x3c, !PT ;  /* 0x0000003014147812 */ /* 0x000fe200078e3cff */
        /* <DEDUP_REMOVED lines=8> */
[----:B0-----:R-:W3:Y:S04]  /*274c0*/  LDL.LU R25, [R1+0x90] ;  /* 0x0000900001197983 */ /* 0x001ee80000300800 */
[----:B------:R0:W-:Y:S04]  /*274d0*/  STS.U16 [R10+0xa100], R26 ;  /* 0x00a1001a0a007388 */ /* 0x0001e80000000400 */
[----:B0-----:R-:W3:Y:S04]  /*274e0*/  LDL.LU R26, [R1+0x8c] ;  /* 0x00008c00011a7983 */ /* 0x001ee80000300800 */
[----:B------:R0:W-:Y:S04]  /*274f0*/  STS.U16 [R10+0xa500], R27 ;  /* 0x00a5001b0a007388 */ /* 0x0001e80000000400 */
[----:B0-----:R-:W3:Y:S04]  /*27500*/  LDL.LU R27, [R1+0x88] ;  /* 0x00008800011b7983 */ /* 0x001ee80000300800 */
[----:B----4-:R0:W-:Y:S04]  /*27510*/  STS.U16 [R10+0xa900], R29 ;  /* 0x00a9001d0a007388 */ /* 0x0101e80000000400 */
[----:B0-----:R-:W4:Y:S04]  /*27520*/  LDL.LU R29, [R1+0x84] ;  /* 0x00008400011d7983 */ /* 0x001f280000300800 */
[----:B--2---:R0:W-:Y:S01]  /*27530*/  STS.U16 [R10+0xad00], R0 ;  /* 0x00ad00000a007388 */ /* 0x0041e20000000400 */
[----:B------:R-:W-:Y:S02]  /*27540*/  STS.U16 [R10+0xb100], R2 ;  /* 0x00b100020a007388 */ /* 0x000fe40000000400 */
[----:B------:R-:W-:Y:S02]  /*27550*/  STS.U16 [R10+0xb500], R6 ;  /* 0x00b500060a007388 */ /* 0x000fe40000000400 */
[----:B------:R-:W-:Y:S01]  /*27560*/  STS.U16 [R10+0xb900], R28 ;  /* 0x00b9001c0a007388 */ /* 0x000fe20000000400 */
[----:B------:R-:W-:Y:S01]  /*27570*/  STS.U16 [R10+0xbd00], R7 ;  /* 0x00bd00070a007388 */ /* 0x000fe20000000400 */
[----:B------:R-:W-:Y:S02]  /*27580*/  STS.U16 [R20+0x8180], R9 ;  /* 0x0081800914007388 */ /* 0x000fe40000000400 */
[----:B------:R-:W-:Y:S01]  /*27590*/  STS.U16 [R20+0x8580], R8 ;  /* 0x0085800814007388 */ /* 0x000fe20000000400 */
[----:B------:R-:W-:Y:S01]  /*275a0*/  STS.U16 [R20+0x8980], R5 ;  /* 0x0089800514007388 */ /* 0x000fe20000000400 */
[----:B------:R-:W-:Y:S03]  /*275b0*/  STS.U16 [R20+0x8d80], R4 ;  /* 0x008d800414007388 */ /* 0x000fe60000000400 */
[----:B0-----:R-:W2:Y:S04]  /*275c0*/  LDL.LU R0, [R1+0x80] ;  /* 0x0000800001007983 */ /* 0x001ea80000300800 */
[----:B------:R-:W-:Y:S01]  /*275d0*/  STS.U16 [R20+0x9180], R3 ;  /* 0x0091800314007388 */ /* 0x000fe20000000400 */
[----:B------:R-:W-:Y:S03]  /*275e0*/  STS.U16 [R20+0x9580], R11 ;  /* 0x0095800b14007388 */ /* 0x000fe60000000400 */
[----:B------:R0:W-:Y:S04]  /*275f0*/  STS.U16 [R20+0x9980], R24 ;  /* 0x0099801814007388 */ /* 0x0001e80000000400 */
[----:B0-----:R-:W0:Y:S02]  /*27600*/  S2R R24, SR_TID.X ;  /* 0x0000000000187919 */ /* 0x001e240000002100 */
[----:B0-----:R-:W-:-:S05]  /*27610*/  LOP3.LUT R24, R24, 0x3f, RZ, 0xc0, !PT ;  /* 0x0000003f18187812 */ /* 0x001fca00078ec0ff */
[----:B------:R0:W-:Y:S01]  /*27620*/  STL [R1+0x4198], R24 ;  /* 0x0041981801007387 */ /* 0x0001e20000100800 */
[----:B------:R-:W-:Y:S02]  /*27630*/  IMAD.SHL.U32 R8, R24, 0x2, RZ ;  /* 0x0000000218087824 */ /* 0x000fe400078e00ff */
[----:B------:R-:W2:Y:S01]  /*27640*/  LDL.LU R7, [R1+0x7c] ;  /* 0x00007c0001077983 */ /* 0x000ea20000300800 */
[----:B0-----:R-:W2:Y:S04]  /*27650*/  LDL.LU R24, [R1+0x70] ;  /* 0x0000700001187983 */ /* 0x001ea80000300800 */
[----:B--2---:R0:W-:Y:S04]  /*27660*/  STL [R1+0x419c], R24 ;  /* 0x00419c1801007387 */ /* 0x0041e80000100800 */
[----:B0-----:R-:W2:Y:S04]  /*27670*/  LDL.LU R24, [R1+0x74] ;  /* 0x0000740001187983 */ /* 0x001ea80000300800 */
[----:B---3--:R-:W-:Y:S01]  /*27680*/  STS.U16 [R20+0x9d80], R12 ;  /* 0x009d800c14007388 */ /* 0x008fe20000000400 */
[----:B------:R-:W-:Y:S02]  /*27690*/  STS.U16 [R20+0xa180], R13 ;  /* 0x00a1800d14007388 */ /* 0x000fe40000000400 */
[----:B------:R-:W-:Y:S02]  /*276a0*/  STS.U16 [R20+0xa580], R14 ;  /* 0x00a5800e14007388 */ /* 0x000fe40000000400 */
[----:B------:R-:W-:Y:S01]  /*276b0*/  STS.U16 [R20+0xa980], R15 ;  /* 0x00a9800f14007388 */ /* 0x000fe20000000400 */
[----:B------:R-:W-:Y:S01]  /*276c0*/  STS.U16 [R20+0xad80], R16 ;  /* 0x00ad801014007388 */ /* 0x000fe20000000400 */
[----:B------:R-:W-:Y:S01]  /*276d0*/  STS.U16 [R20+0xb180], R17 ;  /* 0x00b1801114007388 */ /* 0x000fe20000000400 */
[----:B------:R-:W-:Y:S01]  /*276e0*/  LOP3.LUT R8, R8, 0x40, RZ, 0x3c, !PT ;  /* 0x0000004008087812 */ /* 0x000fe200078e3cff */
[----:B------:R-:W-:Y:S01]  /*276f0*/  STS.U16 [R20+0xb580], R18 ;  /* 0x00b5801214007388 */ /* 0x000fe20000000400 */
[----:B------:R-:W-:Y:S01]  /*27700*/  STS.U16 [R20+0xb980], R19 ;  /* 0x00b9801314007388 */ /* 0x000fe20000000400 */
[----:B------:R-:W-:Y:S03]  /*27710*/  STS.U16 [R20+0xbd80], R21 ;  /* 0x00bd801514007388 */ /* 0x000fe60000000400 */
[----:B--2---:R0:W-:Y:S04]  /*27720*/  STL [R1+0x41a0], R24 ;  /* 0x0041a01801007387 */ /* 0x0041e80000100800 */
[----:B0-----:R-:W2:Y:S01]  /*27730*/  LDL.LU R24, [R1+0x78] ;  /* 0x0000780001187983 */ /* 0x001ea20000300800 */
        /* <DEDUP_REMOVED lines=17> */
[----:B------:R0:W-:Y:S01]  /*27850*/  STS.U16 [R8+0x8200], R22 ;  /* 0x0082001608007388 */ /* 0x0001e20000000400 */
[----:B------:R-:W3:Y:S02]  /*27860*/  LDL.LU R21, [R1+0x28] ;  /* 0x0000280001157983 */ /* 0x000ee40000300800 */
[----:B------:R1:W-:Y:S02]  /*27870*/  STS.U16 [R8+0x8600], R23 ;  /* 0x0086001708007388 */ /* 0x0003e40000000400 */
[----:B------:R1:W-:Y:S01]  /*27880*/  STS.U16 [R8+0x8a00], R25 ;  /* 0x008a001908007388 */ /* 0x0003e20000000400 */
[----:B------:R1:W-:Y:S01]  /*27890*/  STS.U16 [R8+0x8e00], R26 ;  /* 0x008e001a08007388 */ /* 0x0003e20000000400 */
[----:B------:R1:W-:Y:S02]  /*278a0*/  STS.U16 [R8+0x9200], R27 ;  /* 0x0092001b08007388 */ /* 0x0003e40000000400 */
[----:B----4-:R4:W-:Y:S01]  /*278b0*/  STS.U16 [R8+0x9600], R29 ;  /* 0x0096001d08007388 */ /* 0x0109e20000000400 */
[----:B0-----:R-:W3:Y:S01]  /*278c0*/  LDL.LU R22, [R1+0x24] ;  /* 0x0000240001167983 */ /* 0x001ee20000300800 */
[----:B-1----:R-:W3:Y:S03]  /*278d0*/  LDL.LU R23, [R1+0x20] ;  /* 0x0000200001177983 */ /* 0x002ee60000300800 */
[----:B------:R-:W3:Y:S04]  /*278e0*/  LDL.LU R25, [R1+0x1c] ;  /* 0x00001c0001197983 */ /* 0x000ee80000300800 */
[----:B------:R-:W3:Y:S01]  /*278f0*/  LDL.LU R26, [R1+0x18] ;  /* 0x00001800011a7983 */ /* 0x000ee20000300800 */
[----:B------:R-:W3:Y:S02]  /*27900*/  LDL.LU R27, [R1+0x14] ;  /* 0x00001400011b7983 */ /* 0x000ee40000300800 */
[----:B------:R0:W-:Y:S02]  /*27910*/  STS.U16 [R8+0x9a00], R0 ;  /* 0x009a000008007388 */ /* 0x0001e40000000400 */
[----:B----4-:R-:W4:Y:S01]  /*27920*/  LDL.LU R29, [R1+0x10] ;  /* 0x00001000011d7983 */ /* 0x010f220000300800 */
[----:B------:R1:W-:Y:S04]  /*27930*/  STS.U16 [R8+0x9e00], R7 ;  /* 0x009e000708007388 */ /* 0x0003e80000000400 */
[----:B0-----:R-:W3:Y:S01]  /*27940*/  LDL.LU R0, [R1+0xc] ;  /* 0x00000c0001007983 */ /* 0x001ee20000300800 */
[----:B------:R-:W3:Y:S02]  /*27950*/  LDL.LU R2, [R1+0x8] ;  /* 0x0000080001027983 */ /* 0x000ee40000300800 */
[----:B-1----:R-:W3:Y:S01]  /*27960*/  LDL.LU R7, [R1] ;  /* 0x0000000001077983 */ /* 0x002ee20000300800 */
[----:B--2---:R0:W-:Y:S04]  /*27970*/  STS.U16 [R8+0xa200], R24 ;  /* 0x00a2001808007388 */ /* 0x0041e80000000400 */
[----:B0-----:R-:W2:Y:S04]  /*27980*/  LDL.LU R24, [R1+0x41a0] ;  /* 0x0041a00001187983 */ /* 0x001ea80000300800 */
[----:B--2---:R0:W-:Y:S04]  /*27990*/  STS.U16 [R8+0xa600], R24 ;  /* 0x00a6001808007388 */ /* 0x0041e80000000400 */
[----:B0-----:R-:W2:Y:S04]  /*279a0*/  LDL.LU R24, [R1+0x419c] ;  /* 0x00419c0001187983 */ /* 0x001ea80000300800 */
[----:B--2---:R0:W-:Y:S04]  /*279b0*/  STS.U16 [R8+0xaa00], R24 ;  /* 0x00aa001808007388 */ /* 0x0041e80000000400 */
[----:B0-----:R-:W2:Y:S01]  /*279c0*/  LDL.LU R24, [R1+0x4198] ;  /* 0x0041980001187983 */ /* 0x001ea20000300800 */
[----:B---3--:R0:W-:Y:S02]  /*279d0*/  STS.U16 [R8+0xae00], R6 ;  /* 0x00ae000608007388 */ /* 0x0081e40000000400 */
[----:B------:R1:W-:Y:S01]  /*279e0*/  STS.U16 [R8+0xb200], R28 ;  /* 0x00b2001c08007388 */ /* 0x0003e20000000400 */
[----:B0-----:R-:W4:Y:S01]  /*279f0*/  LDL.LU R6, [R1+0x4194] ;  /* 0x0041940001067983 */ /* 0x001f220000300800 */
[----:B-1----:R-:W4:Y:S02]  /*27a00*/  LDL.LU R28, [R1+0x4190] ;  /* 0x00419000011c7983 */ /* 0x002f240000300800 */
[----:B------:R0:W-:Y:S02]  /*27a10*/  STS.U16 [R8+0xb600], R10 ;  /* 0x00b6000a08007388 */ /* 0x0001e40000000400 */
[----:B------:R1:W-:Y:S01]  /*27a20*/  STS.U16 [R8+0xba00], R9 ;  /* 0x00ba000908007388 */ /* 0x0003e20000000400 */
[----:B------:R4:W-:Y:S04]  /*27a30*/  STS.U16 [R8+0xbe00], R5 ;  /* 0x00be000508007388 */ /* 0x0009e80000000400 */
[----:B0-----:R-:W4:Y:S01]  /*27a40*/  LDL.LU R10, [R1+0x418c] ;  /* 0x00418c00010a7983 */ /* 0x001f220000300800 */
[----:B-1----:R-:W4:Y:S02]  /*27a50*/  LDL.LU R9, [R1+0x4188] ;  /* 0x0041880001097983 */ /* 0x002f240000300800 */
[----:B----4-:R-:W4:Y:S01]  /*27a60*/  LDL.LU R8, [R1+0x4184] ;  /* 0x0041840001087983 */ /* 0x010f220000300800 */
[----:B------:R-:W4:Y:S01]  /*27a70*/  LDL.LU R5, [R1+0x4180] ;  /* 0x0041800001057983 */ /* 0x000f220000300800 */
[----:B--2---:R-:W-:-:S05]  /*27a80*/  IMAD.SHL.U32 R24, R24, 0x2, RZ ;  /* 0x0000000218187824 */ /* 0x004fca00078e00ff */
[----:B------:R-:W-:-:S05]  /*27a90*/  LOP3.LUT R24, R24, 0x50, RZ, 0x3c, !PT ;  /* 0x0000005018187812 */ /* 0x000fca00078e3cff */
[----:B------:R0:W-:Y:S01]  /*27aa0*/  STS.U16 [R24+0x8280], R4 ;  /* 0x0082800418007388 */ /* 0x0001e20000000400 */
[----:B------:R1:W-:Y:S02]  /*27ab0*/  STS.U16 [R24+0x8680], R3 ;  /* 0x0086800318007388 */ /* 0x0003e40000000400 */
[----:B------:R2:W-:Y:S02]  /*27ac0*/  STS.U16 [R24+0x8a80], R11 ;  /* 0x008a800b18007388 */ /* 0x0005e40000000400 */
[----:B------:R2:W-:Y:S01]  /*27ad0*/  STS.U16 [R24+0x8e80], R12 ;  /* 0x008e800c18007388 */ /* 0x0005e20000000400 */
[----:B------:R2:W-:Y:S01]  /*27ae0*/  STS.U16 [R24+0x9280], R13 ;  /* 0x0092800d18007388 */ /* 0x0005e20000000400 */
[----:B------:R4:W-:Y:S03]  /*27af0*/  STS.U16 [R24+0x9680], R14 ;  /* 0x0096800e18007388 */ /* 0x0009e60000000400 */
[----:B0-----:R-:W3:Y:S01]  /*27b00*/  LDL.LU R4, [R1+0x417c] ;  /* 0x00417c0001047983 */ /* 0x001ee20000300800 */
[----:B-1----:R-:W3:Y:S02]  /*27b10*/  LDL.LU R3, [R1+0x4178] ;  /* 0x0041780001037983 */ /* 0x002ee40000300800 */
[----:B--2---:R-:W2:Y:S01]  /*27b20*/  LDL.LU R11, [R1+0x4174] ;  /* 0x00417400010b7983 */ /* 0x004ea20000300800 */
[----:B------:R-:W2:Y:S04]  /*27b30*/  LDL.LU R12, [R1+0x4170] ;  /* 0x00417000010c7983 */ /* 0x000ea80000300800 */
[----:B------:R-:W2:Y:S01]  /*27b40*/  LDL.LU R13, [R1+0x416c] ;  /* 0x00416c00010d7983 */ /* 0x000ea20000300800 */
[----:B----4-:R-:W4:Y:S03]  /*27b50*/  LDL.LU R14, [R1+0x4168] ;  /* 0x00416800010e7983 */ /* 0x010f260000300800 */
[----:B------:R0:W-:Y:S01]  /*27b60*/  STS.U16 [R24+0x9a80], R15 ;  /* 0x009a800f18007388 */ /* 0x0001e20000000400 */
[----:B------:R1:W-:Y:S02]  /*27b70*/  STS.U16 [R24+0x9e80], R16 ;  /* 0x009e801018007388 */ /* 0x0003e40000000400 */
[----:B------:R1:W-:Y:S02]  /*27b80*/  STS.U16 [R24+0xa280], R17 ;  /* 0x00a2801118007388 */ /* 0x0003e40000000400 */
[----:B------:R1:W-:Y:S01]  /*27b90*/  STS.U16 [R24+0xa680], R18 ;  /* 0x00a6801218007388 */ /* 0x0003e20000000400 */
[----:B------:R1:W-:Y:S01]  /*27ba0*/  STS.U16 [R24+0xaa80], R19 ;  /* 0x00aa801318007388 */ /* 0x0003e20000000400 */
[----:B------:R1:W-:Y:S03]  /*27bb0*/  STS.U16 [R24+0xae80], R20 ;  /* 0x00ae801418007388 */ /* 0x0003e60000000400 */
[----:B0-----:R-:W2:Y:S01]  /*27bc0*/  LDL.LU R15, [R1+0x4164] ;  /* 0x00416400010f7983 */ /* 0x001ea20000300800 */
[----:B-1----:R-:W2:Y:S03]  /*27bd0*/  LDL.LU R16, [R1+0x4160] ;  /* 0x0041600001107983 */ /* 0x002ea60000300800 */
[----:B------:R-:W2:Y:S01]  /*27be0*/  LDL.LU R17, [R1+0x415c] ;  /* 0x00415c0001117983 */ /* 0x000ea20000300800 */
[----:B------:R-:W2:Y:S03]  /*27bf0*/  LDL.LU R18, [R1+0x4158] ;  /* 0x0041580001127983 */ /* 0x000ea60000300800 */
[----:B------:R-:W2:Y:S01]  /*27c00*/  LDL.LU R19, [R1+0x4154] ;  /* 0x0041540001137983 */ /* 0x000ea20000300800 */
[----:B------:R-:W2:Y:S03]  /*27c10*/  LDL.LU R20, [R1+0x4150] ;  /* 0x0041500001147983 */ /* 0x000ea60000300800 */
        /* <DEDUP_REMOVED lines=11> */
[----:B------:R-:W2:Y:S02]  /*27cd0*/  LDL.LU R26, [R1+0x4138] ;  /* 0x00413800011a7983 */ /* 0x000ea40000300800 */
[----:B------:R-:W2:Y:S01]  /*27ce0*/  LDL.LU R27, [R1+0x4134] ;  /* 0x00413400011b7983 */ /* 0x000ea20000300800 */
[----:B------:R0:W-:Y:S01]  /*27cf0*/  STS.U16 [R28+0x8b00], R29 ;  /* 0x008b001d1c007388 */ /* 0x0001e20000000400 */
[----:B------:R1:W-:Y:S03]  /*27d00*/  STS.U16 [R28+0x8f00], R0 ;  /* 0x008f00001c007388 */ /* 0x0003e60000000400 */
[----:B0-----:R-:W2:Y:S01]  /*27d10*/  LDL.LU R29, [R1+0x4130] ;  /* 0x00413000011d7983 */ /* 0x001ea20000300800 */
[----:B-1----:R-:W2:Y:S02]  /*27d20*/  LDL.LU R0, [R1+0x412c] ;  /* 0x00412c0001007983 */ /* 0x002ea40000300800 */
[----:B------:R-:W-:Y:S01]  /*27d30*/  STS.U16 [R28+0x9300], R2 ;  /* 0x009300021c007388 */ /* 0x000fe20000000400 */
[----:B--2---:R0:W-:Y:S04]  /*27d40*/  STS.U16 [R28+0x9700], R0 ;  /* 0x009700001c007388 */ /* 0x0041e80000000400 */
[----:B0-----:R-:W2:Y:S01]  /*27d50*/  LDL.LU R0, [R1+0x4128] ;  /* 0x0041280001007983 */ /* 0x001ea20000300800 */
        /* <DEDUP_REMOVED lines=9> */
[----:B------:R0:W-:Y:S02]  /*27df0*/  STS.U16 [R28+0xbf00], R20 ;  /* 0x00bf00141c007388 */ /* 0x0001e40000000400 */
[----:B0-----:R-:W0:Y:S02]  /*27e00*/  S2R R28, SR_TID.X ;  /* 0x00000000001c7919 */ /* 0x001e240000002100 */
[----:B0-----:R-:W-:-:S02]  /*27e10*/  IMAD.SHL.U32 R7, R28, 0x2, RZ ;  /* 0x000000021c077824 */ /* 0x001fc400078e00ff */
[----:B------:R-:W-:-:S03]  /*27e20*/  IMAD.SHL.U32 R29, R28, 0x100, RZ ;  /* 0x000001001c1d7824 */ /* 0x000fc600078e00ff */
[----:B------:R-:W-:-:S04]  /*27e30*/  LOP3.LUT R2, R7, 0x10, RZ, 0xc0, !PT ;  /* 0x0000001007027812 */ /* 0x000fc800078ec0ff */
[----:B------:R-:W-:Y:S01]  /*27e40*/  LOP3.LUT R2, R2, 0x20, R28, 0xf8, !PT ;  /* 0x0000002002027812 */ /* 0x000fe200078ef81c */
[----:B--2---:R0:W-:Y:S01]  /*27e50*/  STS.U16 [R6+0xbf80], R0 ;  /* 0x00bf800006007388 */ /* 0x0041e20000000400 */
[----:B------:R-:W-:Y:S02]  /*27e60*/  STS.U16 [R6+0x8380], R19 ;  /* 0x0083801306007388 */ /* 0x000fe40000000400 */
[----:B------:R-:W-:Y:S02]  /*27e70*/  STS.U16 [R6+0x8780], R18 ;  /* 0x0087801206007388 */ /* 0x000fe40000000400 */
[----:B------:R-:W-:Y:S01]  /*27e80*/  STS.U16 [R6+0x8b80], R17 ;  /* 0x008b801106007388 */ /* 0x000fe20000000400 */
[----:B------:R-:W-:Y:S01]  /*27e90*/  STS.U16 [R6+0x8f80], R16 ;  /* 0x008f801006007388 */ /* 0x000fe20000000400 */
[----:B------:R-:W-:Y:S02]  /*27ea0*/  STS.U16 [R6+0x9380], R15 ;  /* 0x0093800f06007388 */ /* 0x000fe40000000400 */
[----:B----4-:R-:W-:Y:S02]  /*27eb0*/  STS.U16 [R6+0x9780], R14 ;  /* 0x0097800e06007388 */ /* 0x010fe40000000400 */
[----:B------:R-:W-:Y:S01]  /*27ec0*/  STS.U16 [R6+0x9b80], R13 ;  /* 0x009b800d06007388 */ /* 0x000fe20000000400 */
[----:B------:R-:W-:Y:S01]  /*27ed0*/  STS.U16 [R6+0x9f80], R12 ;  /* 0x009f800c06007388 */ /* 0x000fe20000000400 */
[----:B------:R-:W-:Y:S02]  /*27ee0*/  STS.U16 [R6+0xa380], R11 ;  /* 0x00a3800b06007388 */ /* 0x000fe40000000400 */
[----:B---3--:R-:W-:Y:S02]  /*27ef0*/  STS.U16 [R6+0xa780], R3 ;  /* 0x00a7800306007388 */ /* 0x008fe40000000400 */
[----:B------:R-:W-:Y:S01]  /*27f00*/  STS.U16 [R6+0xab80], R4 ;  /* 0x00ab800406007388 */ /* 0x000fe20000000400 */
[----:B------:R-:W-:Y:S01]  /*27f10*/  STS.U16 [R6+0xaf80], R5 ;  /* 0x00af800506007388 */ /* 0x000fe20000000400 */
[----:B------:R-:W-:Y:S02]  /*27f20*/  STS.U16 [R6+0xb380], R8 ;  /* 0x00b3800806007388 */ /* 0x000fe40000000400 */
[----:B------:R-:W-:Y:S02]  /*27f30*/  STS.U16 [R6+0xb780], R9 ;  /* 0x00b7800906007388 */ /* 0x000fe40000000400 */
[----:B------:R-:W-:Y:S01]  /*27f40*/  STS.U16 [R6+0xbb80], R10 ;  /* 0x00bb800a06007388 */ /* 0x000fe20000000400 */
[----:B0-----:R-:W-:-:S05]  /*27f50*/  LOP3.LUT R0, R28, 0x7, RZ, 0xc0, !PT ;  /* 0x000000071c007812 */ /* 0x001fca00078ec0ff */
[----:B------:R-:W-:-:S05]  /*27f60*/  IMAD R28, R0, 0x90, RZ ;  /* 0x00000090001c7824 */ /* 0x000fca00078e02ff */
[----:B------:R-:W-:Y:S01]  /*27f70*/  LOP3.LUT R28, R28, 0x30, R7, 0x78, !PT ;  /* 0x000000301c1c7812 */ /* 0x000fe200078e7807 */
[----:B------:R-:W-:Y:S06]  /*27f80*/  BAR.SYNC.DEFER_BLOCKING 0x0 ;  /* 0x0000000000007b1d */ /* 0x000fec0000010000 */
[----:B------:R-:W0:Y:S04]  /*27f90*/  LDSM.16.M88.4 R12, [R28+0x8000] ;  /* 0x008000001c0c783b */ /* 0x000e280000000200 */
[----:B------:R-:W1:Y:S01]  /*27fa0*/  LDSM.16.M88.4 R8, [R28+0x8400] ;  /* 0x008400001c08783b */ /* 0x000e620000000200 */
[----:B------:R-:W-:-:S03]  /*27fb0*/  IMAD R0, R0, 0x210, RZ ;  /* 0x0000021000007824 */ /* 0x000fc600078e02ff */
[----:B------:R-:W-:Y:S04]  /*27fc0*/  LDSM.16.M88.4 R24, [R28+0x8c00] ;  /* 0x008c00001c18783b */ /* 0x000fe80000000200 */
[----:B------:R-:W-:Y:S04]  /*27fd0*/  LDSM.16.M88.4 R16, [R28+0x9800] ;  /* 0x009800001c10783b */ /* 0x000fe80000000200 */
[----:B0-----:R-:W-:Y:S01]  /*27fe0*/  STL.64 [R1+0x20], R12 ;  /* 0x0000200c01007387 */ /* 0x001fe20000100a00 */
[----:B------:R-:W-:Y:S02]  /*27ff0*/  STL.64 [R1+0x28], R14 ;  /* 0x0000280e01007387 */ /* 0x000fe40000100a00 */
[----:B-1----:R-:W-:Y:S02]  /*28000*/  STL.64 [R1+0x10], R8 ;  /* 0x0000100801007387 */ /* 0x002fe40000100a00 */
[----:B------:R-:W-:Y:S01]  /*28010*/  IMAD.MOV.U32 R4, RZ, RZ, R8 ;  /* 0x000000ffff047224 */ /* 0x000fe200078e0008 */
[----:B------:R-:W-:Y:S01]  /*28020*/  STL.64 [R1+0x18], R10 ;  /* 0x0000180a01007387 */ /* 0x000fe20000100a00 */
[----:B------:R-:W-:-:S02]  /*28030*/  IMAD.MOV.U32 R3, RZ, RZ, R9 ;  /* 0x000000ffff037224 */ /* 0x000fc400078e0009 */
[----:B------:R-:W0:Y:S01]  /*28040*/  LDSM.16.M88.4 R8, [R28+0x8800] ;  /* 0x008800001c08783b */ /* 0x000e220000000200 */
[----:B------:R-:W-:Y:S01]  /*28050*/  LOP3.LUT R0, R0, R2, RZ, 0x3c, !PT ;  /* 0x0000000200007212 */ /* 0x000fe200078e3cff */
[----:B------:R-:W-:Y:S03]  /*28060*/  LDSM.16.M88.4 R12, [R28+0x9c00] ;  /* 0x009c00001c0c783b */ /* 0x000fe60000000200 */
[----:B------:R-:W-:-:S05]  /*28070*/  LOP3.LUT R0, R0, 0x1000, R29, 0xf8, !PT ;  /* 0x0000100000007812 */ /* 0x000fca00078ef81d */
[----:B------:R1:W-:Y:S04]  /*28080*/  LDSM.16.MT88.4 R20, [R0] ;  /* 0x000000000014783b */ /* 0x0003e80000004200 */
[----:B0-----:R-:W-:Y:S01]  /*28090*/  STL.64 [R1], R8 ;  /* 0x0000000801007387 */ /* 0x001fe20000100a00 */
[----:B------:R-:W-:Y:S02]  /*280a0*/  IMAD.MOV.U32 R2, RZ, RZ, R8 ;  /* 0x000000ffff027224 */ /* 0x000fe400078e0008 */
[----:B------:R-:W-:Y:S02]  /*280b0*/  STL.64 [R1+0x8], R10 ;  /* 0x0000080a01007387 */ /* 0x000fe40000100a00 */
[----:B-1----:R-:W-:Y:S02]  /*280c0*/  IMAD.MOV.U32 R0, RZ, RZ, R9 ;  /* 0x000000ffff007224 */ /* 0x002fe400078e0009 */
[----:B------:R-:W0:Y:S04]  /*280d0*/  LDSM.16.M88.4 R8, [R28+0x9000] ;  /* 0x009000001c08783b */ /* 0x000e280000000200 */
[----:B------:R-:W-:Y:S01]  /*280e0*/  STL [R1+0x3c44], R26 ;  /* 0x003c441a01007387 */ /* 0x000fe20000100800 */
[----:B------:R-:W-:Y:S02]  /*280f0*/  STL [R1+0x3c40], R27 ;  /* 0x003c401b01007387 */ /* 0x000fe40000100800 */
[----:B------:R-:W-:Y:S01]  /*28100*/  STL.64 [R1+0x4108], R24 ;  /* 0x0041081801007387 */ /* 0x000fe20000100a00 */
[----:B0-----:R-:W-:Y:S01]  /*28110*/  STL [R1+0x38f4], R10 ;  /* 0x0038f40a01007387 */ /* 0x001fe20000100800 */
[----:B------:R-:W-:Y:S02]  /*28120*/  STL [R1+0x38f0], R11 ;  /* 0x0038f00b01007387 */ /* 0x000fe40000100800 */
[----:B------:R0:W-:Y:S02]  /*28130*/  STL.64 [R1+0x4110], R8 ;  /* 0x0041100801007387 */ /* 0x0001e40000100a00 */
[----:B0-----:R-:W-:-:S02]  /*28140*/  IMAD.MOV.U32 R8, RZ, RZ, R4 ;  /* 0x000000ffff087224 */ /* 0x001fc400078e0004 */
[----:B------:R-:W0:Y:S01]  /*28150*/  LDSM.16.M88.4 R4, [R28+0x9400] ;  /* 0x009400001c04783b */ /* 0x000e220000000200 */
[----:B------:R-:W-:Y:S02]  /*28160*/  IMAD.MOV.U32 R9, RZ, RZ, R3 ;  /* 0x000000ffff097224 */ /* 0x000fe400078e0003 */
[----:B------:R-:W2:Y:S03]  /*28170*/  LDL R3, [R1+0x1954] ;  /* 0x0019540001037983 */ /* 0x000ea60000100800 */
[----:B------:R1:W-:Y:S04]  /*28180*/  STL.64 [R1+0x4120], R8 ;  /* 0x0041200801007387 */ /* 0x0003e80000100a00 */
[----:B-1----:R-:W3:Y:S04]  /*28190*/  LDL.64 R8, [R1+0x20] ;  /* 0x0000200001087983 */ /* 0x002ee80000100a00 */
[----:B0-----:R-:W-:Y:S01]  /*281a0*/  STL [R1+0x388c], R6 ;  /* 0x00388c0601007387 */ /* 0x001fe20000100800 */
[----:B------:R-:W-:Y:S02]  /*281b0*/  STL [R1+0x3888], R7 ;  /* 0x0038880701007387 */ /* 0x000fe40000100800 */
[----:B------:R-:W-:Y:S02]  /*281c0*/  STL.64 [R1+0x4118], R4 ;  /* 0x0041180401007387 */ /* 0x000fe40000100a00 */
[----:B------:R0:W-:Y:S01]  /*281d0*/  STL.64 [R1+0x30], R16 ;  /* 0x0000301001007387 */ /* 0x0001e20000100a00 */
[----:B------:R-:W1:Y:S04]  /*281e0*/  LDSM.16.M88.4 R4, [R28+0xa000] ;  /* 0x00a000001c04783b */ /* 0x000e680000000200 */
[----:B------:R4:W-:Y:S04]  /*281f0*/  STL.64 [R1+0x38], R18 ;  /* 0x0000381201007387 */ /* 0x0009e80000100a00 */
[----:B0-----:R-:W3:Y:S01]  /*28200*/  LDL.LU.64 R16, [R1+0x9f0] ;  /* 0x0009f00001107983 */ /* 0x001ee20000300a00 */
[----:B------:R-:W-:Y:S02]  /*28210*/  STL.64 [R1+0x150], R12 ;  /* 0x0001500c01007387 */ /* 0x000fe40000100a00 */
[----:B------:R-:W-:Y:S02]  /*28220*/  STL.64 [R1+0x158], R14 ;  /* 0x0001580e01007387 */ /* 0x000fe40000100a00 */
[----:B------:R-:W0:Y:S04]  /*28230*/  LDSM.16.M88.4 R12, [R28+0xa400] ;  /* 0x00a400001c0c783b */ /* 0x000e280000000200 */
[----:B----4-:R-:W4:Y:S04]  /*28240*/  LDL.LU.64 R18, [R1+0x9f8] ;  /* 0x0009f80001127983 */ /* 0x010f280000300a00 */
[----:B-1----:R1:W-:Y:S01]  /*28250*/  STL.64 [R1+0x140], R4 ;  /* 0x0001400401007387 */ /* 0x0023e20000100a00 */
[----:B------:R0:W-:Y:S03]  /*28260*/  STL.64 [R1+0x148], R6 ;  /* 0x0001480601007387 */ /* 0x0001e60000100a00 */
[----:B-1----:R-:W3:Y:S01]  /*28270*/  LDL.LU.64 R4, [R1+0xa10] ;  /* 0x000a100001047983 */ /* 0x002ee20000300a00 */
[----:B0-----:R-:W3:Y:S03]  /*28280*/  LDL.LU.64 R6, [R1+0xa18] ;  /* 0x000a180001067983 */ /* 0x001ee60000300a00 */
[----:B------:R-:W-:Y:S01]  /*28290*/  STL.64 [R1+0x130], R12 ;  /* 0x0001300c01007387 */ /* 0x000fe20000100a00 */
[----:B------:R-:W-:Y:S03]  /*282a0*/  STL.64 [R1+0x138], R14 ;  /* 0x0001380e01007387 */ /* 0x000fe60000100a00 */
[----:B------:R-:W0:Y:S04]  /*282b0*/  LDSM.16.M88.4 R12, [R28+0xa800] ;  /* 0x00a800001c0c783b */ /* 0x000e280000000200 */
[----:B------:R-:W3:Y:S01]  /*282c0*/  LDL.LU.64 R24, [R1+0xa00] ;  /* 0x000a000001187983 */ /* 0x000ee20000300a00 */
[----:B------:R-:W3:Y:S03]  /*282d0*/  LDL.LU.64 R26, [R1+0xa08] ;  /* 0x000a0800011a7983 */ /* 0x000ee60000300a00 */
[----:B0-----:R-:W-:Y:S01]  /*282e0*/  STL.64 [R1+0x120], R12 ;  /* 0x0001200c01007387 */ /* 0x001fe20000100a00 */
[----:B------:R-:W-:Y:S02]  /*282f0*/  STL.64 [R1+0x128], R14 ;  /* 0x0001280e01007387 */ /* 0x000fe40000100a00 */
[----:B------:R-:W0:Y:S02]  /*28300*/  LDSM.16.M88.4 R12, [R28+0xac00] ;  /* 0x00ac00001c0c783b */ /* 0x000e240000000200 */
[----:B0-----:R-:W-:Y:S02]  /*28310*/  STL.64 [R1+0x110], R12 ;  /* 0x0001100c01007387 */ /* 0x001fe40000100a00 */
        /* <DEDUP_REMOVED lines=13> */
[----:B--2---:R-:W0:Y:S02]  /*283f0*/  LDSM.16.MT88.4 R12, [R3] ;  /* 0x00000000030c783b */ /* 0x004e240000004200 */
[----:B0-----:R-:W-:Y:S02]  /*28400*/  STL.64 [R1+0x4098], R14 ;  /* 0x0040980e01007387 */ /* 0x001fe40000100a00 */
[----:B------:R0:W-:Y:S02]  /*28410*/  STL.64 [R1+0x4090], R12 ;  /* 0x0040900c01007387 */ /* 0x0001e40000100a00 */
[----:B0-----:R-:W3:Y:S01]  /*28420*/  LDL.LU.64 R12, [R1+0xa20] ;  /* 0x000a2000010c7983 */ /* 0x001ee20000300a00 */
[----:B------:R-:W3:Y:S02]  /*28430*/  LDL.LU.64 R14, [R1+0xa28] ;  /* 0x000a2800010e7983 */ /* 0x000ee40000300a00 */
[----:B---3--:R-:W-:Y:S11]  /*28440*/  HMMA.16816.F32 R12, R20, R8, R12 ;  /* 0x00000008140c723c */ /* 0x008ff6000000180c */
[----:B------:R-:W-:Y:S11]  /*28450*/  @!UPT UIADD3 URZ, URZ, URZ, URZ ;  /* 0x0000003f3f3ff290 */ /* 0x000ff6000fffe03f */
[----:B------:R-:W-:Y:S01]  /*28460*/  @!UPT UIADD3 URZ, URZ, URZ, URZ ;  /* 0x0000003f3f3ff290 */ /* 0x000fe2000fffe03f */
[----:B------:R-:W-:Y:S01]  /*28470*/  STL.64 [R1+0x430], R12 ;  /* 0x0004300c01007387 */ /* 0x000fe20000100a00 */
[----:B------:R0:W-:Y:S02]  /*28480*/  STL.64 [R1+0x438], R14 ;  /* 0x0004380e01007387 */ /* 0x0001e40000100a00 */
[----:B0-----:R-:W-:Y:S02]  /*28490*/  IMAD.MOV.U32 R15, RZ, RZ, R8 ;  /* 0x000000ffff0f7224 */ /* 0x001fe400078e0008 */
[----:B------:R-:W-:Y:S02]  /*284a0*/  IMAD.MOV.U32 R14, RZ, RZ, R9 ;  /* 0x000000ffff0e7224 */ /* 0x000fe400078e0009 */
[----:B------:R-:W2:Y:S01]  /*284b0*/  LDL.LU.64 R8, [R1+0x4120] ;  /* 0x0041200001087983 */ /* 0x000ea20000300a00 */
[----:B------:R-:W-:Y:S02]  /*284c0*/  IMAD.MOV.U32 R12, RZ, RZ, R2 ;  /* 0x000000ffff0c7224 */ /* 0x000fe400078e0002 */
[----:B------:R-:W-:-:S02]  /*284d0*/  IMAD.MOV.U32 R13, RZ, RZ, R0 ;  /* 0x000000ffff0d7224 */ /* 0x000fc400078e0000 */
[----:B------:R0:W-:Y:S05]  /*284e0*/  STL.64 [R1+0x40e8], R14 ;  /* 0x0040e80e01007387 */ /* 0x0001ea0000100a00 */
[C---:B0-----:R-:W-:Y:S08]  /*284f0*/  HMMA.16816.F32 R12, R20.reuse, R12, R24 ;  /* 0x0000000c140c723c */ /* 0x041ff00000001818 */
[C---:B--2---:R-:W-:Y:S01]  /*28500*/  HMMA.16816.F32 R8, R20.reuse, R8, R4 ;  /* 0x000000081408723c */ /* 0x044fe20000001804 */
[----:B------:R-:W2:Y:S11]  /*28510*/  LDL.LU.64 R4, [R1+0x4118] ;  /* 0x0041180001047983 */ /* 0x000eb60000300a00 */
[----:B------:R-:W-:Y:S11]  /*28520*/  @!UPT UIADD3 URZ, URZ, URZ, URZ ;  /* 0x0000003f3f3ff290 */ /* 0x000ff6000fffe03f */
[----:B------:R0:W-:Y:S01]  /*28530*/  STL.64 [R1+0x420], R8 ;  /* 0x0004200801007387 */ /* 0x0001e20000100a00 */
[----:B------:R-:W-:Y:S03]  /*28540*/  STL.64 [R1+0x428], R10 ;  /* 0x0004280a01007387 */ /* 0x000fe60000100a00 */
[----:B0-----:R-:W3:Y:S01]  /*28550*/  LDL.LU.64 R8, [R1+0x4110] ;  /* 0x0041100001087983 */ /* 0x001ee20000300a00 */
[----:B------:R-:W4:Y:S02]  /*28560*/  LDL.LU.64 R24, [R1+0x4108] ;  /* 0x0041080001187983 */ /* 0x000f240000300a00 */
[----:B------:R-:W-:Y:S02]  /*28570*/  STL.64 [R1+0x410], R12 ;  /* 0x0004100c01007387 */ /* 0x000fe40000100a00 */
[----:B------:R4:W-:Y:S02]  /*28580*/  STL.64 [R1+0x418], R14 ;  /* 0x0004180e01007387 */ /* 0x0009e40000100a00 */
[C---:B----4-:R-:W-:Y:S01]  /*28590*/  HMMA.16816.F32 R12, R20.reuse, R24, R16 ;  /* 0x00000018140c723c */ /* 0x050fe20000001810 */
[----:B------:R-:W3:Y:S01]  /*285a0*/  LDL.LU.64 R16, [R1+0x9d0] ;  /* 0x0009d00001107983 */ /* 0x000ee20000300a00 */
[----:B------:R-:W3:Y:S11]  /*285b0*/  LDL.LU.64 R18, [R1+0x9d8] ;  /* 0x0009d80001127983 */ /* 0x000ef60000300a00 */
[----:B------:R-:W-:Y:S11]  /*285c0*/  @!UPT UIADD3 URZ, URZ, URZ, URZ ;  /* 0x0000003f3f3ff290 */ /* 0x000ff6000fffe03f */
[----:B------:R-:W-:Y:S02]  /*285d0*/  IMAD.MOV.U32 R11, RZ, RZ, R12 ;  /* 0x000000ffff0b7224 */ /* 0x000fe400078e000c */
[----:B------:R-:W-:Y:S02]  /*285e0*/  IMAD.MOV.U32 R29, RZ, RZ, R13 ;  /* 0x000000ffff1d7224 */ /* 0x000fe400078e000d */
[----:B------:R-:W-:Y:S02]  /*285f0*/  IMAD.MOV.U32 R28, RZ, RZ, R14 ;  /* 0x000000ffff1c7224 */ /* 0x000fe400078e000e */
[----:B------:R-:W-:Y:S01]  /*28600*/  IMAD.MOV.U32 R0, RZ, RZ, R15 ;  /* 0x000000ffff007224 */ /* 0x000fe200078e000f */
[----:B------:R-:W2:Y:S01]  /*28610*/  LDL.LU.64 R12, [R1+0x9c0] ;  /* 0x0009c000010c7983 */ /* 0x000ea20000300a00 */
[----:B------:R-:W2:Y:S02]  /*28620*/  LDL.LU.64 R14, [R1+0x9c8] ;  /* 0x0009c800010e7983 */ /* 0x000ea40000300a00 */
[----:B------:R0:W-:Y:S02]  /*28630*/  STL.64 [R1+0x40f8], R24 ;  /* 0x0040f81801007387 */ /* 0x0001e40000100a00 */
[----:B0-----:R-:W4:Y:S01]  /*28640*/  LDL.64 R24, [R1+0x150] ;  /* 0x0001500001187983 */ /* 0x001f220000100a00 */
[C---:B---3--:R-:W-:Y:S11]  /*28650*/  HMMA.16816.F32 R16, R20.reuse, R8, R16 ;  /* 0x000000081410723c */ /* 0x048ff60000001810 */
[----:B------:R-:W-:Y:S11]  /*28660*/  @!UPT UIADD3 URZ, URZ, URZ, URZ ;  /* 0x0000003f3f3ff290 */ /* 0x000ff6000fffe03f */
[----:B------:R-:W-:Y:S02]  /*28670*/  @!UPT UIADD3 URZ, URZ, URZ, URZ ;  /* 0x0000003f3f3ff290 */ /* 0x000fe4000fffe03f */
[----:B------:R-:W-:Y:S01]  /*28680*/  IMAD.MOV.U32 R10, RZ, RZ, R19 ;  /* 0x000000ffff0a7224 */ /* 0x000fe200078e0013 */
[----:B----4-:R0:W-:Y:S04]  /*28690*/  STL.64 [R1+0x4100], R24 ;  /* 0x0041001801007387 */ /* 0x0101e80000100a00 */
[----:B0-----:R-:W3:Y:S01]  /*286a0*/  LDL.LU.64 R24, [R1+0x9a0] ;  /* 0x0009a00001187983 */ /* 0x001ee20000300a00 */
[----:B------:R-:W3:Y:S02]  /*286b0*/  LDL.LU.64 R26, [R1+0x9a8] ;  /* 0x0009a800011a7983 */ /* 0x000ee40000300a00 */
[----:B------:R-:W-:Y:S02]  /*286c0*/  STL [R1+0x3c24], R11 ;  /* 0x003c240b01007387 */ /* 0x000fe40000100800 */
[----:B------:R0:W-:Y:S02]  /*286d0*/  STL [R1+0x39d0], R0 ;  /* 0x0039d00001007387 */ /* 0x0001e40000100800 */
[----:B0-----:R-:W4:Y:S01]  /*286e0*/  LDL R0, [R1+0xb10] ;  /* 0x000b100001007983 */ /* 0x001f220000100800 */
[----:B------:R-:W-:Y:S02]  /*286f0*/  STL [R1+0x39cc], R28 ;  /* 0x0039cc1c01007387 */ /* 0x000fe40000100800 */
[----:B------:R-:W-:Y:S02]  /*28700*/  STL [R1+0x39c8], R29 ;  /* 0x0039c81d01007387 */ /* 0x000fe40000100800 */
[----:B------:R-:W-:Y:S01]  /*28710*/  STL.64 [R1+0x3f0], R16 ;  /* 0x0003f01001007387 */ /* 0x000fe20000100a00 */
[----:B------:R2:W-:Y:S01]  /*28720*/  STL [R1+0x3f8], R18 ;  /* 0x0003f81201007387 */ /* 0x0005e20000100800 */
[----:B------:R-:W-:Y:S01]  /*28730*/  STL [R1+0x3c28], R10 ;  /* 0x003c280a01007387 */ /* 0x000fe20000100800 */
[C---:B--2---:R-:W-:Y:S02]  /*28740*/  HMMA.16816.F32 R16, R20.reuse, R4, R12 ;  /* 0x000000041410723c */ /* 0x044fe4000000180c */
[----:B------:R-:W2:Y:S04]  /*28750*/  LDL.64 R12, [R1+0x130] ;  /* 0x00013000010c7983 */ /* 0x000ea80000100a00 */
[----:B--2---:R0:W-:Y:S11]  /*28760*/  STL.64 [R1+0x40f0], R12 ;  /* 0x0040f00c01007387 */ /* 0x0041f60000100a00 */
[----:B------:R-:W-:Y:S06]  /*28770*/  @!UPT UIADD3 URZ, URZ, URZ, URZ ;  /* 0x0000003f3f3ff290 */ /* 0x000fec000fffe03f */
[----:B------:R-:W-:Y:S02]  /*28780*/  STL.64 [R1+0x3e0], R16 ;  /* 0x0003e01001007387 */ /* 0x000fe40000100a00 */
[----:B------:R-:W-:Y:S02]  /*28790*/  STL.64 [R1+0x3e8], R18 ;  /* 0x0003e81201007387 */ /* 0x000fe40000100a00 */
[----:B----4-:R-:W1:Y:S04]  /*287a0*/  LDSM.16.MT88.4 R16, [R0+0x80] ;  /* 0x000080000010783b */ /* 0x010e680000004200 */
[----:B0-----:R-:W2:Y:S01]  /*287b0*/  LDL.64 R12, [R1+0x140] ;  /* 0x00014000010c7983 */ /* 0x001ea20000100a00 */
[----:B------:R-:W-:Y:S03]  /*287c0*/  STL [R1+0x4020], R0 ;  /* 0x0040200001007387 */ /* 0x000fe60000100800 */
[----:B-1----:R-:W-:Y:S01]  /*287d0*/  STL.64 [R1+0x3f70], R18 ;  /* 0x003f701201007387 */ /* 0x002fe20000100a00 */
[----:B------:R0:W-:Y:S03]  /*287e0*/  STL.64 [R1+0x3f68], R16 ;  /* 0x003f681001007387 */ /* 0x0001e60000100a00 */
[----:B0-----:R-:W3:Y:S02]  /*287f0*/  LDL.64 R16, [R1+0x30] ;  /* 0x0000300001107983 */ /* 0x001ee40000100a00 */
[----:B---3--:R-:W-:Y:S11]  /*28800*/  HMMA.16816.F32 R24, R20, R16, R24 ;  /* 0x000000101418723c */ /* 0x008ff60000001818 */
[----:B------:R-:W-:Y:S11]  /*28810*/  @!UPT UIADD3 URZ, URZ, URZ, URZ ;  /* 0x0000003f3f3ff290 */ /* 0x000ff6000fffe03f */
[----:B------:R-:W-:Y:S01]  /*28820*/  @!UPT UIADD3 URZ, URZ, URZ, URZ ;  /* 0x0000003f3f3ff290 */ /* 0x000fe2000fffe03f */
[----:B------:R0:W-:Y:S04]  /*28830*/  STL.64 [R1+0x4c0], R24 ;  /* 0x0004c01801007387 */ /* 0x0001e80000100a00 */
[----:B0-----:R-:W3:Y:S01]  /*28840*/  LDL.LU.64 R24, [R1+0x4100] ;  /* 0x0041000001187983 */ /* 0x001ee20000300a00 */
[----:B------:R-:W-:Y:S02]  /*28850*/  STL [R1+0x4028], R16 ;  /* 0x0040281001007387 */ /* 0x000fe40000100800 */
[----:B------:R0:W-:Y:S02]  /*28860*/  STL [R1+0x4024], R17 ;  /* 0x0040241101007387 */ /* 0x0001e40000100800 */
[----:B0-----:R-:W3:Y:S01]  /*28870*/  LDL.LU.64 R16, [R1+0x990] ;  /* 0x0009900001107983 */ /* 0x001ee20000300a00 */
[----:B------:R-:W3:Y:S02]  /*28880*/  LDL.LU.64 R18, [R1+0x998] ;  /* 0x0009980001127983 */ /* 0x000ee40000300a00 */
[----:B------:R-:W4:Y:S02]  /*28890*/  LDL R28, [R1+0x1954] ;  /* 0x00195400011c7983 */ /* 0x000f240000100800 */
[----:B------:R-:W-:-:S02]  /*288a0*/  IMAD.MOV.U32 R2, RZ, RZ, R27 ;  /* 0x000000ffff027224 */ /* 0x000fc400078e001b */
[----:B------:R-:W-:Y:S01]  /*288b0*/  IMAD.MOV.U32 R3, RZ, RZ, R26 ;  /* 0x000000ffff037224 */ /* 0x000fe200078e001a */
[----:B---3--:R-:W-:Y:S01]  /*288c0*/  HMMA.16816.F32 R16, R20, R24, R16 ;  /* 0x000000181410723c */ /* 0x008fe20000001810 */
[----:B----4-:R-:W-:Y:S01]  /*288d0*/  STL [R1+0x402c], R28 ;  /* 0x00402c1c01007387 */ /* 0x010fe20000100800 */
[----:B------:R-:W-:Y:S02]  /*288e0*/  STL [R1+0x3894], R2 ;  /* 0x0038940201007387 */ /* 0x000fe40000100800 */
[----:B------:R-:W-:Y:S02]  /*288f0*/  STL [R1+0x3890], R3 ;  /* 0x0038900301007387 */ /* 0x000fe40000100800 */
[----:B------:R-:W-:Y:S02]  /*28900*/  IMAD.MOV.U32 R11, RZ, RZ, R24 ;  /* 0x000000ffff0b7224 */ /* 0x000fe400078e0018 */
[----:B------:R-:W-:Y:S02]  /*28910*/  IMAD.MOV.U32 R10, RZ, RZ, R25 ;  /* 0x000000ffff0a7224 */ /* 0x000fe400078e0019 */
[----:B------:R-:W3:Y:S11]  /*28920*/  LDL.LU.64 R24, [R1+0x40f8] ;  /* 0x0040f80001187983 */ /* 0x000ef60000300a00 */
[----:B------:R-:W-:Y:S02]  /*28930*/  @!UPT UIADD3 URZ, URZ, URZ, URZ ;  /* 0x0000003f3f3ff290 */ /* 0x000fe4000fffe03f */
[----:B------:R0:W-:Y:S01]  /*28940*/  STL.64 [R1+0x4b0], R16 ;  /* 0x0004b01001007387 */ /* 0x0001e20000100a00 */
[----:B------:R-:W-:Y:S02]  /*28950*/  IMAD.MOV.U32 R6, RZ, RZ, R18 ;  /* 0x000000ffff067224 */ /* 0x000fe400078e0012 */
[----:B------:R-:W-:Y:S01]  /*28960*/  IMAD.MOV.U32 R7, RZ, RZ, R19 ;  /* 0x000000ffff077224 */ /* 0x000fe200078e0013 */
[----:B0-----:R-:W4:Y:S01]  /*28970*/  LDL.LU.64 R16, [R1+0x970] ;  /* 0x0009700001107983 */ /* 0x001f220000300a00 */
[----:B------:R-:W4:Y:S02]  /*28980*/  LDL.LU.64 R18, [R1+0x978] ;  /* 0x0009780001127983 */ /* 0x000f240000300a00 */
[----:B------:R-:W-:Y:S02]  /*28990*/  STL [R1+0x4030], R11 ;  /* 0x0040300b01007387 */ /* 0x000fe40000100800 */
[----:B------:R-:W-:Y:S01]  /*289a0*/  STL [R1+0x40d0], R10 ;  /* 0x0040d00a01007387 */ /* 0x000fe20000100800 */
[----:B------:R0:W-:Y:S04]  /*289b0*/  STL.64 [R1+0x40c8], R8 ;  /* 0x0040c80801007387 */ /* 0x0001e80000100a00 */
[----:B0-----:R-:W3:Y:S01]  /*289c0*/  LDL.LU.64 R8, [R1+0x980] ;  /* 0x0009800001087983 */ /* 0x001ee20000300a00 */
[----:B------:R-:W3:Y:S02]  /*289d0*/  LDL.LU.64 R10, [R1+0x988] ;  /* 0x00098800010a7983 */ /* 0x000ee40000300a00 */
[----:B------:R-:W-:Y:S02]  /*289e0*/  STL [R1+0x389c], R7 ;  /* 0x00389c0701007387 */ /* 0x000fe40000100800 */
[----:B------:R-:W-:Y:S02]  /*289f0*/  STL [R1+0x3898], R6 ;  /* 0x0038980601007387 */ /* 0x000fe40000100800 */
[----:B--2---:R-:W-:-:S02]  /*28a00*/  IMAD.MOV.U32 R27, RZ, RZ, R12 ;  /* 0x000000ffff1b7224 */ /* 0x004fc400078e000c */
[----:B------:R-:W-:Y:S01]  /*28a10*/  IMAD.MOV.U32 R26, RZ, RZ, R13 ;  /* 0x000000ffff1a7224 */ /* 0x000fe200078e000d */
[C---:B---3--:R-:W-:Y:S01]  /*28a20*/  HMMA.16816.F32 R8, R20.reuse, R12, R8 ;  /* 0x0000000c1408723c */ /* 0x048fe20000001808 */
[----:B------:R-:W4:Y:S11]  /*28a30*/  LDL.LU.64 R12, [R1+0x40f0] ;  /* 0x0040f000010c7983 */ /* 0x000f360000300a00 */
[----:B------:R-:W-:Y:S11]  /*28a40*/  @!UPT UIADD3 URZ, URZ, URZ, URZ ;  /* 0x0000003f3f3ff290 */ /* 0x000ff6000fffe03f */
[----:B------:R-:W-:Y:S01]  /*28a50*/  STL.64 [R1+0x4a0], R8 ;  /* 0x0004a00801007387 */ /* 0x000fe20000100a00 */
[----:B------:R-:W-:Y:S02]  /*28a60*/  IMAD.MOV.U32 R2, RZ, RZ, R10 ;  /* 0x000000ffff027224 */ /* 0x000fe400078e000a */
[----:B------:R-:W-:Y:S02]  /*28a70*/  IMAD.MOV.U32 R3, RZ, RZ, R11 ;  /* 0x000000ffff037224 */ /* 0x000fe400078e000b */
[----:B------:R-:W-:Y:S01]  /*28a80*/  STL.64 [R1+0x4050], R26 ;  /* 0x0040501a01007387 */ /* 0x000fe20000100a00 */
[----:B------:R0:W-:Y:S04]  /*28a90*/  STL.64 [R1+0x4048], R24 ;  /* 0x0040481801007387 */ /* 0x0001e80000100a00 */
[----:B0-----:R-:W2:Y:S01]  /*28aa0*/  LDL.LU.64 R24, [R1+0x960] ;  /* 0x0009600001187983 */ /* 0x001ea20000300a00 */
[----:B------:R-:W2:Y:S02]  /*28ab0*/  LDL.LU.64 R26, [R1+0x968] ;  /* 0x00096800011a7983 */ /* 0x000ea40000300a00 */
[----:B------:R-:W-:Y:S02]  /*28ac0*/  STL [R1+0x38a4], R3 ;  /* 0x0038a40301007387 */ /* 0x000fe40000100800 */
[----:B------:R-:W-:Y:S01]  /*28ad0*/  STL [R1+0x38a0], R2 ;  /* 0x0038a00201007387 */ /* 0x000fe20000100800 */
[----:B------:R-:W3:Y:S01]  /*28ae0*/  LDL.LU.64 R14, [R1+0x40e8] ;  /* 0x0040e800010e7983 */ /* 0x000ee20000300a00 */
[----:B----4-:R-:W-:Y:S07]  /*28af0*/  HMMA.16816.F32 R8, R20, R12, R16 ;  /* 0x0000000c1408723c */ /* 0x010fee0000001810 */
[----:B------:R-:W-:-:S02]  /*28b00*/  IMAD.MOV.U32 R19, RZ, RZ, R12 ;  /* 0x000000ffff137224 */ /* 0x000fc400078e000c */
[----:B------:R-:W-:Y:S11]  /*28b10*/  IMAD.MOV.U32 R18, RZ, RZ, R13 ;  /* 0x000000ffff127224 */ /* 0x000ff600078e000d */
[----:B------:R-:W-:Y:S03]  /*28b20*/  @!UPT UIADD3 URZ, URZ, URZ, URZ ;  /* 0x0000003f3f3ff290 */ /* 0x000fe6000fffe03f */
[----:B------:R0:W-:Y:S04]  /*28b30*/  STL.64 [R1+0x490], R8 ;  /* 0x0004900801007387 */ /* 0x0001e80000100a00 */
[----:B0-----:R-:W4:Y:S01]  /*28b40*/  LDL.64 R8, [R1+0x110] ;  /* 0x0001100001087983 */ /* 0x001f220000100a00 */
[----:B------:R-:W-:Y:S02]  /*28b50*/  STL.64 [R1+0x40e0], R18 ;  /* 0x0040e01201007387 */ /* 0x000fe40000100a00 */
[----:B------:R-:W2:Y:S02]  /*28b60*/  LDL.64 R16, [R1+0x120] ;  /* 0x0001200001107983 */ /* 0x000ea40000100a00 */
[----:B------:R-:W-:Y:S02]  /*28b70*/  IMAD.MOV.U32 R6, RZ, RZ, R11 ;  /* 0x000000ffff067224 */ /* 0x000fe400078e000b */
[----:B------:R-:W-:-:S03]  /*28b80*/  IMAD.MOV.U32 R7, RZ, RZ, R10 ;  /* 0x000000ffff077224 */ /* 0x000fc600078e000a */
[----:B------:R-:W-:Y:S02]  /*28b90*/  STL [R1+0x3c0c], R6 ;  /* 0x003c0c0601007387 */ /* 0x000fe40000100800 */
[----:B------:R0:W-:Y:S01]  /*28ba0*/  STL [R1+0x3c08], R7 ;  /* 0x003c080701007387 */ /* 0x0001e20000100800 */
[----:B--2---:R-:W-:Y:S01]  /*28bb0*/  HMMA.16816.F32 R24, R20, R16, R24 ;  /* 0x000000101418723c */ /* 0x004fe20000001818 */
[----:B0-----:R-:W-:Y:S02]  /*28bc0*/  IMAD.MOV.U32 R7, RZ, RZ, R16 ;  /* 0x000000ffff077224 */ /* 0x001fe400078e0010 */
[----:B------:R-:W-:Y:S11]  /*28bd0*/  IMAD.MOV.U32 R6, RZ, RZ, R17 ;  /* 0x000000ffff067224 */ /* 0x000ff600078e0011 */
[----:B------:R-:W-:Y:S09]  /*28be0*/  @!UPT UIADD3 URZ, URZ, URZ, URZ ;  /* 0x0000003f3f3ff290 */ /* 0x000ff2000fffe03f */
[----:B------:R-:W-:Y:S01]  /*28bf0*/  STL.64 [R1+0x480], R24 ;  /* 0x0004801801007387 */ /* 0x000fe20000100a00 */
[----:B------:R-:W2:Y:S02]  /*28c00*/  LDL.LU.64 R16, [R1+0x900] ;  /* 0x0009000001107983 */ /* 0x000ea40000300a00 */
[----:B------:R-:W2:Y:S02]  /*28c10*/  LDL.LU.64 R18, [R1+0x908] ;  /* 0x0009080001127983 */ /* 0x000ea40000300a00 */
[----:B------:R-:W2:Y:S01]  /*28c20*/  LDL R12, [R1+0xd0] ;  /* 0x0000d000010c7983 */ /* 0x000ea20000100800 */
[----:B------:R-:W2:Y:S04]  /*28c30*/  LDL R13, [R1+0xd4] ;  /* 0x0000d400010d7983 */ /* 0x000ea80000100800 */
[----:B--2---:R0:W-:Y:S04]  /*28c40*/  STL.64 [R1+0x40a8], R12 ;  /* 0x0040a80c01007387 */ /* 0x0041e80000100a00 */
[----:B0-----:R-:W2:Y:S04]  /*28c50*/  LDL R12, [R1+0xe0] ;  /* 0x0000e000010c7983 */ /* 0x001ea80000100800 */
[----:B------:R-:W2:Y:S01]  /*28c60*/  LDL R13, [R1+0xe4] ;  /* 0x0000e400010d7983 */ /* 0x000ea20000100800 */
[----:B------:R-:W-:-:S02]  /*28c70*/  IMAD.MOV.U32 R3, RZ, RZ, R26 ;  /* 0x000000ffff037224 */ /* 0x000fc400078e001a */
[----:B------:R-:W-:Y:S01]  /*28c80*/  IMAD.MOV.U32 R2, RZ, RZ, R27 ;  /* 0x000000ffff027224 */ /* 0x000fe200078e001b */
[----:B--2---:R0:W-:Y:S01]  /*28c90*/  STL.64 [R1+0x40c0], R12 ;  /* 0x0040c00c01007387 */ /* 0x0041e20000100a00 */
[----:B------:R-:W2:Y:S02]  /*28ca0*/  LDL.LU.64 R24, [R1+0x550] ;  /* 0x0005500001187983 */ /* 0x000ea40000300a00 */
[----:B------:R-:W2:Y:S02]  /*28cb0*/  LDL.LU.64 R26, [R1+0x558] ;  /* 0x00055800011a7983 */ /* 0x000ea40000300a00 */
[----:B--2---:R-:W-:Y:S01]  /*28cc0*/  STL.64 [R1+0x4060], R26 ;  /* 0x0040601a01007387 */ /* 0x004fe20000100a00 */
[----:B------:R1:W-:Y:S02]  /*28cd0*/  STL.64 [R1+0x4058], R24 ;  /* 0x0040581801007387 */ /* 0x0003e40000100a00 */
[----:B0-----:R-:W2:Y:S01]  /*28ce0*/  LDL.64 R12, [R1+0xf0] ;  /* 0x0000f000010c7983 */ /* 0x001ea20000100a00 */
[----:B-1----:R-:W3:Y:S04]  /*28cf0*/  LDL R24, [R1+0x10] ;  /* 0x0000100001187983 */ /* 0x002ee80000100800 */
[----:B------:R-:W3:Y:S01]  /*28d00*/  LDL R25, [R1+0x14] ;  /* 0x0000140001197983 */ /* 0x000ee20000100800 */
[----:B----4-:R-:W-:-:S02]  /*28d10*/  IMAD.MOV.U32 R0, RZ, RZ, R8 ;  /* 0x000000ffff007224 */ /* 0x010fc400078e0008 */
[----:B------:R-:W-:Y:S01]  /*28d20*/  IMAD.MOV.U32 R29, RZ, RZ, R9 ;  /* 0x000000ffff1d7224 */ /* 0x000fe200078e0009 */
[----:B--2---:R0:W-:Y:S04]  /*28d30*/  STL.64 [R1+0x40d8], R12 ;  /* 0x0040d80c01007387 */ /* 0x0041e80000100a00 */
[----:B0-----:R-:W2:Y:S01]  /*28d40*/  LDL.64 R12, [R1+0x100] ;  /* 0x00010000010c7983 */ /* 0x001ea20000100a00 */
[----:B---3--:R0:W-:Y:S02]  /*28d50*/  STL.64 [R1+0x4078], R24 ;  /* 0x0040781801007387 */ /* 0x0081e40000100a00 */
[----:B0-----:R-:W-:Y:S02]  /*28d60*/  IMAD.MOV.U32 R24, RZ, RZ, R15 ;  /* 0x000000ffff187224 */ /* 0x001fe400078e000f */
[----:B------:R-:W-:-:S05]  /*28d70*/  IMAD.MOV.U32 R25, RZ, RZ, R14 ;  /* 0x000000ffff197224 */ /* 0x000fca00078e000e */
[----:B------:R-:W-:Y:S01]  /*28d80*/  STL.64 [R1+0x40a0], R24 ;  /* 0x0040a01801007387 */ /* 0x000fe20000100a00 */
[----:B------:R-:W-:Y:S02]  /*28d90*/  STL.64 [R1+0x4040], R6 ;  /* 0x0040400601007387 */ /* 0x000fe40000100a00 */
[----:B------:R0:W-:Y:S02]  /*28da0*/  STL.64 [R1+0x4038], R4 ;  /* 0x0040380401007387 */ /* 0x0001e40000100a00 */
[C---:B0-----:R-:W-:Y:S01]  /*28db0*/  HMMA.16816.F32 R4, R20.reuse, R8, R16 ;  /* 0x000000081404723c */ /* 0x041fe20000001810 */
[----:B------:R-:W-:Y:S01]  /*28dc0*/  STL [R1+0x39d8], R2 ;  /* 0x0039d80201007387 */ /* 0x000fe20000100800 */
[----:B------:R-:W-:Y:S11]  /*28dd0*/  STL [R1+0x39d4], R3 ;  /* 0x0039d40301007387 */ /* 0x000ff60000100800 */
[----:B------:R-:W-:Y:S10]  /*28de0*/  @!UPT UIADD3 URZ, URZ, URZ, URZ ;  /* 0x0000003f3f3ff290 */ /* 0x000ff4000fffe03f */
[----:B------:R-:W-:Y:S01]  /*28df0*/  STL.64 [R1+0x470], R4 ;  /* 0x0004700401007387 */ /* 0x000fe20000100a00 */
[----:B------:R-:W-:Y:S02]  /*28e00*/  STL.64 [R1+0x478], R6 ;  /* 0x0004780601007387 */ /* 0x000fe40000100a00 */
[----:B------:R-:W2:Y:S02]  /*28e10*/  LDL.LU.64 R16, [R1+0x8f0] ;  /* 0x0008f00001107983 */ /* 0x000ea40000300a00 */
[----:B------:R-:W2:Y:S01]  /*28e20*/  LDL.LU.64 R18, [R1+0x8f8] ;  /* 0x0008f80001127983 */ /* 0x000ea20000300a00 */
[----:B------:R-:W3:Y:S01]  /*28e30*/  LDL.LU.64 R8, [R1+0x820] ;  /* 0x0008200001087983 */ /* 0x000ee20000300a00 */
[----:B------:R-:W3:Y:S02]  /*28e40*/  LDL.LU.64 R10, [R1+0x828] ;  /* 0x00082800010a7983 */ /* 0x000ee40000300a00 */
[----:B------:R-:W4:Y:S02]  /*28e50*/  LDL.LU.64 R24, [R1+0x7e0] ;  /* 0x0007e00001187983 */ /* 0x000f240000300a00 */
[----:B------:R-:W2:Y:S02]  /*28e60*/  LDL.LU.64 R26, [R1+0x7e8] ;  /* 0x0007e800011a7983 */ /* 0x000ea40000300a00 */
[----:B--2---:R-:W-:Y:S01]  /*28e70*/  STL.64 [R1+0x40b8], R26 ;  /* 0x0040b81a01007387 */ /* 0x004fe20000100a00 */
[----:B----4-:R0:W-:Y:S03]  /*28e80*/  STL.64 [R1+0x40b0], R24 ;  /* 0x0040b01801007387 */ /* 0x0101e60000100a00 */
[----:B0-----:R-:W2:Y:S01]  /*28e90*/  LDL.LU.64 R24, [R1+0x7f0] ;  /* 0x0007f00001187983 */ /* 0x001ea20000300a00 */
[----:B------:R-:W2:Y:S02]  /*28ea0*/  LDL.LU.64 R26, [R1+0x7f8] ;  /* 0x0007f800011a7983 */ /* 0x000ea40000300a00 */
[----:B------:R-:W4:Y:S02]  /*28eb0*/  LDL.LU.64 R4, [R1+0x530] ;  /* 0x0005300001047983 */ /* 0x000f240000300a00 */
[----:B------:R-:W2:Y:S01]  /*28ec0*/  LDL.LU.64 R6, [R1+0x538] ;  /* 0x0005380001067983 */ /* 0x000ea20000300a00 */
[----:B------:R-:W-:Y:S01]  /*28ed0*/  HMMA.16816.F32 R16, R20, R12, R16 ;  /* 0x0000000c1410723c */ /* 0x000fe20000001810 */
[----:B--2---:R-:W-:Y:S01]  /*28ee0*/  STL.64 [R1+0x4070], R6 ;  /* 0x0040700601007387 */ /* 0x004fe20000100a00 */
[----:B----4-:R0:W-:Y:S03]  /*28ef0*/  STL.64 [R1+0x4068], R4 ;  /* 0x0040680401007387 */ /* 0x0101e60000100a00 */
[----:B0-----:R-:W2:Y:S01]  /*28f00*/  LDL.LU.64 R4, [R1+0x570] ;  /* 0x0005700001047983 */ /* 0x001ea20000300a00 */
[----:B------:R-:W4:Y:S03]  /*28f10*/  LDL.LU.64 R6, [R1+0x578] ;  /* 0x0005780001067983 */ /* 0x000f260000300a00 */
[----:B----4-:R-:W-:Y:S01]  /*28f20*/  STL.64 [R1+0x4088], R6 ;  /* 0x0040880601007387 */ /* 0x010fe20000100a00 */
[----:B--2---:R0:W-:Y:S03]  /*28f30*/  STL.64 [R1+0x4080], R4 ;  /* 0x0040800401007387 */ /* 0x0041e60000100a00 */
[----:B0-----:R-:W2:Y:S01]  /*28f40*/  LDL.LU.64 R4, [R1+0x580] ;  /* 0x0005800001047983 */ /* 0x001ea20000300a00 */
[----:B------:R-:W2:Y:S09]  /*28f50*/  LDL.LU.64 R6, [R1+0x588] ;  /* 0x0005880001067983 */ /* 0x000eb20000300a00 */
[----:B------:R0:W-:Y:S02]  /*28f60*/  STL.64 [R1+0x460], R16 ;  /* 0x0004601001007387 */ /* 0x0001e40000100a00 */
[----:B------:R1:W-:Y:S02]  /*28f70*/  STL.64 [R1+0x468], R18 ;  /* 0x0004681201007387 */ /* 0x0003e40000100a00 */
[----:B0-----:R-:W-:Y:S01]  /*28f80*/  IMAD.MOV.U32 R16, RZ, RZ, R12 ;  /* 0x000000ffff107224 */ /* 0x001fe200078e000c */
[----:B-1----:R-:W4:Y:S01]  /*28f90*/  LDL.LU.64 R18, [R1+0x40e0] ;  /* 0x0040e00001127983 */ /* 0x002f220000300a00 */
[----:B------:R-:W-:-:S02]  /*28fa0*/  IMAD.MOV.U32 R17, RZ, RZ, R13 ;  /* 0x000000ffff117224 */ /* 0x000fc400078e000d */
[----:B------:R-:W3:Y:S02]  /*28fb0*/  LDL.LU.64 R12, [R1+0x40d8] ;  /* 0x0040d800010c7983 */ /* 0x000ee40000300a00 */
[C---:B---3--:R-:W-:Y:S01]  /*28fc0*/  HMMA.16816.F32 R8, R20.reuse, R12, R8 ;  /* 0x0000000c1408723c */ /* 0x048fe20000001808 */
[----:B------:R-:W-:Y:S11]  /*28fd0*/  IMAD.MOV.U32 R28, RZ, RZ, R13 ;  /* 0x000000ffff1c7224 */ /* 0x000ff600078e000d */
[----:B------:R-:W-:Y:S11]  /*28fe0*/  @!UPT UIADD3 URZ, URZ, URZ, URZ ;  /* 0x0000003f3f3ff290 */ /* 0x000ff6000fffe03f */
[----:B------:R-:W-:Y:S01]  /*28ff0*/  STL.64 [R1+0x450], R8 ;  /* 0x0004500801007387 */ /* 0x000fe20000100a00 */
[----:B------:R0:W-:Y:S03]  /*29000*/  STL.64 [R1+0x458], R10 ;  /* 0x0004580a01007387 */ /* 0x0001e60000100a00 */
[----:B0-----:R-:W3:Y:S01]  /*29010*/  LDL.LU R10, [R1+0x40d0] ;  /* 0x0040d000010a7983 */ /* 0x001ee20000300800 */
[----:B------:R-:W2:Y:S02]  /*29020*/  LDL.LU.64 R8, [R1+0x40c8] ;  /* 0x0040c80001087983 */ /* 0x000ea40000300a00 */
[----:B------:R-:W-:Y:S02]  /*29030*/  IMAD.MOV.U32 R11, RZ, RZ, R12 ;  /* 0x000000ffff0b7224 */ /* 0x000fe400078e000c */
[----:B------:R-:W2:Y:S02]  /*29040*/  LDL.LU.64 R12, [R1+0x40c0] ;  /* 0x0040c000010c7983 */ /* 0x000ea40000300a00 */
[C---:B--2---:R-:W-:Y:S02]  /*29050*/  HMMA.16816.F32 R12, R20.reuse, R12, R24 ;  /* 0x0000000c140c723c */ /* 0x044fe40000001818 */
[----:B------:R-:W2:Y:S01]  /*29060*/  LDL.LU.64 R26, [R1+0x40b8] ;  /* 0x0040b800011a7983 */ /* 0x000ea20000300a00 */
[----:B------:R-:W2:Y:S11]  /*29070*/  LDL.LU.64 R24, [R1+0x40b0] ;  /* 0x0040b00001187983 */ /* 0x000eb60000300a00 */
[----:B------:R-:W-:Y:S09]  /*29080*/  @!UPT UIADD3 URZ, URZ, URZ, URZ ;  /* 0x0000003f3f3ff290 */ /* 0x000ff2000fffe03f */
[----:B------:R0:W-:Y:S01]  /*29090*/  STL.64 [R1+0x440], R12 ;  /* 0x0004400c01007387 */ /* 0x0001e20000100a00 */
[----:B------:R1:W-:Y:S03]  /*290a0*/  STL.64 [R1+0x448], R14 ;  /* 0x0004480e01007387 */ /* 0x0003e60000100a00 */
[----:B0-----:R-:W2:Y:S02]  /*290b0*/  LDL.LU.64 R12, [R1+0x40a8] ;  /* 0x0040a800010c7983 */ /* 0x001ea40000300a00 */
[----:B--2---:R-:W-:Y:S02]  /*290c0*/  HMMA.16816.F32 R20, R20, R12, R24 ;  /* 0x0000000c1414723c */ /* 0x004fe40000001818 */
[----:B------:R-:W2:Y:S01]  /*290d0*/  LDL.LU.64 R24, [R1+0x40a0] ;  /* 0x0040a00001187983 */ /* 0x000ea20000300a00 */
[----:B-1----:R-:W2:Y:S02]  /*290e0*/  LDL.LU.64 R14, [R1+0x4098] ;  /* 0x00409800010e7983 */ /* 0x002ea40000300a00 */
[----:B------:R-:W2:Y:S11]  /*290f0*/  LDL.LU.64 R12, [R1+0x4090] ;  /* 0x00409000010c7983 */ /* 0x000eb60000300a00 */
[----:B------:R-:W-:Y:S07]  /*29100*/  @!UPT UIADD3 URZ, URZ, URZ, URZ ;  /* 0x0000003f3f3ff290 */ /* 0x000fee000fffe03f */
[----:B------:R0:W-:Y:S01]  /*29110*/  STL.64 [R1+0x3d0], R20 ;  /* 0x0003d01401007387 */ /* 0x0001e20000100a00 */
[----:B------:R-:W-:Y:S03]  /*29120*/  STL.64 [R1+0x3d8], R22 ;  /* 0x0003d81601007387 */ /* 0x000fe60000100a00 */
[----:B0-----:R-:W3:Y:S01]  /*29130*/  LDL.64 R20, [R1] ;  /* 0x0000000001147983 */ /* 0x001ee20000100a00 */
[C---:B--2---:R-:W-:Y:S03]  /*29140*/  HMMA.16816.F32 R24, R12.reuse, R24, R4 ;  /* 0x000000180c18723c */ /* 0x044fe60000001804 */
[----:B------:R-:W2:Y:S01]  /*29150*/  LDL.LU.64 R6, [R1+0x4088] ;  /* 0x0040880001067983 */ /* 0x000ea20000300a00 */
[----:B------:R-:W2:Y:S11]  /*29160*/  LDL.LU.64 R4, [R1+0x4080] ;  /* 0x0040800001047983 */ /* 0x000eb60000300a00 */
[----:B------:R-:W-:Y:S08]  /*29170*/  @!UPT UIADD3 URZ, URZ, URZ, URZ ;  /* 0x0000003f3f3ff290 */ /* 0x000ff0000fffe03f */
[----:B------:R0:W-:Y:S01]  /*29180*/  STL.64 [R1+0x4d0], R24 ;  /* 0x0004d01801007387 */ /* 0x0001e20000100a00 */
[----:B------:R2:W-:Y:S03]  /*29190*/  STL.64 [R1+0x4d8], R26 ;  /* 0x0004d81a01007387 */ /* 0x0005e60000100a00 */
[----:B0-----:R-:W2:Y:S02]  /*291a0*/  LDL.LU.64 R24, [R1+0x4078] ;  /* 0x0040780001187983 */ /* 0x001ea40000300a00 */
[C---:B--2---:R-:W-:Y:S02]  /*291b0*/  HMMA.16816.F32 R24, R12.reuse, R24, R4 ;  /* 0x000000180c18723c */ /* 0x044fe40000001804 */
[----:B------:R-:W2:Y:S01]  /*291c0*/  LDL.LU.64 R6, [R1+0x4070] ;  /* 0x0040700001067983 */ /* 0x000ea20000300a00 */
[----:B------:R-:W2:Y:S11]  /*291d0*/  LDL.LU.64 R4, [R1+0x4068] ;  /* 0x0040680001047983 */ /* 0x000eb60000300a00 */
[----:B------:R-:W-:Y:S09]  /*291e0*/  @!UPT UIADD3 URZ, URZ, URZ, URZ ;  /* 0x0000003f3f3ff290 */ /* 0x000ff2000fffe03f */
[----:B------:R-:W-:Y:S01]  /*291f0*/  STL.64 [R1+0x4e0], R24 ;  /* 0x0004e01801007387 */ /* 0x000fe20000100a00 */
[----:B------:R0:W-:Y:S03]  /*29200*/  STL.64 [R1+0x4e8], R26 ;  /* 0x0004e81a01007387 */ /* 0x0001e60000100a00 */
[----:B0-----:R-:W3:Y:S01]  /*29210*/  LDL.LU.64 R26, [R1+0x4060] ;  /* 0x00406000011a7983 */ /* 0x001ee20000300a00 */
[----:B------:R-:W3:Y:S02]  /*29220*/  LDL.LU.64 R24, [R1+0x4058] ;  /* 0x0040580001187983 */ /* 0x000ee40000300a00 */
[C---:B---3--:R-:W-:Y:S11]  /*29230*/  HMMA.16816.F32 R24, R12.reuse, R20, R24 ;  /* 0x000000140c18723c */ /* 0x048ff60000001818 */
[----:B------:R-:W-:Y:S11]  /*29240*/  @!UPT UIADD3 URZ, URZ, URZ, URZ ;  /* 0x0000003f3f3ff290 */ /* 0x000ff6000fffe03f */
[----:B------:R-:W-:Y:S01]  /*29250*/  @!UPT UIADD3 URZ, URZ, URZ, URZ ;  /* 0x0000003f3f3ff290 */ /* 0x000fe2000fffe03f */
[----:B------:R-:W-:Y:S01]  /*29260*/  STL.64 [R1+0x4f0], R24 ;  /* 0x0004f01801007387 */ /* 0x000fe20000100a00 */
[----:B------:R0:W-:Y:S03]  /*29270*/  STL.64 [R1+0x4f8], R26 ;  /* 0x0004f81a01007387 */ /* 0x0001e60000100a00 */
[----:B0-----:R-:W3:Y:S01]  /*29280*/  LDL.LU.64 R26, [R1+0x4050] ;  /* 0x00405000011a7983 */ /* 0x001ee20000300a00 */
[----:B------:R-:W2:Y:S02]  /*29290*/  LDL.LU.64 R24, [R1+0x4048] ;  /* 0x0040480001187983 */ /* 0x000ea40000300a00 */
[----:B------:R-:W-:Y:S02]  /*292a0*/  IMAD.MOV.U32 R3, RZ, RZ, R20 ;  /* 0x000000ffff037224 */ /* 0x000fe400078e0014 */
[----:B------:R-:W-:Y:S02]  /*292b0*/  IMAD.MOV.U32 R2, RZ, RZ, R21 ;  /* 0x000000ffff027224 */ /* 0x000fe400078e0015 */
[----:B------:R-:W3:Y:S01]  /*292c0*/  LDL.LU.64 R20, [R1+0x1e0] ;  /* 0x0001e00001147983 */ /* 0x000ee20000300a00 */
[----:B------:R-:W3:Y:S01]  /*292d0*/  LDL.LU.64 R22, [R1+0x1e8] ;  /* 0x0001e80001167983 */ /* 0x000ee20000300a00 */
[C---:B--2---:R-:W-:Y:S11]  /*292e0*/  HMMA.16816.F32 R4, R12.reuse, R24, R4 ;  /* 0x000000180c04723c */ /* 0x044ff60000001804 */
[----:B------:R-:W-:Y:S11]  /*292f0*/  @!UPT UIADD3 URZ, URZ, URZ, URZ ;  /* 0x0000003f3f3ff290 */ /* 0x000ff6000fffe03f */
[----:B------:R-:W-:Y:S01]  /*29300*/  @!UPT UIADD3 URZ, URZ, URZ, URZ ;  /* 0x0000003f3f3ff290 */ /* 0x000fe2000fffe03f */
[----:B------:R-:W-:Y:S01]  /*29310*/  STL.64 [R1+0x500], R4 ;  /* 0x0005000401007387 */ /* 0x000fe20000100a00 */
[----:B------:R0:W-:Y:S03]  /*29320*/  STL.64 [R1+0x508], R6 ;  /* 0x0005080601007387 */ /* 0x0001e60000100a00 */
[----:B0-----:R-:W2:Y:S01]  /*29330*/  LDL.LU.64 R6, [R1+0x4040] ;  /* 0x0040400001067983 */ /* 0x001ea20000300a00 */
[----:B------:R-:W2:Y:S02]  /*29340*/  LDL.LU.64 R4, [R1+0x4038] ;  /* 0x0040380001047983 */ /* 0x000ea40000300a00 */
[----:B------:R0:W-:Y:S02]  /*29350*/  STL.64 [R1+0x3f38], R24 ;  /* 0x003f381801007387 */ /* 0x0001e40000100a00 */
[----:B---3--:R1:W-:Y:S01]  /*29360*/  STL.64 [R1+0x4008], R26 ;  /* 0x0040081a01007387 */ /* 0x0083e20000100a00 */
[----:B0-----:R-:W3:Y:S01]  /*29370*/  LDL.LU.64 R24, [R1+0x210] ;  /* 0x0002100001187983 */ /* 0x001ee20000300a00 */
[----:B-1----:R-:W3:Y:S02]  /*29380*/  LDL.LU.64 R26, [R1+0x218] ;  /* 0x00021800011a7983 */ /* 0x002ee40000300a00 */
[----:B------:R0:W-:Y:S01]  /*29390*/  STL.64 [R1+0x3f30], R8 ;  /* 0x003f300801007387 */ /* 0x0001e20000100a00 */
[C---:B---3--:R-:W-:Y:S01]  /*293a0*/  HMMA.16816.F32 R24, R12.reuse, R8, R24 ;  /* 0x000000080c18723c */ /* 0x048fe20000001818 */
[----:B0-----:R-:W3:Y:S11]  /*293b0*/  LDL.64 R8, [R1+0x20] ;  /* 0x0000200001087983 */ /* 0x001ef60000100a00 */
[----:B------:R-:W-:Y:S11]  /*293c0*/  @!UPT UIADD3 URZ, URZ, URZ, URZ ;  /* 0x0000003f3f3ff290 */ /* 0x000ff6000fffe03f */
[----:B------:R-:W-:Y:S01]  /*293d0*/  STL.64 [R1+0x510], R24 ;  /* 0x0005101801007387 */ /* 0x000fe20000100a00 */
[----:B------:R-:W-:Y:S03]  /*293e0*/  STL.64 [R1+0x518], R26 ;  /* 0x0005181a01007387 */ /* 0x000fe60000100a00 */
[----:B---3--:R0:W-:Y:S04]  /*293f0*/  STL.64 [R1+0x3f78], R8 ;  /* 0x003f780801007387 */ /* 0x0081e80000100a00 */
[----:B0-----:R-:W3:Y:S01]  /*29400*/  LDL.64 R8, [R1+0xe0] ;  /* 0x0000e00001087983 */ /* 0x001ee20000100a00 */
[----:B--2---:R-:W-:Y:S03]  /*29410*/  HMMA.16816.F32 R20, R12, R4, R20 ;  /* 0x000000040c14723c */ /* 0x004fe60000001814 */
[----:B---3--:R0:W-:Y:S02]  /*29420*/  STL.64 [R1+0x3f88], R8 ;  /* 0x003f880801007387 */ /* 0x0081e40000100a00 */
[----:B0-----:R-:W-:-:S02]  /*29430*/  IMAD.MOV.U32 R8, RZ, RZ, R11 ;  /* 0x000000ffff087224 */ /* 0x001fc400078e000b */
[----:B------:R-:W-:Y:S01]  /*29440*/  IMAD.MOV.U32 R9, RZ, RZ, R28 ;  /* 0x000000ffff097224 */ /* 0x000fe200078e001c */
[----:B------:R-:W2:Y:S01]  /*29450*/  LDL.LU R11, [R1+0x4030] ;  /* 0x00403000010b7983 */ /* 0x000ea20000300800 */
[----:B------:R-:W3:Y:S03]  /*29460*/  LDL.LU R28, [R1+0x402c] ;  /* 0x00402c00011c7983 */ /* 0x000ee60000300800 */
[----:B------:R0:W-:Y:S02]  /*29470*/  STL.64 [R1+0x3fa0], R8 ;  /* 0x003fa00801007387 */ /* 0x0001e40000100a00 */
[----:B0-----:R-:W-:Y:S02]  /*29480*/  IMAD.MOV.U32 R8, RZ, RZ, R16 ;  /* 0x000000ffff087224 */ /* 0x001fe400078e0010 */
[----:B------:R-:W-:Y:S01]  /*29490*/  IMAD.MOV.U32 R9, RZ, RZ, R17 ;  /* 0x000000ffff097224 */ /* 0x000fe200078e0011 */
[----:B------:R-:W2:Y:S01]  /*294a0*/  LDL.LU R16, [R1+0x4028] ;  /* 0x0040280001107983 */ /* 0x000ea20000300800 */
[----:B------:R-:W2:Y:S03]  /*294b0*/  LDL.LU R17, [R1+0x4024] ;  /* 0x0040240001117983 */ /* 0x000ea60000300800 */
[----:B------:R0:W-:Y:S02]  /*294c0*/  STL.64 [R1+0x3fb8], R8 ;  /* 0x003fb80801007387 */ /* 0x0001e40000100a00 */
[----:B0-----:R-:W-:-:S02]  /*294d0*/  IMAD.MOV.U32 R8, RZ, RZ, R0 ;  /* 0x000000ffff087224 */ /* 0x001fc400078e0000 */
[----:B------:R-:W2:Y:S01]  /*294e0*/  LDL.LU R0, [R1+0x4020] ;  /* 0x0040200001007983 */ /* 0x000ea20000300800 */
[----:B------:R-:W-:Y:S02]  /*294f0*/  STL.64 [R1+0x520], R20 ;  /* 0x0005201401007387 */ /* 0x000fe40000100a00 */
[----:B------:R-:W-:Y:S02]  /*29500*/  STL.64 [R1+0x528], R22 ;  /* 0x0005281601007387 */ /* 0x000fe40000100a00 */
[----:B------:R-:W-:-:S05]  /*29510*/  IMAD.MOV.U32 R9, RZ, RZ, R29 ;  /* 0x000000ffff097224 */ /* 0x000fca00078e001d */
[----:B------:R0:W-:Y:S02]  /*29520*/  STL.64 [R1+0x3fd0], R8 ;  /* 0x003fd00801007387 */ /* 0x0001e40000100a00 */
[----:B0-----:R-:W-:Y:S02]  /*29530*/  IMAD.MOV.U32 R8, RZ, RZ, R7 ;  /* 0x000000ffff087224 */ /* 0x001fe400078e0007 */
[----:B------:R-:W-:-:S05]  /*29540*/  IMAD.MOV.U32 R9, RZ, RZ, R6 ;  /* 0x000000ffff097224 */ /* 0x000fca00078e0006 */
[----:B------:R4:W-:Y:S01]  /*29550*/  STL.64 [R1+0x3fe8], R8 ;  /* 0x003fe80801007387 */ /* 0x0009e20000100a00 */
[----:B------:R-:W-:Y:S02]  /*29560*/  IMAD.MOV.U32 R25, RZ, RZ, R10 ;  /* 0x000000ffff197224 */ /* 0x000fe400078e000a */
[----:B----4-:R-:W-:Y:S02]  /*29570*/  IMAD.MOV.U32 R8, RZ, RZ, R19 ;  /* 0x000000ffff087224 */ /* 0x010fe400078e0013 */
[----:B------:R-:W-:-:S05]  /*29580*/  IMAD.MOV.U32 R9, RZ, RZ, R18 ;  /* 0x000000ffff097224 */ /* 0x000fca00078e0012 */
[----:B------:R0:W-:Y:S04]  /*29590*/  STL.64 [R1+0x4000], R8 ;  /* 0x0040000801007387 */ /* 0x0001e80000100a00 */
[----:B0-----:R-:W4:Y:S04]  /*295a0*/  LDL.LU.64 R8, [R1+0x200] ;  /* 0x0002000001087983 */ /* 0x001f280000300a00 */
[----:B---3--:R-:W0:Y:S01]  /*295b0*/  LDSM.16.MT88.4 R20, [R28+0x80] ;  /* 0x000080001c14783b */ /* 0x008e220000004200 */
[----:B--2---:R-:W-:-:S03]  /*295c0*/  IMAD.MOV.U32 R24, RZ, RZ, R11 ;  /* 0x000000ffff187224 */ /* 0x004fc600078e000b */
[----:B------:R-:W4:Y:S01]  /*295d0*/  LDL.LU.64 R10, [R1+0x208] ;  /* 0x00020800010a7983 */ /* 0x000f220000300a00 */
[----:B------:R-:W-:Y:S03]  /*295e0*/  STL.64 [R1+0x3f28], R4 ;  /* 0x003f280401007387 */ /* 0x000fe60000100a00 */
[----:B0-----:R-:W-:Y:S01]  /*295f0*/  STL.64 [R1+0x3e98], R22 ;  /* 0x003e981601007387 */ /* 0x001fe20000100a00 */
[----:B------:R0:W-:Y:S03]  /*29600*/  STL.64 [R1+0x3e90], R20 ;  /* 0x003e901401007387 */ /* 0x0001e60000100a00 */
[----:B0-----:R-:W2:Y:S01]  /*29610*/  LDL.64 R20, [R1+0xd0] ;  /* 0x0000d00001147983 */ /* 0x001ea20000100a00 */
[C---:B----4-:R-:W-:Y:S03]  /*29620*/  HMMA.16816.F32 R4, R12.reuse, R16, R8 ;  /* 0x000000100c04723c */ /* 0x050fe60000001808 */
[----:B--2---:R-:W-:Y:S01]  /*29630*/  STL.64 [R1+0x3f80], R20 ;  /* 0x003f801401007387 */ /* 0x004fe20000100a00 */
[----:B------:R-:W-:Y:S11]  /*29640*/  STL [R1+0x3e18], R28 ;  /* 0x003e181c01007387 */ /* 0x000ff60000100800 */
[----:B------:R-:W-:Y:S08]  /*29650*/  @!UPT UIADD3 URZ, URZ, URZ, URZ ;  /* 0x0000003f3f3ff290 */ /* 0x000ff0000fffe03f */
[----:B------:R-:W-:Y:S01]  /*29660*/  STL.64 [R1+0x530], R4 ;  /* 0x0005300401007387 */ /* 0x000fe20000100a00 */
[----:B------:R-:W-:Y:S03]  /*29670*/  STL.64 [R1+0x538], R6 ;  /* 0x0005380601007387 */ /* 0x000fe60000100a00 */
[----:B------:R-:W2:Y:S01]  /*29680*/  LDL.LU.64 R8, [R1+0x1d0] ;  /* 0x0001d00001087983 */ /* 0x000ea20000300a00 */
[----:B------:R-:W3:Y:S03]  /*29690*/  LDL.LU.64 R10, [R1+0x1d8] ;  /* 0x0001d800010a7983 */ /* 0x000ee60000300a00 */
[----:B---3--:R-:W-:Y:S01]  /*296a0*/  STL.64 [R1+0x4018], R10 ;  /* 0x0040180a01007387 */ /* 0x008fe20000100a00 */
[----:B--2---:R0:W-:Y:S03]  /*296b0*/  STL.64 [R1+0x4010], R8 ;  /* 0x0040100801007387 */ /* 0x0041e60000100a00 */
[----:B0-----:R-:W2:Y:S01]  /*296c0*/  LDL.LU.64 R8, [R1+0x1f0] ;  /* 0x0001f00001087983 */ /* 0x001ea20000300a00 */
[----:B------:R-:W2:Y:S02]  /*296d0*/  LDL.LU.64 R10, [R1+0x1f8] ;  /* 0x0001f800010a7983 */ /* 0x000ea40000300a00 */
[----:B------:R-:W3:Y:S02]  /*296e0*/  LDL.LU.64 R20, [R1+0x170] ;  /* 0x0001700001147983 */ /* 0x000ee40000300a00 */
[----:B------:R-:W4:Y:S02]  /*296f0*/  LDL.LU.64 R22, [R1+0x178] ;  /* 0x0001780001167983 */ /* 0x000f240000300a00 */
[----:B----4-:R-:W-:Y:S01]  /*29700*/  STL.64 [R1+0x3f98], R22 ;  /* 0x003f981601007387 */ /* 0x010fe20000100a00 */
[----:B---3--:R0:W-:Y:S03]  /*29710*/  STL.64 [R1+0x3f90], R20 ;  /* 0x003f901401007387 */ /* 0x0081e60000100a00 */
[----:B0-----:R-:W3:Y:S01]  /*29720*/  LDL.LU.64 R20, [R1+0x180] ;  /* 0x0001800001147983 */ /* 0x001ee20000300a00 */
[----:B------:R-:W4:Y:S03]  /*29730*/  LDL.LU.64 R22, [R1+0x188] ;  /* 0x0001880001167983 */ /* 0x000f260000300a00 */
[----:B----4-:R-:W-:Y:S01]  /*29740*/  STL.64 [R1+0x3fb0], R22 ;  /* 0x003fb01601007387 */ /* 0x010fe20000100a00 */
[----:B---3--:R0:W-:Y:S03]  /*29750*/  STL.64 [R1+0x3fa8], R20 ;  /* 0x003fa81401007387 */ /* 0x0081e60000100a00 */
[----:B0-----:R-:W3:Y:S01]  /*29760*/  LDL.LU.64 R20, [R1+0x190] ;  /* 0x0001900001147983 */ /* 0x001ee20000300a00 */
[----:B------:R-:W4:Y:S03]  /*29770*/  LDL.LU.64 R22, [R1+0x198] ;  /* 0x0001980001167983 */ /* 0x000f260000300a00 */
[----:B----4-:R-:W-:Y:S01]  /*29780*/  STL.64 [R1+0x3fc8], R22 ;  /* 0x003fc81601007387 */ /* 0x010fe20000100a00 */
[----:B---3--:R0:W-:Y:S03]  /*29790*/  STL.64 [R1+0x3fc0], R20 ;  /* 0x003fc01401007387 */ /* 0x0081e60000100a00 */
[----:B0-----:R-:W3:Y:S01]  /*297a0*/  LDL.LU.64 R20, [R1+0x1a0] ;  /* 0x0001a00001147983 */ /* 0x001ee20000300a00 */
[----:B------:R-:W4:Y:S01]  /*297b0*/  LDL.LU.64 R22, [R1+0x1a8] ;  /* 0x0001a80001167983 */ /* 0x000f220000300a00 */
[----:B--2---:R-:W-:Y:S02]  /*297c0*/  HMMA.16816.F32 R24, R12, R24, R8 ;  /* 0x000000180c18723c */ /* 0x004fe40000001808 */
[----:B----4-:R-:W-:Y:S01]  /*297d0*/  STL.64 [R1+0x3fe0], R22 ;  /* 0x003fe01601007387 */ /* 0x010fe20000100a00 */
[----:B---3--:R0:W-:Y:S03]  /*297e0*/  STL.64 [R1+0x3fd8], R20 ;  /* 0x003fd81401007387 */ /* 0x0081e60000100a00 */
[----:B0-----:R-:W2:Y:S01]  /*297f0*/  LDL.LU.64 R20, [R1+0x1b0] ;  /* 0x0001b00001147983 */ /* 0x001ea20000300a00 */
[----:B------:R-:W3:Y:S02]  /*29800*/  LDL.LU.64 R22, [R1+0x1b8] ;  /* 0x0001b80001167983 */ /* 0x000ee40000300a00 */
[----:B------:R-:W-:-:S02]  /*29810*/  IMAD.MOV.U32 R29, RZ, RZ, R16 ;  /* 0x000000ffff1d7224 */ /* 0x000fc400078e0010 */
[----:B------:R-:W-:Y:S01]  /*29820*/  IMAD.MOV.U32 R28, RZ, RZ, R17 ;  /* 0x000000ffff1c7224 */ /* 0x000fe200078e0011 */
[----:B---3--:R-:W-:Y:S01]  /*29830*/  STL.64 [R1+0x3ff8], R22 ;  /* 0x003ff81601007387 */ /* 0x008fe20000100a00 */
[----:B--2---:R0:W-:Y:S03]  /*29840*/  STL.64 [R1+0x3ff0], R20 ;  /* 0x003ff01401007387 */ /* 0x0041e60000100a00 */
[----:B0-----:R-:W2:Y:S01]  /*29850*/  LDL.LU.64 R20, [R1+0x1c0] ;  /* 0x0001c00001147983 */ /* 0x001ea20000300a00 */
[----:B------:R-:W2:Y:S02]  /*29860*/  LDL.LU.64 R22, [R1+0x1c8] ;  /* 0x0001c80001167983 */ /* 0x000ea40000300a00 */
[----:B------:R-:W3:Y:S02]  /*29870*/  LDL.LU.64 R16, [R1+0x160] ;  /* 0x0001600001107983 */ /* 0x000ee40000300a00 */
[----:B------:R-:W3:Y:S01]  /*29880*/  LDL.LU.64 R18, [R1+0x168] ;  /* 0x0001680001127983 */ /* 0x000ee20000300a00 */
[----:B------:R-:W4:Y:S01]  /*29890*/  LDL.LU.64 R4, [R1+0xb30] ;  /* 0x000b300001047983 */ /* 0x000f220000300a00 */
[----:B------:R-:W4:Y:S02]  /*298a0*/  LDL.LU.64 R6, [R1+0xb38] ;  /* 0x000b380001067983 */ /* 0x000f240000300a00 */
[----:B------:R-:W2:Y:S02]  /*298b0*/  LDL.LU.64 R10, [R1+0x4018] ;  /* 0x00401800010a7983 */ /* 0x000ea40000300a00 */
[----:B------:R-:W2:Y:S01]  /*298c0*/  LDL.LU.64 R8, [R1+0x4010] ;  /* 0x0040100001087983 */ /* 0x000ea20000300a00 */
[----:B------:R-:W-:Y:S01]  /*298d0*/  STL.64 [R1+0x540], R24 ;  /* 0x0005401801007387 */ /* 0x000fe20000100a00 */
[----:B------:R0:W-:Y:S03]  /*298e0*/  STL.64 [R1+0x548], R26 ;  /* 0x0005481a01007387 */ /* 0x0001e60000100a00 */
[----:B0-----:R-:W2:Y:S01]  /*298f0*/  LDL.LU.64 R26, [R1+0x4008] ;  /* 0x00400800011a7983 */ /* 0x001ea20000300a00 */
[----:B------:R-:W-:-:S02]  /*29900*/  IMAD.MOV.U32 R24, RZ, RZ, R3 ;  /* 0x000000ffff187224 */ /* 0x000fc400078e0003 */
[----:B------:R-:W-:-:S05]  /*29910*/  IMAD.MOV.U32 R25, RZ, RZ, R2 ;  /* 0x000000ffff197224 */ /* 0x000fca00078e0002 */
[----:B------:R2:W-:Y:S02]  /*29920*/  STL.64 [R1+0x3f50], R24 ;  /* 0x003f501801007387 */ /* 0x0005e40000100a00 */
[----:B--2---:R-:W-:Y:S02]  /*29930*/  IMAD.MOV.U32 R24, RZ, RZ, R27 ;  /* 0x000000ffff187224 */ /* 0x004fe400078e001b */
[----:B------:R-:W-:-:S07]  /*29940*/  IMAD.MOV.U32 R25, RZ, RZ, R26 ;  /* 0x000000ffff197224 */ /* 0x000fce00078e001a */
[C---:B------:R-:W-:Y:S01]  /*29950*/  HMMA.16816.F32 R24, R12.reuse, R24, R8 ;  /* 0x000000180c18723c */ /* 0x040fe20000001808 */
[----:B------:R-:W2:Y:S11]  /*29960*/  LDL.LU.64 R8, [R1+0x4000] ;  /* 0x0040000001087983 */ /* 0x000eb60000300a00 */
[----:B------:R-:W-:Y:S11]  /*29970*/  @!UPT UIADD3 URZ, URZ, URZ, URZ ;  /* 0x0000003f3f3ff290 */ /* 0x000ff6000fffe03f */
[----:B------:R0:W-:Y:S01]  /*29980*/  STL.64 [R1+0x550], R24 ;  /* 0x0005501801007387 */ /* 0x0001e20000100a00 */
[----:B------:R-:W-:Y:S03]  /*29990*/  STL.64 [R1+0x558], R26 ;  /* 0x0005581a01007387 */ /* 0x000fe60000100a00 */
[----:B0-----:R-:W3:Y:S01]  /*299a0*/  LDL.64 R24, [R1+0x10] ;  /* 0x0000100001187983 */ /* 0x001ee20000100a00 */
        /* <DEDUP_REMOVED lines=33> */
[----:B------:R-:W-:Y:S03]  /*29bc0*/  STL.64 [R1+0x5b8], R10 ;  /* 0x0005b80a01007387 */ /* 0x000fe60000100a00 */
[----:B0-----:R-:W2:Y:S02]  /*29bd0*/  LDL.LU.64 R8, [R1+0x3f88] ;  /* 0x003f880001087983 */ /* 0x001ea40000300a00 */
[C---:B--2---:R-:W-:Y:S11]  /*29be0*/  HMMA.16816.F32 R20, R12.reuse, R8, R20 ;  /* 0x000000080c14723c */ /* 0x044ff60000001814 */
[----:B------:R-:W-:Y:S11]  /*29bf0*/  @!UPT UIADD3 URZ, URZ, URZ, URZ ;  /* 0x0000003f3f3ff290 */ /* 0x000ff6000fffe03f */
[----:B------:R-:W-:Y:S01]  /*29c00*/  @!UPT UIADD3 URZ, URZ, URZ, URZ ;  /* 0x0000003f3f3ff290 */ /* 0x000fe2000fffe03f */
[----:B------:R0:W-:Y:S01]  /*29c10*/  STL.64 [R1+0x5a0], R20 ;  /* 0x0005a01401007387 */ /* 0x0001e20000100a00 */
[----:B------:R1:W-:Y:S03]  /*29c20*/  STL.64 [R1+0x5a8], R22 ;  /* 0x0005a81601007387 */ /* 0x0003e60000100a00 */
[----:B0-----:R-:W3:Y:S01]  /*29c30*/  LDL.LU.64 R20, [R1+0x3f80] ;  /* 0x003f800001147983 */ /* 0x001ee20000300a00 */
[----:B-1----:R-:W-:Y:S02]  /*29c40*/  IMAD.MOV.U32 R23, RZ, RZ, R8 ;  /* 0x000000ffff177224 */ /* 0x002fe400078e0008 */
[----:B------:R-:W-:Y:S02]  /*29c50*/  IMAD.MOV.U32 R22, RZ, RZ, R9 ;  /* 0x000000ffff167224 */ /* 0x000fe400078e0009 */
[----:B------:R-:W2:Y:S01]  /*29c60*/  LDL.LU.64 R8, [R1+0x3f78] ;  /* 0x003f780001087983 */ /* 0x000ea20000300a00 */
[----:B---3--:R-:W-:Y:S03]  /*29c70*/  HMMA.16816.F32 R12, R12, R20, R16 ;  /* 0x000000140c0c723c */ /* 0x008fe60000001810 */
[----:B------:R-:W4:Y:S01]  /*29c80*/  LDL.LU.64 R18, [R1+0x3f70] ;  /* 0x003f700001127983 */ /* 0x000f220000300a00 */
[----:B------:R-:W4:Y:S02]  /*29c90*/  LDL.LU.64 R16, [R1+0x3f68] ;  /* 0x003f680001107983 */ /* 0x000f240000300a00 */
[----:B------:R2:W-:Y:S02]  /*29ca0*/  STL.64 [R1+0x3ea8], R20 ;  /* 0x003ea81401007387 */ /* 0x0005e40000100a00 */
[----:B--2---:R-:W-:-:S02]  /*29cb0*/  IMAD.MOV.U32 R21, RZ, RZ, R8 ;  /* 0x000000ffff157224 */ /* 0x004fc400078e0008 */
[----:B------:R-:W-:Y:S11]  /*29cc0*/  IMAD.MOV.U32 R20, RZ, RZ, R9 ;  /* 0x000000ffff147224 */ /* 0x000ff600078e0009 */
[----:B------:R-:W-:Y:S02]  /*29cd0*/  @!UPT UIADD3 URZ, URZ, URZ, URZ ;  /* 0x0000003f3f3ff290 */ /* 0x000fe4000fffe03f */
[----:B------:R-:W-:Y:S01]  /*29ce0*/  STL.64 [R1+0x570], R12 ;  /* 0x0005700c01007387 */ /* 0x000fe20000100a00 */
[----:B------:R-:W-:Y:S01]  /*29cf0*/  STL.64 [R1+0x578], R14 ;  /* 0x0005780e01007387 */ /* 0x000fe20000100a00 */
[C---:B----4-:R-:W-:Y:S11]  /*29d00*/  HMMA.16816.F32 R4, R16.reuse, R8, R4 ;  /* 0x000000081004723c */ /* 0x050ff60000001804 */
[----:B------:R-:W-:Y:S11]  /*29d10*/  @!UPT UIADD3 URZ, URZ, URZ, URZ ;  /* 0x0000003f3f3ff290 */ /* 0x000ff6000fffe03f */
[----:B------:R-:W-:Y:S01]  /*29d20*/  @!UPT UIADD3 URZ, URZ, URZ, URZ ;  /* 0x0000003f3f3ff290 */ /* 0x000fe2000fffe03f */
[----:B------:R-:W-:Y:S01]  /*29d30*/  STL.64 [R1+0x330], R4 ;  /* 0x0003300401007387 */ /* 0x000fe20000100a00 */
[----:B------:R-:W-:Y:S02]  /*29d40*/  STL.64 [R1+0x338], R6 ;  /* 0x0003380601007387 */ /* 0x000fe40000100a00 */
[----:B------:R-:W2:Y:S02]  /*29d50*/  LDL.LU.64 R8, [R1+0xaf0] ;  /* 0x000af00001087983 */ /* 0x000ea40000300a00 */
[----:B------:R-:W3:Y:S02]  /*29d60*/  LDL.LU.64 R10, [R1+0xaf8] ;  /* 0x000af800010a7983 */ /* 0x000ee40000300a00 */
[----:B---3--:R-:W-:Y:S01]  /*29d70*/  STL.64 [R1+0x3f48], R10 ;  /* 0x003f480a01007387 */ /* 0x008fe20000100a00 */
[----:B--2---:R0:W-:Y:S03]  /*29d80*/  STL.64 [R1+0x3f40], R8 ;  /* 0x003f400801007387 */ /* 0x0041e60000100a00 */
[----:B0-----:R-:W2:Y:S01]  /*29d90*/  LDL.LU.64 R8, [R1+0xb00] ;  /* 0x000b000001087983 */ /* 0x001ea20000300a00 */
[----:B------:R-:W3:Y:S03]  /*29da0*/  LDL.LU.64 R10, [R1+0xb08] ;  /* 0x000b0800010a7983 */ /* 0x000ee60000300a00 */
        /* <DEDUP_REMOVED lines=8> */
[----:B------:R-:W-:Y:S02]  /*29e30*/  STL.64 [R1+0x3ef8], R22 ;  /* 0x003ef81601007387 */ /* 0x000fe40000100a00 */
[----:B------:R0:W-:Y:S02]  /*29e40*/  STL.64 [R1+0x3ef0], R20 ;  /* 0x003ef01401007387 */ /* 0x0001e40000100a00 */
[----:B0-----:R-:W2:Y:S04]  /*29e50*/  LDL.64 R20, [R1+0x130] ;  /* 0x0001300001147983 */ /* 0x001ea80000100a00 */
[----:B--2---:R0:W-:Y:S04]  /*29e60*/  STL.64 [R1+0x3f08], R20 ;  /* 0x003f081401007387 */ /* 0x0041e80000100a00 */
[----:B0-----:R-:W2:Y:S01]  /*29e70*/  LDL.64 R20, [R1+0x140] ;  /* 0x0001400001147983 */ /* 0x001ea20000100a00 */
[----:B------:R-:W-:Y:S01]  /*29e80*/  HMMA.16816.F32 R8, R16, R24, R8 ;  /* 0x000000181008723c */ /* 0x000fe20000001808 */
[----:B------:R-:W-:-:S02]  /*29e90*/  IMAD.MOV.U32 R3, RZ, RZ, R24 ;  /* 0x000000ffff037224 */ /* 0x000fc400078e0018 */
[----:B------:R-:W-:Y:S01]  /*29ea0*/  IMAD.MOV.U32 R2, RZ, RZ, R25 ;  /* 0x000000ffff027224 */ /* 0x000fe200078e0019 */
[----:B--2---:R0:W-:Y:S04]  /*29eb0*/  STL.64 [R1+0x3f18], R20 ;  /* 0x003f181401007387 */ /* 0x0041e80000100a00 */
[----:B0-----:R-:W2:Y:S11]  /*29ec0*/  LDL.64 R20, [R1+0x150] ;  /* 0x0001500001147983 */ /* 0x001eb60000100a00 */
[----:B------:R-:W-:Y:S04]  /*29ed0*/  @!UPT UIADD3 URZ, URZ, URZ, URZ ;  /* 0x0000003f3f3ff290 */ /* 0x000fe8000fffe03f */
[----:B------:R-:W-:Y:S02]  /*29ee0*/  STL.64 [R1+0x320], R8 ;  /* 0x0003200801007387 */ /* 0x000fe40000100a00 */
[----:B------:R0:W-:Y:S02]  /*29ef0*/  STL.64 [R1+0x328], R10 ;  /* 0x0003280a01007387 */ /* 0x0001e40000100a00 */
[----:B0-----:R-:W2:Y:S01]  /*29f00*/  LDL.LU.64 R10, [R1+0x3f60] ;  /* 0x003f6000010a7983 */ /* 0x001ea20000300a00 */
[----:B------:R-:W2:Y:S02]  /*29f10*/  LDL.LU.64 R8, [R1+0x3f58] ;  /* 0x003f580001087983 */ /* 0x000ea40000300a00 */
[----:B------:R-:W2:Y:S02]  /*29f20*/  LDL.LU.64 R24, [R1+0x3f50] ;  /* 0x003f500001187983 */ /* 0x000ea40000300a00 */
[C---:B--2---:R-:W-:Y:S01]  /*29f30*/  HMMA.16816.F32 R24, R16.reuse, R24, R8 ;  /* 0x000000181018723c */ /* 0x044fe20000001808 */
[----:B------:R-:W2:Y:S01]  /*29f40*/  LDL.LU.64 R10, [R1+0x3f48] ;  /* 0x003f4800010a7983 */ /* 0x000ea20000300a00 */
[----:B------:R-:W2:Y:S11]  /*29f50*/  LDL.LU.64 R8, [R1+0x3f40] ;  /* 0x003f400001087983 */ /* 0x000eb60000300a00 */
[----:B------:R-:W-:Y:S10]  /*29f60*/  @!UPT UIADD3 URZ, URZ, URZ, URZ ;  /* 0x0000003f3f3ff290 */ /* 0x000ff4000fffe03f */
[----:B------:R0:W-:Y:S01]  /*29f70*/  STL.64 [R1+0x310], R24 ;  /* 0x0003101801007387 */ /* 0x0001e20000100a00 */
[----:B------:R-:W-:Y:S03]  /*29f80*/  STL.64 [R1+0x318], R26 ;  /* 0x0003181a01007387 */ /* 0x000fe60000100a00 */
[----:B0-----:R-:W2:Y:S02]  /*29f90*/  LDL.LU.64 R24, [R1+0x3f38] ;  /* 0x003f380001187983 */ /* 0x001ea40000300a00 */
[C---:B--2---:R-:W-:Y:S11]  /*29fa0*/  HMMA.16816.F32 R8, R16.reuse, R24, R8 ;  /* 0x000000181008723c */ /* 0x044ff60000001808 */
[----:B------:R-:W-:Y:S11]  /*29fb0*/  @!UPT UIADD3 URZ, URZ, URZ, URZ ;  /* 0x0000003f3f3ff290 */ /* 0x000ff6000fffe03f */
[----:B------:R-:W-:Y:S01]  /*29fc0*/  @!UPT UIADD3 URZ, URZ, URZ, URZ ;  /* 0x0000003f3f3ff290 */ /* 0x000fe2000fffe03f */
[----:B------:R0:W-:Y:S01]  /*29fd0*/  STL.64 [R1+0x300], R8 ;  /* 0x0003000801007387 */ /* 0x0001e20000100a00 */
[----:B------:R-:W-:Y:S03]  /*29fe0*/  STL.64 [R1+0x308], R10 ;  /* 0x0003080a01007387 */ /* 0x000fe60000100a00 */
[----:B0-----:R-:W3:Y:S01]  /*29ff0*/  LDL.LU.64 R8, [R1+0x3f30] ;  /* 0x003f300001087983 */ /* 0x001ee20000300a00 */
[----:B------:R0:W-:Y:S03]  /*2a000*/  STL.64 [R1+0x3f00], R24 ;  /* 0x003f001801007387 */ /* 0x0001e60000100a00 */
[----:B0-----:R-:W2:Y:S01]  /*2a010*/  LDL.LU.64 R24, [R1+0x950] ;  /* 0x0009500001187983 */ /* 0x001ea20000300a00 */
[----:B------:R-:W2:Y:S01]  /*2a020*/  LDL.LU.64 R26, [R1+0x958] ;  /* 0x00095800011a7983 */ /* 0x000ea20000300a00 */
[C---:B---3--:R-:W-:Y:S11]  /*2a030*/  HMMA.16816.F32 R4, R16.reuse, R8, R4 ;  /* 0x000000081004723c */ /* 0x048ff60000001804 */
[----:B------:R-:W-:Y:S11]  /*2a040*/  @!UPT UIADD3 URZ, URZ, URZ, URZ ;  /* 0x0000003f3f3ff290 */ /* 0x000ff6000fffe03f */
[----:B------:R-:W-:Y:S01]  /*2a050*/  @!UPT UIADD3 URZ, URZ, URZ, URZ ;  /* 0x0000003f3f3ff290 */ /* 0x000fe2000fffe03f */
[----:B------:R0:W-:Y:S01]  /*2a060*/  STL.64 [R1+0x2f0], R4 ;  /* 0x0002f00401007387 */ /* 0x0001e20000100a00 */
[----:B------:R-:W-:Y:S03]  /*2a070*/  STL.64 [R1+0x2f8], R6 ;  /* 0x0002f80601007387 */ /* 0x000fe60000100a00 */
[----:B0-----:R-:W4:Y:S01]  /*2a080*/  LDL.LU.64 R4, [R1+0x3f28] ;  /* 0x003f280001047983 */ /* 0x001f220000300a00 */
[----:B------:R4:W-:Y:S02]  /*2a090*/  STL.64 [R1+0x3f10], R8 ;  /* 0x003f100801007387 */ /* 0x0009e40000100a00 */
[----:B----4-:R-:W-:Y:S01]  /*2a0a0*/  HMMA.16816.F32 R8, R16, R4, R12 ;  /* 0x000000041008723c */ /* 0x010fe2000000180c */
[----:B------:R0:W-:Y:S04]  /*2a0b0*/  STL.64 [R1+0x3f20], R4 ;  /* 0x003f200401007387 */ /* 0x0001e80000100a00 */
[----:B------:R-:W1:Y:S04]  /*2a0c0*/  LDSM.16.MT88.4 R12, [R0+0x100] ;  /* 0x00010000000c783b */ /* 0x000e680000004200 */
[----:B0-----:R-:W3:Y:S11]  /*2a0d0*/  LDL.LU.64 R4, [R1+0x940] ;  /* 0x0009400001047983 */ /* 0x001ef60000300a00 */
[----:B------:R-:W-:Y:S03]  /*2a0e0*/  @!UPT UIADD3 URZ, URZ, URZ, URZ ;  /* 0x0000003f3f3ff290 */ /* 0x000fe6000fffe03f */
[----:B------:R0:W-:Y:S01]  /*2a0f0*/  STL.64 [R1+0x2e0], R8 ;  /* 0x0002e00801007387 */ /* 0x0001e20000100a00 */
[----:B------:R4:W-:Y:S02]  /*2a100*/  STL.64 [R1+0x2e8], R10 ;  /* 0x0002e80a01007387 */ /* 0x0009e40000100a00 */
[----:B------:R-:W3:Y:S01]  /*2a110*/  LDL.LU.64 R6, [R1+0x948] ;  /* 0x0009480001067983 */ /* 0x000ee20000300a00 */
[----:B0-----:R-:W3:Y:S01]  /*2a120*/  LDL.LU.64 R8, [R1+0x810] ;  /* 0x0008100001087983 */ /* 0x001ee20000300a00 */
[----:B----4-:R-:W4:Y:S02]  /*2a130*/  LDL.LU.64 R10, [R1+0x818] ;  /* 0x00081800010a7983 */ /* 0x010f240000300a00 */
[----:B------:R-:W-:Y:S01]  /*2a140*/  STL [R1+0x3e30], R0 ;  /* 0x003e300001007387 */ /* 0x000fe20000100800 */
[----:B-1----:R-:W-:Y:S01]  /*2a150*/  STL.64 [R1+0x3d58], R14 ;  /* 0x003d580e01007387 */ /* 0x002fe20000100a00 */
[----:B------:R0:W-:Y:S02]  /*2a160*/  STL.64 [R1+0x3d50], R12 ;  /* 0x003d500c01007387 */ /* 0x0001e40000100a00 */
[----:B0-----:R-:W-:-:S02]  /*2a170*/  IMAD.MOV.U32 R12, RZ, RZ, R29 ;  /* 0x000000ffff0c7224 */ /* 0x001fc400078e001d */
[----:B------:R-:W-:-:S07]  /*2a180*/  IMAD.MOV.U32 R13, RZ, RZ, R28 ;  /* 0x000000ffff0d7224 */ /* 0x000fce00078e001c */
[C---:B--2---:R-:W-:Y:S11]  /*2a190*/  HMMA.16816.F32 R24, R16.reuse, R12, R24 ;  /* 0x0000000c1018723c */ /* 0x044ff60000001818 */
[----:B------:R-:W-:Y:S11]  /*2a1a0*/  @!UPT UIADD3 URZ, URZ, URZ, URZ ;  /* 0x0000003f3f3ff290 */ /* 0x000ff6000fffe03f */
[----:B------:R-:W-:Y:S01]  /*2a1b0*/  @!UPT UIADD3 URZ, URZ, URZ, URZ ;  /* 0x0000003f3f3ff290 */ /* 0x000fe2000fffe03f */
[----:B------:R0:W-:Y:S01]  /*2a1c0*/  STL.64 [R1+0x3c0], R24 ;  /* 0x0003c01801007387 */ /* 0x0001e20000100a00 */
[----:B------:R1:W-:Y:S03]  /*2a1d0*/  STL.64 [R1+0x3c8], R26 ;  /* 0x0003c81a01007387 */ /* 0x0003e60000100a00 */
[----:B0-----:R-:W2:Y:S01]  /*2a1e0*/  LDL.LU.64 R24, [R1+0x6a0] ;  /* 0x0006a00001187983 */ /* 0x001ea20000300a00 */
[----:B-1----:R-:W2:Y:S01]  /*2a1f0*/  LDL.LU.64 R26, [R1+0x6a8] ;  /* 0x0006a800011a7983 */ /* 0x002ea20000300a00 */
[C---:B---3--:R-:W-:Y:S11]  /*2a200*/  HMMA.16816.F32 R4, R16.reuse, R20, R4 ;  /* 0x000000141004723c */ /* 0x048ff60000001804 */
[----:B------:R-:W-:Y:S11]  /*2a210*/  @!UPT UIADD3 URZ, URZ, URZ, URZ ;  /* 0x0000003f3f3ff290 */ /* 0x000ff6000fffe03f */
[----:B------:R-:W-:Y:S01]  /*2a220*/  @!UPT UIADD3 URZ, URZ, URZ, URZ ;  /* 0x0000003f3f3ff290 */ /* 0x000fe2000fffe03f */
[----:B------:R0:W-:Y:S01]  /*2a230*/  STL.64 [R1+0x3b0], R4 ;  /* 0x0003b00401007387 */ /* 0x0001e20000100a00 */
[----:B------:R1:W-:Y:S03]  /*2a240*/  STL.64 [R1+0x3b8], R6 ;  /* 0x0003b80601007387 */ /* 0x0003e60000100a00 */
[----:B0-----:R-:W3:Y:S01]  /*2a250*/  LDL.LU.64 R4, [R1+0x3f20] ;  /* 0x003f200001047983 */ /* 0x001ee20000300a00 */
[----:B-1----:R-:W-:Y:S02]  /*2a260*/  IMAD.MOV.U32 R7, RZ, RZ, R20 ;  /* 0x000000ffff077224 */ /* 0x002fe400078e0014 */
[----:B------:R-:W-:Y:S02]  /*2a270*/  IMAD.MOV.U32 R6, RZ, RZ, R21 ;  /* 0x000000ffff067224 */ /* 0x000fe400078e0015 */
[----:B------:R-:W4:Y:S03]  /*2a280*/  LDL.LU.64 R20, [R1+0x3f18] ;  /* 0x003f180001147983 */ /* 0x000f260000300a00 */
[----:B------:R-:W-:Y:S02]  /*2a290*/  STL [R1+0x3e38], R6 ;  /* 0x003e380601007387 */ /* 0x000fe40000100800 */
[----:B------:R-:W-:Y:S01]  /*2a2a0*/  STL [R1+0x3e34], R7 ;  /* 0x003e340701007387 */ /* 0x000fe20000100800 */
[C---:B----4-:R-:W-:Y:S01]  /*2a2b0*/  HMMA.16816.F32 R8, R16.reuse, R20, R8 ;  /* 0x000000141008723c */ /* 0x050fe20000001808 */
[----:B---3--:R0:W-:Y:S04]  /*2a2c0*/  STL.64 [R1+0x3ed0], R4 ;  /* 0x003ed00401007387 */ /* 0x0081e80000100a00 */
[----:B0-----:R-:W3:Y:S11]  /*2a2d0*/  LDL.64 R4, [R1+0x120] ;  /* 0x0001200001047983 */ /* 0x001ef60000100a00 */
[----:B------:R-:W-:Y:S07]  /*2a2e0*/  @!UPT UIADD3 URZ, URZ, URZ, URZ ;  /* 0x0000003f3f3ff290 */ /* 0x000fee000fffe03f */
[----:B------:R0:W-:Y:S01]  /*2a2f0*/  STL.64 [R1+0x3a0], R8 ;  /* 0x0003a00801007387 */ /* 0x0001e20000100a00 */
[----:B------:R1:W-:Y:S03]  /*2a300*/  STL.64 [R1+0x3a8], R10 ;  /* 0x0003a80a01007387 */ /* 0x0003e60000100a00 */
[----:B0-----:R-:W4:Y:S01]  /*2a310*/  LDL.LU.64 R8, [R1+0x3f10] ;  /* 0x003f100001087983 */ /* 0x001f220000300a00 */
[----:B-1----:R-:W-:Y:S02]  /*2a320*/  IMAD.MOV.U32 R11, RZ, RZ, R20 ;  /* 0x000000ffff0b7224 */ /* 0x002fe400078e0014 */
[----:B------:R-:W-:Y:S02]  /*2a330*/  IMAD.MOV.U32 R10, RZ, RZ, R21 ;  /* 0x000000ffff0a7224 */ /* 0x000fe400078e0015 */
[----:B------:R-:W2:Y:S01]  /*2a340*/  LDL.LU.64 R20, [R1+0x3f08] ;  /* 0x003f080001147983 */ /* 0x000ea20000300a00 */
[----:B------:R-:W-:Y:S02]  /*2a350*/  STL [R1+0x3e3c], R11 ;  /* 0x003e3c0b01007387 */ /* 0x000fe40000100800 */
[----:B------:R-:W-:Y:S01]  /*2a360*/  STL [R1+0x3ec8], R10 ;  /* 0x003ec80a01007387 */ /* 0x000fe20000100800 */
[----:B----4-:R0:W-:Y:S04]  /*2a370*/  STL.64 [R1+0x3ec0], R8 ;  /* 0x003ec00801007387 */ /* 0x0101e80000100a00 */
[----:B0-----:R-:W4:Y:S01]  /*2a380*/  LDL.64 R8, [R1+0x100] ;  /* 0x0001000001087983 */ /* 0x001f220000100a00 */
[----:B--2---:R-:W-:Y:S01]  /*2a390*/  HMMA.16816.F32 R24, R16, R20, R24 ;  /* 0x000000141018723c */ /* 0x004fe20000001818 */
[----:B------:R-:W-:-:S02]  /*2a3a0*/  IMAD.MOV.U32 R15, RZ, RZ, R20 ;  /* 0x000000ffff0f7224 */ /* 0x000fc400078e0014 */
[----:B------:R-:W-:Y:S01]  /*2a3b0*/  IMAD.MOV.U32 R14, RZ, RZ, R21 ;  /* 0x000000ffff0e7224 */ /* 0x000fe200078e0015 */
[----:B----4-:R0:W-:Y:S04]  /*2a3c0*/  STL.64 [R1+0x3ed8], R8 ;  /* 0x003ed80801007387 */ /* 0x0101e80000100a00 */
[----:B0-----:R-:W2:Y:S11]  /*2a3d0*/  LDL.64 R8, [R1+0x110] ;  /* 0x0001100001087983 */ /* 0x001eb60000100a00 */
[----:B------:R-:W-:Y:S04]  /*2a3e0*/  @!UPT UIADD3 URZ, URZ, URZ, URZ ;  /* 0x0000003f3f3ff290 */ /* 0x000fe8000fffe03f */
[----:B------:R0:W-:Y:S02]  /*2a3f0*/  STL.64 [R1+0x390], R24 ;  /* 0x0003901801007387 */ /* 0x0001e40000100a00 */
[----:B------:R-:W-:Y:S01]  /*2a400*/  STL.64 [R1+0x398], R26 ;  /* 0x0003981a01007387 */ /* 0x000fe20000100a00 */
[----:B0-----:R-:W4:Y:S01]  /*2a410*/  LDL.LU.64 R24, [R1+0x3f00] ;  /* 0x003f000001187983 */ /* 0x001f220000300a00 */
[----:B------:R-:W2:Y:S02]  /*2a420*/  LDL.LU.64 R22, [R1+0x3ef8] ;  /* 0x003ef80001167983 */ /* 0x000ea40000300a00 */
[----:B------:R-:W2:Y:S02]  /*2a430*/  LDL.LU.64 R20, [R1+0x3ef0] ;  /* 0x003ef00001147983 */ /* 0x000ea40000300a00 */
[----:B------:R-:W-:Y:S01]  /*2a440*/  STL.64 [R1+0x3e28], R14 ;  /* 0x003e280e01007387 */ /* 0x000fe20000100a00 */
[----:B------:R0:W-:Y:S04]  /*2a450*/  STL.64 [R1+0x3e20], R12 ;  /* 0x003e200c01007387 */ /* 0x0001e80000100a00 */
[----:B0-----:R-:W2:Y:S01]  /*2a460*/  LDL.LU.64 R12, [R1+0x690] ;  /* 0x00069000010c7983 */ /* 0x001ea20000300a00 */
[----:B------:R-:W2:Y:S02]  /*2a470*/  LDL.LU.64 R14, [R1+0x698] ;  /* 0x00069800010e7983 */ /* 0x000ea40000300a00 */
[----:B---3--:R-:W-:-:S02]  /*2a480*/  IMAD.MOV.U32 R27, RZ, RZ, R4 ;  /* 0x000000ffff1b7224 */ /* 0x008fc400078e0004 */
[----:B------:R-:W-:Y:S01]  /*2a490*/  IMAD.MOV.U32 R26, RZ, RZ, R5 ;  /* 0x000000ffff1a7224 */ /* 0x000fe200078e0005 */
[----:B--2---:R-:W-:Y:S11]  /*2a4a0*/  HMMA.16816.F32 R12, R16, R4, R12 ;  /* 0x00000004100c723c */ /* 0x004ff6000000180c */
[----:B------:R-:W-:Y:S11]  /*2a4b0*/  @!UPT UIADD3 URZ, URZ, URZ, URZ ;  /* 0x0000003f3f3ff290 */ /* 0x000ff6000fffe03f */
[----:B------:R-:W-:Y:S01]  /*2a4c0*/  @!UPT UIADD3 URZ, URZ, URZ, URZ ;  /* 0x0000003f3f3ff290 */ /* 0x000fe2000fffe03f */
[----:B------:R0:W-:Y:S01]  /*2a4d0*/  STL.64 [R1+0x380], R12 ;  /* 0x0003800c01007387 */ /* 0x0001e20000100a00 */
[----:B------:R-:W-:Y:S02]  /*2a4e0*/  STL.64 [R1+0x388], R14 ;  /* 0x0003880e01007387 */ /* 0x000fe40000100a00 */
[----:B------:R-:W2:Y:S02]  /*2a4f0*/  LDL.LU.64 R4, [R1+0x670] ;  /* 0x0006700001047983 */ /* 0x000ea40000300a00 */
[----:B------:R-:W3:Y:S02]  /*2a500*/  LDL.LU.64 R6, [R1+0x678] ;  /* 0x0006780001067983 */ /* 0x000ee40000300a00 */
[----:B0-----:R-:W-:Y:S02]  /*2a510*/  IMAD.MOV.U32 R12, RZ, RZ, R21 ;  /* 0x000000ffff0c7224 */ /* 0x001fe400078e0015 */
[----:B------:R-:W-:Y:S01]  /*2a520*/  IMAD.MOV.U32 R13, RZ, RZ, R20 ;  /* 0x000000ffff0d7224 */ /* 0x000fe200078e0014 */
[----:B---3--:R-:W-:Y:S01]  /*2a530*/  STL.64 [R1+0x3ee8], R6 ;  /* 0x003ee80601007387 */ /* 0x008fe20000100a00 */
[----:B--2---:R0:W-:Y:S03]  /*2a540*/  STL.64 [R1+0x3ee0], R4 ;  /* 0x003ee00401007387 */ /* 0x0041e60000100a00 */
[----:B0-----:R-:W2:Y:S01]  /*2a550*/  LDL.LU.64 R4, [R1+0x680] ;  /* 0x0006800001047983 */ /* 0x001ea20000300a00 */
[----:B------:R-:W2:Y:S02]  /*2a560*/  LDL.LU.64 R6, [R1+0x688] ;  /* 0x0006880001067983 */ /* 0x000ea40000300a00 */
[----:B------:R0:W-:Y:S02]  /*2a570*/  STL.64 [R1+0x3ea0], R12 ;  /* 0x003ea00c01007387 */ /* 0x0001e40000100a00 */
[----:B0-----:R-:W3:Y:S01]  /*2a580*/  LDL.64 R12, [R1+0xf0] ;  /* 0x0000f000010c7983 */ /* 0x001ee20000100a00 */
[----:B------:R-:W-:Y:S02]  /*2a590*/  STL.64 [R1+0x3e68], R26 ;  /* 0x003e681a01007387 */ /* 0x000fe40000100a00 */
[----:B----4-:R0:W-:Y:S02]  /*2a5a0*/  STL.64 [R1+0x3e60], R24 ;  /* 0x003e601801007387 */ /* 0x0101e40000100a00 */
[----:B0-----:R-:W4:Y:S01]  /*2a5b0*/  LDL.64 R24, [R1] ;  /* 0x0000000001187983 */ /* 0x001f220000100a00 */
[----:B------:R-:W-:-:S02]  /*2a5c0*/  IMAD.MOV.U32 R28, RZ, RZ, R8 ;  /* 0x000000ffff1c7224 */ /* 0x000fc400078e0008 */
[----:B------:R-:W-:Y:S01]  /*2a5d0*/  IMAD.MOV.U32 R29, RZ, RZ, R9 ;  /* 0x000000ffff1d7224 */ /* 0x000fe200078e0009 */
[----:B--2---:R-:W-:Y:S01]  /*2a5e0*/  HMMA.16816.F32 R4, R16, R8, R4 ;  /* 0x000000081004723c */ /* 0x004fe20000001804 */
[----:B----4-:R0:W-:Y:S02]  /*2a5f0*/  STL.64 [R1+0x3e70], R24 ;  /* 0x003e701801007387 */ /* 0x0101e40000100a00 */
[----:B0-----:R-:W-:Y:S02]  /*2a600*/  IMAD.MOV.U32 R24, RZ, RZ, R3 ;  /* 0x000000ffff187224 */ /* 0x001fe400078e0003 */
[----:B------:R-:W-:-:S05]  /*2a610*/  IMAD.MOV.U32 R25, RZ, RZ, R2 ;  /* 0x000000ffff197224 */ /* 0x000fca00078e0002 */
[----:B------:R0:W-:Y:S04]  /*2a620*/  STL.64 [R1+0x3e88], R24 ;  /* 0x003e881801007387 */ /* 0x0001e80000100a00 */
[----:B0-----:R-:W2:Y:S01]  /*2a630*/  LDL.LU.64 R24, [R1+0x660] ;  /* 0x0006600001187983 */ /* 0x001ea20000300a00 */
[----:B------:R-:W2:Y:S08]  /*2a640*/  LDL.LU.64 R26, [R1+0x668] ;  /* 0x00066800011a7983 */ /* 0x000eb00000300a00 */
[----:B------:R-:W-:Y:S02]  /*2a650*/  STL.64 [R1+0x370], R4 ;  /* 0x0003700401007387 */ /* 0x000fe40000100a00 */
[----:B------:R0:W-:Y:S02]  /*2a660*/  STL.64 [R1+0x378], R6 ;  /* 0x0003780601007387 */ /* 0x0001e40000100a00 */
[----:B0-----:R-:W4:Y:S01]  /*2a670*/  LDL.LU.64 R6, [R1+0x3ee8] ;  /* 0x003ee80001067983 */ /* 0x001f220000300a00 */
[----:B------:R-:W4:Y:S02]  /*2a680*/  LDL.LU.64 R4, [R1+0x3ee0] ;  /* 0x003ee00001047983 */ /* 0x000f240000300a00 */
[----:B------:R-:W4:Y:S02]  /*2a690*/  LDL.LU.64 R8, [R1+0x3ed8] ;  /* 0x003ed80001087983 */ /* 0x000f240000300a00 */
[----:B---3--:R-:W-:Y:S01]  /*2a6a0*/  IMAD.MOV.U32 R11, RZ, RZ, R12 ;  /* 0x000000ffff0b7224 */ /* 0x008fe200078e000c */
[C---:B--2---:R-:W-:Y:S08]  /*2a6b0*/  HMMA.16816.F32 R24, R16.reuse, R12, R24 ;  /* 0x0000000c1018723c */ /* 0x044ff00000001818 */
[----:B----4-:R-:W-:Y:S01]  /*2a6c0*/  HMMA.16816.F32 R4, R16, R8, R4 ;  /* 0x000000081004723c */ /* 0x010fe20000001804 */
[----:B------:R-:W-:Y:S11]  /*2a6d0*/  IMAD.MOV.U32 R0, RZ, RZ, R9 ;  /* 0x000000ffff007224 */ /* 0x000ff600078e0009 */
[----:B------:R-:W-:Y:S11]  /*2a6e0*/  @!UPT UIADD3 URZ, URZ, URZ, URZ ;  /* 0x0000003f3f3ff290 */ /* 0x000ff6000fffe03f */
[----:B------:R0:W-:Y:S01]  /*2a6f0*/  STL.64 [R1+0x360], R4 ;  /* 0x0003600401007387 */ /* 0x0001e20000100a00 */
[----:B------:R1:W-:Y:S03]  /*2a700*/  STL.64 [R1+0x368], R6 ;  /* 0x0003680601007387 */ /* 0x0003e60000100a00 */
[----:B0-----:R-:W2:Y:S01]  /*2a710*/  LDL.LU.64 R4, [R1+0x3ed0] ;  /* 0x003ed00001047983 */ /* 0x001ea20000300a00 */
[----:B-1----:R-:W-:Y:S02]  /*2a720*/  IMAD.MOV.U32 R7, RZ, RZ, R8 ;  /* 0x000000ffff077224 */ /* 0x002fe400078e0008 */
[----:B------:R-:W3:Y:S02]  /*2a730*/  LDL.LU R10, [R1+0x3ec8] ;  /* 0x003ec800010a7983 */ /* 0x000ee40000300800 */
[----:B------:R-:W4:Y:S01]  /*2a740*/  LDL.LU.64 R8, [R1+0x3ec0] ;  /* 0x003ec00001087983 */ /* 0x000f220000300a00 */
[----:B------:R-:W-:Y:S01]  /*2a750*/  STL.64 [R1+0x350], R24 ;  /* 0x0003501801007387 */ /* 0x000fe20000100a00 */
[----:B------:R-:W-:-:S02]  /*2a760*/  IMAD.MOV.U32 R6, RZ, RZ, R13 ;  /* 0x000000ffff067224 */ /* 0x000fc400078e000d */
[----:B------:R-:W-:Y:S02]  /*2a770*/  STL.64 [R1+0x358], R26 ;  /* 0x0003581a01007387 */ /* 0x000fe40000100a00 */
[----:B------:R-:W2:Y:S01]  /*2a780*/  LDL.LU.64 R12, [R1+0x640] ;  /* 0x00064000010c7983 */ /* 0x000ea20000300a00 */
[----:B------:R-:W2:Y:S01]  /*2a790*/  LDL.LU.64 R14, [R1+0x648] ;  /* 0x00064800010e7983 */ /* 0x000ea20000300a00 */
[----:B------:R-:W-:Y:S02]  /*2a7a0*/  IMAD.MOV.U32 R20, RZ, RZ, R23 ;  /* 0x000000ffff147224 */ /* 0x000fe400078e0017 */
[----:B------:R-:W-:Y:S01]  /*2a7b0*/  IMAD.MOV.U32 R21, RZ, RZ, R22 ;  /* 0x000000ffff157224 */ /* 0x000fe200078e0016 */
[----:B--2---:R-:W-:Y:S01]  /*2a7c0*/  STL.64 [R1+0x3eb8], R14 ;  /* 0x003eb80e01007387 */ /* 0x004fe20000100a00 */
[----:B------:R0:W-:Y:S03]  /*2a7d0*/  STL.64 [R1+0x3eb0], R12 ;  /* 0x003eb00c01007387 */ /* 0x0001e60000100a00 */
[----:B0-----:R-:W2:Y:S01]  /*2a7e0*/  LDL.LU.64 R12, [R1+0x650] ;  /* 0x00065000010c7983 */ /* 0x001ea20000300a00 */
[----:B------:R-:W2:Y:S02]  /*2a7f0*/  LDL.LU.64 R14, [R1+0x658] ;  /* 0x00065800010e7983 */ /* 0x000ea40000300a00 */
[----:B------:R-:W2:Y:S02]  /*2a800*/  LDL.LU.64 R24, [R1+0x630] ;  /* 0x0006300001187983 */ /* 0x000ea40000300a00 */
[----:B------:R-:W2:Y:S01]  /*2a810*/  LDL.LU.64 R26, [R1+0x638] ;  /* 0x00063800011a7983 */ /* 0x000ea20000300a00 */
[----:B---3--:R-:W-:Y:S01]  /*2a820*/  STL.64 [R1+0x3e58], R10 ;  /* 0x003e580a01007387 */ /* 0x008fe20000100a00 */
[----:B----4-:R0:W-:Y:S03]  /*2a830*/  STL.64 [R1+0x3e50], R8 ;  /* 0x003e500801007387 */ /* 0x0101e60000100a00 */
[----:B0-----:R-:W3:Y:S01]  /*2a840*/  LDL.LU.64 R8, [R1+0x600] ;  /* 0x0006000001087983 */ /* 0x001ee20000300a00 */
[----:B------:R-:W4:Y:S01]  /*2a850*/  LDL.LU.64 R10, [R1+0x608] ;  /* 0x00060800010a7983 */ /* 0x000f220000300a00 */
[C---:B--2---:R-:W-:Y:S02]  /*2a860*/  HMMA.16816.F32 R20, R16.reuse, R20, R12 ;  /* 0x000000141014723c */ /* 0x044fe4000000180c */
[----:B----4-:R-:W-:Y:S01]  /*2a870*/  STL.64 [R1+0x3e80], R10 ;  /* 0x003e800a01007387 */ /* 0x010fe20000100a00 */
[----:B---3--:R0:W-:Y:S03]  /*2a880*/  STL.64 [R1+0x3e78], R8 ;  /* 0x003e780801007387 */ /* 0x0081e60000100a00 */
[----:B0-----:R-:W2:Y:S01]  /*2a890*/  LDL.LU.64 R8, [R1+0x5e0] ;  /* 0x0005e00001087983 */ /* 0x001ea20000300a00 */
[----:B------:R-:W2:Y:S02]  /*2a8a0*/  LDL.LU.64 R10, [R1+0x5e8] ;  /* 0x0005e800010a7983 */ /* 0x000ea40000300a00 */
[----:B------:R-:W-:Y:S02]  /*2a8b0*/  STL.64 [R1+0x3e48], R6 ;  /* 0x003e480601007387 */ /* 0x000fe40000100a00 */
[----:B------:R0:W-:Y:S02]  /*2a8c0*/  STL.64 [R1+0x3e40], R4 ;  /* 0x003e400401007387 */ /* 0x0001e40000100a00 */
[----:B0-----:R-:W3:Y:S01]  /*2a8d0*/  LDL.LU.64 R4, [R1+0x620] ;  /* 0x0006200001047983 */ /* 0x001ee20000300a00 */
[----:B------:R-:W3:Y:S02]  /*2a8e0*/  LDL.LU.64 R6, [R1+0x628] ;  /* 0x0006280001067983 */ /* 0x000ee40000300a00 */
[----:B------:R-:W4:Y:S02]  /*2a8f0*/  LDL.LU.64 R14, [R1+0x3eb8] ;  /* 0x003eb800010e7983 */ /* 0x000f240000300a00 */
[----:B------:R-:W4:Y:S05]  /*2a900*/  LDL.LU.64 R12, [R1+0x3eb0] ;  /* 0x003eb000010c7983 */ /* 0x000f2a0000300a00 */
[----:B------:R0:W-:Y:S01]  /*2a910*/  STL.64 [R1+0x340], R20 ;  /* 0x0003401401007387 */ /* 0x0001e20000100a00 */
[----:B------:R1:W-:Y:S03]  /*2a920*/  STL.64 [R1+0x348], R22 ;  /* 0x0003481601007387 */ /* 0x0003e60000100a00 */
[----:B0-----:R-:W4:Y:S02]  /*2a930*/  LDL.LU.64 R20, [R1+0x3ea8] ;  /* 0x003ea80001147983 */ /* 0x001f240000300a00 */
[----:B----4-:R-:W-:Y:S02]  /*2a940*/  HMMA.16816.F32 R16, R16, R20, R12 ;  /* 0x000000141010723c */ /* 0x010fe4000000180c */
[----:B------:R-:W4:Y:S01]  /*2a950*/  LDL.LU.64 R12, [R1+0x3ea0] ;  /* 0x003ea000010c7983 */ /* 0x000f220000300a00 */
[----:B------:R-:W-:-:S02]  /*2a960*/  IMAD.MOV.U32 R3, RZ, RZ, R20 ;  /* 0x000000ffff037224 */ /* 0x000fc400078e0014 */
[----:B------:R-:W-:Y:S11]  /*2a970*/  IMAD.MOV.U32 R2, RZ, RZ, R21 ;  /* 0x000000ffff027224 */ /* 0x000ff600078e0015 */
[----:B------:R-:W-:Y:S07]  /*2a980*/  @!UPT UIADD3 URZ, URZ, URZ, URZ ;  /* 0x0000003f3f3ff290 */ /* 0x000fee000fffe03f */
[----:B------:R0:W-:Y:S01]  /*2a990*/  STL.64 [R1+0x2d0], R16 ;  /* 0x0002d01001007387 */ /* 0x0001e20000100a00 */
[----:B------:R2:W-:Y:S02]  /*2a9a0*/  STL.64 [R1+0x2d8], R18 ;  /* 0x0002d81201007387 */ /* 0x0005e40000100a00 */
[----:B-1----:R-:W4:Y:S02]  /*2a9b0*/  LDL.LU.64 R22, [R1+0x3e98] ;  /* 0x003e980001167983 */ /* 0x002f240000300a00 */
[----:B------:R-:W4:Y:S01]  /*2a9c0*/  LDL.LU.64 R20, [R1+0x3e90] ;  /* 0x003e900001147983 */ /* 0x000f220000300a00 */
[----:B0-----:R-:W3:Y:S01]  /*2a9d0*/  LDL.LU.64 R16, [R1+0x5f0] ;  /* 0x0005f00001107983 */ /* 0x001ee20000300a00 */
[----:B--2---:R-:W3:Y:S01]  /*2a9e0*/  LDL.LU.64 R18, [R1+0x5f8] ;  /* 0x0005f80001127983 */ /* 0x004ee20000300a00 */
[C---:B----4-:R-:W-:Y:S02]  /*2a9f0*/  HMMA.16816.F32 R12, R20.reuse, R12, R24 ;  /* 0x0000000c140c723c */ /* 0x050fe40000001818 */
[----:B------:R-:W2:Y:S11]  /*2aa00*/  LDL.LU.64 R24, [R1+0x3e88] ;  /* 0x003e880001187983 */ /* 0x000eb60000300a00 */
[----:B------:R-:W-:Y:S10]  /*2aa10*/  @!UPT UIADD3 URZ, URZ, URZ, URZ ;  /* 0x0000003f3f3ff290 */ /* 0x000ff4000fffe03f */
[----:B------:R0:W-:Y:S01]  /*2aa20*/  STL.64 [R1+0x590], R12 ;  /* 0x0005900c01007387 */ /* 0x0001e20000100a00 */
[----:B------:R1:W-:Y:S03]  /*2aa30*/  STL.64 [R1+0x598], R14 ;  /* 0x0005980e01007387 */ /* 0x0003e60000100a00 */
[----:B0-----:R-:W4:Y:S01]  /*2aa40*/  LDL.LU.64 R12, [R1+0x2a0] ;  /* 0x0002a000010c7983 */ /* 0x001f220000300a00 */
[----:B-1----:R-:W4:Y:S01]  /*2aa50*/  LDL.LU.64 R14, [R1+0x2a8] ;  /* 0x0002a800010e7983 */ /* 0x002f220000300a00 */
[C---:B--2---:R-:W-:Y:S02]  /*2aa60*/  HMMA.16816.F32 R24, R20.reuse, R24, R8 ;  /* 0x000000181418723c */ /* 0x044fe40000001808 */
[----:B------:R-:W2:Y:S01]  /*2aa70*/  LDL.LU.64 R10, [R1+0x3e80] ;  /* 0x003e8000010a7983 */ /* 0x000ea20000300a00 */
[----:B------:R-:W2:Y:S11]  /*2aa80*/  LDL.LU.64 R8, [R1+0x3e78] ;  /* 0x003e780001087983 */ /* 0x000eb60000300a00 */
[----:B------:R-:W-:Y:S09]  /*2aa90*/  @!UPT UIADD3 URZ, URZ, URZ, URZ ;  /* 0x0000003f3f3ff290 */ /* 0x000ff2000fffe03f */
[----:B------:R0:W-:Y:S01]  /*2aaa0*/  STL.64 [R1+0x5e0], R24 ;  /* 0x0005e01801007387 */ /* 0x0001e20000100a00 */
[----:B------:R1:W-:Y:S03]  /*2aab0*/  STL.64 [R1+0x5e8], R26 ;  /* 0x0005e81a01007387 */ /* 0x0003e60000100a00 */
[----:B0-----:R-:W3:Y:S02]  /*2aac0*/  LDL.LU.64 R24, [R1+0x3e70] ;  /* 0x003e700001187983 */ /* 0x001ee40000300a00 */
[C---:B---3--:R-:W-:Y:S11]  /*2aad0*/  HMMA.16816.F32 R16, R20.reuse, R24, R16 ;  /* 0x000000181410723c */ /* 0x048ff60000001810 */
[----:B------:R-:W-:Y:S11]  /*2aae0*/  @!UPT UIADD3 URZ, URZ, URZ, URZ ;  /* 0x0000003f3f3ff290 */ /* 0x000ff6000fffe03f */
[----:B------:R-:W-:Y:S01]  /*2aaf0*/  @!UPT UIADD3 URZ, URZ, URZ, URZ ;  /* 0x0000003f3f3ff290 */ /* 0x000fe2000fffe03f */
[----:B------:R0:W-:Y:S01]  /*2ab00*/  STL.64 [R1+0x5f0], R16 ;  /* 0x0005f01001007387 */ /* 0x0001e20000100a00 */
[----:B------:R-:W-:Y:S02]  /*2ab10*/  STL.64 [R1+0x5f8], R18 ;  /* 0x0005f81201007387 */ /* 0x000fe40000100a00 */
[----:B-1----:R-:W3:Y:S02]  /*2ab20*/  LDL.LU.64 R26, [R1+0x3e68] ;  /* 0x003e6800011a7983 */ /* 0x002ee40000300a00 */
[----:B0-----:R-:W-:Y:S02]  /*2ab30*/  IMAD.MOV.U32 R17, RZ, RZ, R24 ;  /* 0x000000ffff117224 */ /* 0x001fe400078e0018 */
[----:B------:R-:W-:Y:S02]  /*2ab40*/  IMAD.MOV.U32 R16, RZ, RZ, R25 ;  /* 0x000000ffff107224 */ /* 0x000fe400078e0019 */
[----:B------:R-:W2:Y:S02]  /*2ab50*/  LDL.LU.64 R24, [R1+0x3e60] ;  /* 0x003e600001187983 */ /* 0x000ea40000300a00 */
[C---:B--2---:R-:W-:Y:S11]  /*2ab60*/  HMMA.16816.F32 R8, R20.reuse, R24, R8 ;  /* 0x000000181408723c */ /* 0x044ff60000001808 */
[----:B------:R-:W-:Y:S11]  /*2ab70*/  @!UPT UIADD3 URZ, URZ, URZ, URZ ;  /* 0x0000003f3f3ff290 */ /* 0x000ff6000fffe03f */
[----:B------:R-:W-:Y:S01]  /*2ab80*/  @!UPT UIADD3 URZ, URZ, URZ, URZ ;  /* 0x0000003f3f3ff290 */ /* 0x000fe2000fffe03f */
[----:B------:R-:W-:Y:S01]  /*2ab90*/  STL.64 [R1+0x600], R8 ;  /* 0x0006000801007387 */ /* 0x000fe20000100a00 */
[----:B------:R0:W-:Y:S03]  /*2aba0*/  STL.64 [R1+0x608], R10 ;  /* 0x0006080a01007387 */ /* 0x0001e60000100a00 */
[----:B0-----:R-:W2:Y:S01]  /*2abb0*/  LDL.LU.64 R10, [R1+0x3e58] ;  /* 0x003e5800010a7983 */ /* 0x001ea20000300a00 */
[----:B------:R-:W2:Y:S02]  /*2abc0*/  LDL.LU.64 R8, [R1+0x3e50] ;  /* 0x003e500001087983 */ /* 0x000ea40000300a00 */
[----:B------:R-:W-:Y:S01]  /*2abd0*/  STL.64 [R1+0x3d30], R24 ;  /* 0x003d301801007387 */ /* 0x000fe20000100a00 */
[C---:B--2---:R-:W-:Y:S11]  /*2abe0*/  HMMA.16816.F32 R4, R20.reuse, R8, R4 ;  /* 0x000000081404723c */ /* 0x044ff60000001804 */
[----:B------:R-:W-:Y:S11]  /*2abf0*/  @!UPT UIADD3 URZ, URZ, URZ, URZ ;  /* 0x0000003f3f3ff290 */ /* 0x000ff6000fffe03f */
[----:B------:R-:W-:Y:S01]  /*2ac00*/  @!UPT UIADD3 URZ, URZ, URZ, URZ ;  /* 0x0000003f3f3ff290 */ /* 0x000fe2000fffe03f */
[----:B------:R-:W-:Y:S01]  /*2ac10*/  STL.64 [R1+0x610], R4 ;  /* 0x0006100401007387 */ /* 0x000fe20000100a00 */
[----:B------:R0:W-:Y:S03]  /*2ac20*/  STL.64 [R1+0x618], R6 ;  /* 0x0006180601007387 */ /* 0x0001e60000100a00 */
[----:B0-----:R-:W2:Y:S01]  /*2ac30*/  LDL.LU.64 R6, [R1+0x3e48] ;  /* 0x003e480001067983 */ /* 0x001ea20000300a00 */
[----:B------:R-:W4:Y:S02]  /*2ac40*/  LDL.LU.64 R4, [R1+0x3e40] ;  /* 0x003e400001047983 */ /* 0x000f240000300a00 */
[----:B------:R0:W-:Y:S02]  /*2ac50*/  STL.64 [R1+0x3d28], R8 ;  /* 0x003d280801007387 */ /* 0x0001e40000100a00 */
[----:B0-----:R-:W2:Y:S01]  /*2ac60*/  LDL.64 R8, [R1+0xe0] ;  /* 0x0000e00001087983 */ /* 0x001ea20000100a00 */
[----:B----4-:R-:W-:Y:S03]  /*2ac70*/  HMMA.16816.F32 R12, R20, R4, R12 ;  /* 0x00000004140c723c */ /* 0x010fe6000000180c */
[----:B--2---:R0:W-:Y:S02]  /*2ac80*/  STL.64 [R1+0x3d68], R8 ;  /* 0x003d680801007387 */ /* 0x0041e40000100a00 */
[----:B0-----:R-:W-:-:S02]  /*2ac90*/  IMAD.MOV.U32 R8, RZ, RZ, R11 ;  /* 0x000000ffff087224 */ /* 0x001fc400078e000b */
[----:B------:R-:W-:Y:S01]  /*2aca0*/  IMAD.MOV.U32 R9, RZ, RZ, R6 ;  /* 0x000000ffff097224 */ /* 0x000fe200078e0006 */
[----:B------:R-:W2:Y:S01]  /*2acb0*/  LDL.LU R11, [R1+0x3e3c] ;  /* 0x003e3c00010b7983 */ /* 0x000ea20000300800 */
[----:B------:R-:W4:Y:S03]  /*2acc0*/  LDL.LU R6, [R1+0x3e38] ;  /* 0x003e380001067983 */ /* 0x000f260000300800 */
[----:B------:R0:W-:Y:S02]  /*2acd0*/  STL.64 [R1+0x3d80], R8 ;  /* 0x003d800801007387 */ /* 0x0001e40000100a00 */
[----:B0-----:R-:W-:Y:S02]  /*2ace0*/  IMAD.MOV.U32 R8, RZ, RZ, R7 ;  /* 0x000000ffff087224 */ /* 0x001fe400078e0007 */
[----:B------:R-:W-:Y:S01]  /*2acf0*/  IMAD.MOV.U32 R9, RZ, RZ, R0 ;  /* 0x000000ffff097224 */ /* 0x000fe200078e0000 */
[----:B------:R-:W2:Y:S01]  /*2ad00*/  LDL.LU R7, [R1+0x3e34] ;  /* 0x003e340001077983 */ /* 0x000ea20000300800 */
[----:B------:R-:W2:Y:S03]  /*2ad10*/  LDL.LU R0, [R1+0x3e30] ;  /* 0x003e300001007983 */ /* 0x000ea60000300800 */
[----:B------:R-:W-:Y:S02]  /*2ad20*/  STL.64 [R1+0x3d98], R8 ;  /* 0x003d980801007387 */ /* 0x000fe40000100a00 */
[----:B------:R-:W-:Y:S02]  /*2ad30*/  STL.64 [R1+0x620], R12 ;  /* 0x0006200c01007387 */ /* 0x000fe40000100a00 */
[----:B------:R0:W-:Y:S02]  /*2ad40*/  STL.64 [R1+0x628], R14 ;  /* 0x0006280e01007387 */ /* 0x0001e40000100a00 */
[----:B0-----:R-:W2:Y:S01]  /*2ad50*/  LDL.LU.64 R14, [R1+0x3e28] ;  /* 0x003e2800010e7983 */ /* 0x001ea20000300a00 */
[----:B------:R-:W-:-:S02]  /*2ad60*/  IMAD.MOV.U32 R8, RZ, RZ, R28 ;  /* 0x000000ffff087224 */ /* 0x000fc400078e001c */
[----:B------:R-:W-:Y:S02]  /*2ad70*/  IMAD.MOV.U32 R9, RZ, RZ, R29 ;  /* 0x000000ffff097224 */ /* 0x000fe400078e001d */
[----:B------:R-:W4:Y:S01]  /*2ad80*/  LDL.LU.64 R12, [R1+0x3e20] ;  /* 0x003e2000010c7983 */ /* 0x000f220000300a00 */
[----:B------:R-:W4:Y:S02]  /*2ad90*/  LDL.LU R28, [R1+0x3e18] ;  /* 0x003e1800011c7983 */ /* 0x000f240000300800 */
[----:B------:R3:W-:Y:S02]  /*2ada0*/  STL.64 [R1+0x3db0], R8 ;  /* 0x003db00801007387 */ /* 0x0007e40000100a00 */
[----:B---3--:R-:W-:Y:S02]  /*2adb0*/  IMAD.MOV.U32 R8, RZ, RZ, R27 ;  /* 0x000000ffff087224 */ /* 0x008fe400078e001b */
[----:B------:R-:W-:-:S05]  /*2adc0*/  IMAD.MOV.U32 R9, RZ, RZ, R26 ;  /* 0x000000ffff097224 */ /* 0x000fca00078e001a */
[----:B------:R2:W-:Y:S01]  /*2add0*/  STL.64 [R1+0x3dc8], R8 ;  /* 0x003dc80801007387 */ /* 0x0005e20000100a00 */
[----:B------:R-:W-:Y:S02]  /*2ade0*/  IMAD.MOV.U32 R24, RZ, RZ, R17 ;  /* 0x000000ffff187224 */ /* 0x000fe400078e0011 */
[----:B------:R-:W-:Y:S02]  /*2adf0*/  IMAD.MOV.U32 R25, RZ, RZ, R16 ;  /* 0x000000ffff197224 */ /* 0x000fe400078e0010 */
[----:B--2---:R-:W-:Y:S02]  /*2ae00*/  IMAD.MOV.U32 R8, RZ, RZ, R15 ;  /* 0x000000ffff087224 */ /* 0x004fe400078e000f */
[----:B------:R-:W-:Y:S01]  /*2ae10*/  IMAD.MOV.U32 R9, RZ, RZ, R14 ;  /* 0x000000ffff097224 */ /* 0x000fe200078e000e */
[----:B----4-:R-:W0:Y:S04]  /*2ae20*/  LDSM.16.MT88.4 R16, [R28+0x100] ;  /* 0x000100001c10783b */ /* 0x010e280000004200 */
[----:B------:R1:W-:Y:S02]  /*2ae30*/  STL.64 [R1+0x3de0], R8 ;  /* 0x003de00801007387 */ /* 0x0003e40000100a00 */
[----:B-1----:R-:W-:-:S02]  /*2ae40*/  IMAD.MOV.U32 R8, RZ, RZ, R11 ;  /* 0x000000ffff087224 */ /* 0x002fc400078e000b */
[----:B------:R-:W-:-:S05]  /*2ae50*/  IMAD.MOV.U32 R9, RZ, RZ, R10 ;  /* 0x000000ffff097224 */ /* 0x000fca00078e000a */
[----:B------:R1:W-:Y:S02]  /*2ae60*/  STL.64 [R1+0x3df8], R8 ;  /* 0x003df80801007387 */ /* 0x0003e40000100a00 */
[----:B-1----:R-:W-:Y:S02]  /*2ae70*/  IMAD.MOV.U32 R8, RZ, RZ, R7 ;  /* 0x000000ffff087224 */ /* 0x002fe400078e0007 */
[----:B------:R-:W-:-:S05]  /*2ae80*/  IMAD.MOV.U32 R9, RZ, RZ, R6 ;  /* 0x000000ffff097224 */ /* 0x000fca00078e0006 */
[----:B------:R1:W-:Y:S04]  /*2ae90*/  STL.64 [R1+0x3e10], R8 ;  /* 0x003e100801007387 */ /* 0x0003e80000100a00 */
[----:B-1----:R-:W2:Y:S01]  /*2aea0*/  LDL.LU.64 R8, [R1+0x2c0] ;  /* 0x0002c00001087983 */ /* 0x002ea20000300a00 */
[----:B------:R-:W2:Y:S02]  /*2aeb0*/  LDL.LU.64 R10, [R1+0x2c8] ;  /* 0x0002c800010a7983 */ /* 0x000ea40000300a00 */
[----:B------:R1:W-:Y:S02]  /*2aec0*/  STL.64 [R1+0x3d48], R24 ;  /* 0x003d481801007387 */ /* 0x0003e40000100a00 */
[----:B-1----:R-:W3:Y:S04]  /*2aed0*/  LDL.64 R24, [R1+0x20] ;  /* 0x0000200001187983 */ /* 0x002ee80000100a00 */
[----:B---3--:R1:W-:Y:S04]  /*2aee0*/  STL.64 [R1+0x3d60], R24 ;  /* 0x003d601801007387 */ /* 0x0083e80000100a00 */
[----:B-1----:R-:W3:Y:S01]  /*2aef0*/  LDL.LU.64 R24, [R1+0x230] ;  /* 0x0002300001187983 */ /* 0x002ee20000300a00 */
[----:B------:R-:W4:Y:S03]  /*2af00*/  LDL.LU.64 R26, [R1+0x238] ;  /* 0x00023800011a7983 */ /* 0x000f260000300a00 */
[----:B----4-:R-:W-:Y:S01]  /*2af10*/  STL.64 [R1+0x3d78], R26 ;  /* 0x003d781a01007387 */ /* 0x010fe20000100a00 */
[----:B---3--:R1:W-:Y:S03]  /*2af20*/  STL.64 [R1+0x3d70], R24 ;  /* 0x003d701801007387 */ /* 0x0083e60000100a00 */
        /* <DEDUP_REMOVED lines=21> */
[----:B------:R-:W4:Y:S01]  /*2b080*/  LDL.LU.64 R26, [R1+0x298] ;  /* 0x00029800011a7983 */ /* 0x000f220000300a00 */
[C---:B--2---:R-:W-:Y:S02]  /*2b090*/  HMMA.16816.F32 R12, R20.reuse, R12, R8 ;  /* 0x0000000c140c723c */ /* 0x044fe40000001808 */
[----:B----4-:R-:W-:Y:S01]  /*2b0a0*/  STL.64 [R1+0x3e08], R26 ;  /* 0x003e081a01007387 */ /* 0x010fe20000100a00 */
[----:B---3--:R1:W-:Y:S03]  /*2b0b0*/  STL.64 [R1+0x3e00], R24 ;  /* 0x003e001801007387 */ /* 0x0083e60000100a00 */
[----:B-1----:R-:W2:Y:S01]  /*2b0c0*/  LDL.LU.64 R24, [R1+0x2b0] ;  /* 0x0002b00001187983 */ /* 0x002ea20000300a00 */
[----:B------:R-:W2:Y:S02]  /*2b0d0*/  LDL.LU.64 R26, [R1+0x2b8] ;  /* 0x0002b800011a7983 */ /* 0x000ea40000300a00 */
[----:B------:R1:W-:Y:S02]  /*2b0e0*/  STL.64 [R1+0x3d20], R4 ;  /* 0x003d200401007387 */ /* 0x0003e40000100a00 */
[----:B-1----:R-:W3:Y:S01]  /*2b0f0*/  LDL.64 R4, [R1+0x10] ;  /* 0x0000100001047983 */ /* 0x002ee20000100a00 */
[----:B0-----:R-:W-:Y:S02]  /*2b100*/  STL.64 [R1+0x3c98], R18 ;  /* 0x003c981201007387 */ /* 0x001fe40000100a00 */
[----:B------:R-:W-:Y:S02]  /*2b110*/  STL.64 [R1+0x3c90], R16 ;  /* 0x003c901001007387 */ /* 0x000fe40000100a00 */
[----:B------:R-:W-:Y:S01]  /*2b120*/  STL [R1+0x3c10], R28 ;  /* 0x003c101c01007387 */ /* 0x000fe20000100800 */
[----:B------:R-:W2:Y:S06]  /*2b130*/  LDL.LU.64 R8, [R1+0x3e10] ;  /* 0x003e100001087983 */ /* 0x000eac0000300a00 */
[----:B------:R0:W-:Y:S02]  /*2b140*/  STL.64 [R1+0x630], R12 ;  /* 0x0006300c01007387 */ /* 0x0001e40000100a00 */
[----:B------:R1:W-:Y:S01]  /*2b150*/  STL.64 [R1+0x638], R14 ;  /* 0x0006380e01007387 */ /* 0x0003e20000100a00 */
        /* <DEDUP_REMOVED lines=50> */
[----:B0-----:R-:W2:Y:S01]  /*2b480*/  LDL.LU.64 R8, [R1+0x3d68] ;  /* 0x003d680001087983 */ /* 0x001ea20000300a00 */
[----:B------:R-:W-:Y:S02]  /*2b490*/  IMAD.MOV.U32 R16, RZ, RZ, R3 ;  /* 0x000000ffff107224 */ /* 0x000fe400078e0003 */
[----:B------:R-:W-:Y:S01]  /*2b4a0*/  IMAD.MOV.U32 R17, RZ, RZ, R2 ;  /* 0x000000ffff117224 */ /* 0x000fe200078e0002 */
[C---:B--2---:R-:W-:Y:S01]  /*2b4b0*/  HMMA.16816.F32 R24, R20.reuse, R8, R24 ;  /* 0x000000081418723c */ /* 0x044fe20000001818 */
[----:B------:R-:W-:Y:S02]  /*2b4c0*/  IMAD.MOV.U32 R3, RZ, RZ, R8 ;  /* 0x000000ffff037224 */ /* 0x000fe400078e0008 */
[----:B------:R-:W-:Y:S11]  /*2b4d0*/  IMAD.MOV.U32 R2, RZ, RZ, R9 ;  /* 0x000000ffff027224 */ /* 0x000ff600078e0009 */
[----:B------:R-:W-:Y:S09]  /*2b4e0*/  @!UPT UIADD3 URZ, URZ, URZ, URZ ;  /* 0x0000003f3f3ff290 */ /* 0x000ff2000fffe03f */
[----:B------:R0:W-:Y:S01]  /*2b4f0*/  STL.64 [R1+0x6d0], R24 ;  /* 0x0006d01801007387 */ /* 0x0001e20000100a00 */
[----:B------:R-:W-:Y:S03]  /*2b500*/  STL.64 [R1+0x6d8], R26 ;  /* 0x0006d81a01007387 */ /* 0x000fe60000100a00 */
[----:B0-----:R-:W2:Y:S01]  /*2b510*/  LDL.LU.64 R24, [R1+0x3d60] ;  /* 0x003d600001187983 */ /* 0x001ea20000300a00 */
[----:B------:R-:W2:Y:S02]  /*2b520*/  LDL.LU.64 R8, [R1+0xc00] ;  /* 0x000c000001087983 */ /* 0x000ea40000300a00 */
[----:B------:R-:W2:Y:S01]  /*2b530*/  LDL.LU.64 R10, [R1+0xc08] ;  /* 0x000c0800010a7983 */ /* 0x000ea20000300a00 */
[----:B----4-:R-:W-:Y:S01]  /*2b540*/  HMMA.16816.F32 R20, R20, R16, R12 ;  /* 0x000000101414723c */ /* 0x010fe2000000180c */
[----:B--2---:R-:W-:Y:S01]  /*2b550*/  STL.64 [R1+0x3d40], R10 ;  /* 0x003d400a01007387 */ /* 0x004fe20000100a00 */
[----:B------:R0:W-:Y:S03]  /*2b560*/  STL.64 [R1+0x3d38], R8 ;  /* 0x003d380801007387 */ /* 0x0001e60000100a00 */
[----:B0-----:R-:W2:Y:S01]  /*2b570*/  LDL.LU.64 R8, [R1+0xc10] ;  /* 0x000c100001087983 */ /* 0x001ea20000300a00 */
[----:B------:R-:W2:Y:S02]  /*2b580*/  LDL.LU.64 R10, [R1+0xc18] ;  /* 0x000c1800010a7983 */ /* 0x000ea40000300a00 */
[----:B------:R-:W4:Y:S02]  /*2b590*/  LDL.LU.64 R14, [R1+0x3d58] ;  /* 0x003d5800010e7983 */ /* 0x000f240000300a00 */
[----:B------:R-:W4:Y:S11]  /*2b5a0*/  LDL.LU.64 R12, [R1+0x3d50] ;  /* 0x003d5000010c7983 */ /* 0x000f360000300a00 */
[----:B------:R-:W-:Y:S02]  /*2b5b0*/  @!UPT UIADD3 URZ, URZ, URZ, URZ ;  /* 0x0000003f3f3ff290 */ /* 0x000fe4000fffe03f */
[----:B------:R0:W-:Y:S01]  /*2b5c0*/  STL.64 [R1+0x6c0], R20 ;  /* 0x0006c01401007387 */ /* 0x0001e20000100a00 */
[----:B------:R1:W-:Y:S03]  /*2b5d0*/  STL.64 [R1+0x6c8], R22 ;  /* 0x0006c81601007387 */ /* 0x0003e60000100a00 */
[----:B0-----:R-:W3:Y:S01]  /*2b5e0*/  LDL.LU.64 R20, [R1+0xc20] ;  /* 0x000c200001147983 */ /* 0x001ee20000300a00 */
[----:B-1----:R-:W3:Y:S02]  /*2b5f0*/  LDL.LU.64 R22, [R1+0xc28] ;  /* 0x000c280001167983 */ /* 0x002ee40000300a00 */
[----:B------:R0:W-:Y:S02]  /*2b600*/  STL.64 [R1+0x3ca8], R16 ;  /* 0x003ca81001007387 */ /* 0x0001e40000100a00 */
[----:B0-----:R-:W4:Y:S01]  /*2b610*/  LDL.LU.64 R16, [R1+0xc30] ;  /* 0x000c300001107983 */ /* 0x001f220000300a00 */
[----:B------:R-:W4:Y:S02]  /*2b620*/  LDL.LU.64 R18, [R1+0xc38] ;  /* 0x000c380001127983 */ /* 0x000f240000300a00 */
[C---:B----4-:R-:W-:Y:S11]  /*2b630*/  HMMA.16816.F32 R16, R12.reuse, R24, R16 ;  /* 0x000000180c10723c */ /* 0x050ff60000001810 */
[----:B------:R-:W-:Y:S11]  /*2b640*/  @!UPT UIADD3 URZ, URZ, URZ, URZ ;  /* 0x0000003f3f3ff290 */ /* 0x000ff6000fffe03f */
[----:B------:R-:W-:Y:S01]  /*2b650*/  @!UPT UIADD3 URZ, URZ, URZ, URZ ;  /* 0x0000003f3f3ff290 */ /* 0x000fe2000fffe03f */
[----:B------:R0:W-:Y:S01]  /*2b660*/  STL.64 [R1+0x230], R16 ;  /* 0x0002301001007387 */ /* 0x0001e20000100a00 */
[----:B------:R1:W-:Y:S02]  /*2b670*/  STL.64 [R1+0x238], R18 ;  /* 0x0002381201007387 */ /* 0x0003e40000100a00 */
[----:B0-----:R-:W-:Y:S02]  /*2b680*/  IMAD.MOV.U32 R17, RZ, RZ, R24 ;  /* 0x000000ffff117224 */ /* 0x001fe400078e0018 */
[----:B------:R-:W-:Y:S02]  /*2b690*/  IMAD.MOV.U32 R16, RZ, RZ, R25 ;  /* 0x000000ffff107224 */ /* 0x000fe400078e0019 */
[----:B------:R-:W2:Y:S01]  /*2b6a0*/  LDL.LU.64 R24, [R1+0x3d48] ;  /* 0x003d480001187983 */ /* 0x000ea20000300a00 */
[C---:B---3--:R-:W-:Y:S01]  /*2b6b0*/  HMMA.16816.F32 R20, R12.reuse, R4, R20 ;  /* 0x000000040c14723c */ /* 0x048fe20000001814 */
[----:B-1----:R-:W-:Y:S02]  /*2b6c0*/  IMAD.MOV.U32 R19, RZ, RZ, R4 ;  /* 0x000000ffff137224 */ /* 0x002fe400078e0004 */
[----:B------:R-:W-:Y:S11]  /*2b6d0*/  IMAD.MOV.U32 R18, RZ, RZ, R5 ;  /* 0x000000ffff127224 */ /* 0x000ff600078e0005 */
[----:B------:R-:W-:Y:S09]  /*2b6e0*/  @!UPT UIADD3 URZ, URZ, URZ, URZ ;  /* 0x0000003f3f3ff290 */ /* 0x000ff2000fffe03f */
[----:B------:R0:W-:Y:S01]  /*2b6f0*/  STL.64 [R1+0x220], R20 ;  /* 0x0002201401007387 */ /* 0x0001e20000100a00 */
[----:B------:R1:W-:Y:S02]  /*2b700*/  STL.64 [R1+0x228], R22 ;  /* 0x0002281601007387 */ /* 0x0003e40000100a00 */
[----:B------:R-:W3:Y:S02]  /*2b710*/  LDL.LU.64 R4, [R1+0xae0] ;  /* 0x000ae00001047983 */ /* 0x000ee40000300a00 */
[----:B------:R-:W3:Y:S01]  /*2b720*/  LDL.LU.64 R6, [R1+0xae8] ;  /* 0x000ae80001067983 */ /* 0x000ee20000300a00 */
[----:B0-----:R-:W4:Y:S01]  /*2b730*/  LDL.LU.64 R20, [R1+0xab0] ;  /* 0x000ab00001147983 */ /* 0x001f220000300a00 */
[----:B-1----:R-:W4:Y:S02]  /*2b740*/  LDL.LU.64 R22, [R1+0xab8] ;  /* 0x000ab80001167983 */ /* 0x002f240000300a00 */
[----:B------:R-:W-:Y:S02]  /*2b750*/  STL.64 [R1+0x3ce0], R18 ;  /* 0x003ce01201007387 */ /* 0x000fe40000100a00 */
[----:B------:R0:W-:Y:S02]  /*2b760*/  STL.64 [R1+0x3cd8], R16 ;  /* 0x003cd81001007387 */ /* 0x0001e40000100a00 */
[----:B0-----:R-:W3:Y:S01]  /*2b770*/  LDL.64 R16, [R1+0x30] ;  /* 0x0000300001107983 */ /* 0x001ee20000100a00 */
[C---:B--2---:R-:W-:Y:S03]  /*2b780*/  HMMA.16816.F32 R24, R12.reuse, R24, R8 ;  /* 0x000000180c18723c */ /* 0x044fe60000001808 */
[----:B------:R-:W2:Y:S01]  /*2b790*/  LDL.LU.64 R10, [R1+0x3d40] ;  /* 0x003d4000010a7983 */ /* 0x000ea20000300a00 */
[----:B------:R-:W2:Y:S11]  /*2b7a0*/  LDL.LU.64 R8, [R1+0x3d38] ;  /* 0x003d380001087983 */ /* 0x000eb60000300a00 */
[----:B------:R-:W-:Y:S08]  /*2b7b0*/  @!UPT UIADD3 URZ, URZ, URZ, URZ ;  /* 0x0000003f3f3ff290 */ /* 0x000ff0000fffe03f */
        /* <DEDUP_REMOVED lines=10> */
[----:B0-----:R-:W2:Y:S04]  /*2b860*/  LDL.64 R24, [R1+0x110] ;  /* 0x0001100001187983 */ /* 0x001ea80000100a00 */
[----:B--2---:R0:W-:Y:S04]  /*2b870*/  STL.64 [R1+0x3ce8], R24 ;  /* 0x003ce81801007387 */ /* 0x0041e80000100a00 */
[----:B0-----:R-:W2:Y:S01]  /*2b880*/  LDL.64 R24, [R1+0x130] ;  /* 0x0001300001187983 */ /* 0x001ea20000100a00 */
[C---:B---3--:R-:W-:Y:S03]  /*2b890*/  HMMA.16816.F32 R4, R12.reuse, R8, R4 ;  /* 0x000000080c04723c */ /* 0x048fe60000001804 */
[----:B--2---:R0:W-:Y:S04]  /*2b8a0*/  STL.64 [R1+0x3d00], R24 ;  /* 0x003d001801007387 */ /* 0x0041e80000100a00 */
[----:B0-----:R-:W2:Y:S04]  /*2b8b0*/  LDL.64 R24, [R1+0x140] ;  /* 0x0001400001187983 */ /* 0x001ea80000100a00 */
[----:B--2---:R0:W-:Y:S04]  /*2b8c0*/  STL.64 [R1+0x3d10], R24 ;  /* 0x003d101801007387 */ /* 0x0041e80000100a00 */
[----:B0-----:R-:W2:Y:S08]  /*2b8d0*/  LDL.64 R24, [R1+0x150] ;  /* 0x0001500001187983 */ /* 0x001eb00000100a00 */
[----:B------:R0:W-:Y:S02]  /*2b8e0*/  STL.64 [R1+0x1f0], R4 ;  /* 0x0001f00401007387 */ /* 0x0001e40000100a00 */
[----:B------:R-:W-:Y:S01]  /*2b8f0*/  STL.64 [R1+0x1f8], R6 ;  /* 0x0001f80601007387 */ /* 0x000fe20000100a00 */
[----:B0-----:R-:W4:Y:S01]  /*2b900*/  LDL.LU.64 R4, [R1+0x3d20] ;  /* 0x003d200001047983 */ /* 0x001f220000300a00 */
[----:B------:R0:W-:Y:S03]  /*2b910*/  STL.64 [R1+0x3cd0], R8 ;  /* 0x003cd00801007387 */ /* 0x0001e60000100a00 */
[----:B0-----:R-:W3:Y:S01]  /*2b920*/  LDL.LU.64 R8, [R1+0xad0] ;  /* 0x000ad00001087983 */ /* 0x001ee20000300a00 */
[----:B------:R-:W3:Y:S01]  /*2b930*/  LDL.LU.64 R10, [R1+0xad8] ;  /* 0x000ad800010a7983 */ /* 0x000ee20000300a00 */
[C---:B----4-:R-:W-:Y:S02]  /*2b940*/  HMMA.16816.F32 R20, R12.reuse, R4, R20 ;  /* 0x000000040c14723c */ /* 0x050fe40000001814 */
[----:B------:R3:W-:Y:S11]  /*2b950*/  STL.64 [R1+0x3d08], R4 ;  /* 0x003d080401007387 */ /* 0x0007f60000100a00 */
[----:B------:R-:W-:Y:S10]  /*2b960*/  @!UPT UIADD3 URZ, URZ, URZ, URZ ;  /* 0x0000003f3f3ff290 */ /* 0x000ff4000fffe03f */
[----:B------:R-:W-:Y:S01]  /*2b970*/  STL.64 [R1+0x1e0], R20 ;  /* 0x0001e01401007387 */ /* 0x000fe20000100a00 */
[----:B------:R-:W-:Y:S02]  /*2b980*/  STL.64 [R1+0x1e8], R22 ;  /* 0x0001e81601007387 */ /* 0x000fe40000100a00 */
[----:B------:R-:W0:Y:S01]  /*2b990*/  LDSM.16.MT88.4 R20, [R0+0x180] ;  /* 0x000180000014783b */ /* 0x000e220000004200 */
[----:B---3--:R-:W-:Y:S01]  /*2b9a0*/  HMMA.16816.F32 R4, R12, R16, R8 ;  /* 0x000000100c04723c */ /* 0x008fe20000001808 */
[----:B------:R-:W-:Y:S04]  /*2b9b0*/  STL [R1+0x3c14], R0 ;  /* 0x003c140001007387 */ /* 0x000fe80000100800 */
[----:B0-----:R-:W-:Y:S01]  /*2b9c0*/  STL.64 [R1+0x3b38], R22 ;  /* 0x003b381601007387 */ /* 0x001fe20000100a00 */
[----:B------:R0:W-:Y:S02]  /*2b9d0*/  STL.64 [R1+0x3b30], R20 ;  /* 0x003b301401007387 */ /* 0x0001e40000100a00 */
[----:B0-----:R-:W-:-:S02]  /*2b9e0*/  IMAD.MOV.U32 R20, RZ, RZ, R3 ;  /* 0x000000ffff147224 */ /* 0x001fc400078e0003 */
[----:B------:R-:W-:-:S05]  /*2b9f0*/  IMAD.MOV.U32 R21, RZ, RZ, R2 ;  /* 0x000000ffff157224 */ /* 0x000fca00078e0002 */
[----:B------:R0:W-:Y:S04]  /*2ba00*/  STL.64 [R1+0x3d18], R20 ;  /* 0x003d181401007387 */ /* 0x0001e80000100a00 */
[----:B0-----:R-:W2:Y:S01]  /*2ba10*/  LDL.LU.64 R20, [R1+0xac0] ;  /* 0x000ac00001147983 */ /* 0x001ea20000300a00 */
[----:B------:R-:W2:Y:S03]  /*2ba20*/  LDL.LU.64 R22, [R1+0xac8] ;  /* 0x000ac80001167983 */ /* 0x000ea60000300a00 */
[----:B------:R0:W-:Y:S02]  /*2ba30*/  STL.64 [R1+0x2c0], R4 ;  /* 0x0002c00401007387 */ /* 0x0001e40000100a00 */
[----:B------:R1:W-:Y:S02]  /*2ba40*/  STL.64 [R1+0x2c8], R6 ;  /* 0x0002c80601007387 */ /* 0x0003e40000100a00 */
[----:B------:R-:W-:-:S02]  /*2ba50*/  IMAD.MOV.U32 R3, RZ, RZ, R16 ;  /* 0x000000ffff037224 */ /* 0x000fc400078e0010 */
[----:B------:R-:W-:Y:S01]  /*2ba60*/  IMAD.MOV.U32 R2, RZ, RZ, R17 ;  /* 0x000000ffff027224 */ /* 0x000fe200078e0011 */
[----:B0-----:R-:W3:Y:S01]  /*2ba70*/  LDL.LU.64 R4, [R1+0xaa0] ;  /* 0x000aa00001047983 */ /* 0x001ee20000300a00 */
[----:B-1----:R-:W3:Y:S02]  /*2ba80*/  LDL.LU.64 R6, [R1+0xaa8] ;  /* 0x000aa80001067983 */ /* 0x002ee40000300a00 */
[----:B------:R-:W4:Y:S02]  /*2ba90*/  LDL.LU.64 R16, [R1+0xa80] ;  /* 0x000a800001107983 */ /* 0x000f240000300a00 */
[----:B------:R-:W3:Y:S01]  /*2baa0*/  LDL.LU.64 R18, [R1+0xa88] ;  /* 0x000a880001127983 */ /* 0x000ee20000300a00 */
[----:B--2---:R-:W-:Y:S01]  /*2bab0*/  HMMA.16816.F32 R20, R12, R24, R20 ;  /* 0x000000180c14723c */ /* 0x004fe20000001814 */
[----:B---3--:R-:W-:Y:S01]  /*2bac0*/  STL.64 [R1+0x3cf8], R18 ;  /* 0x003cf81201007387 */ /* 0x008fe20000100a00 */
[----:B----4-:R0:W-:Y:S03]  /*2bad0*/  STL.64 [R1+0x3cf0], R16 ;  /* 0x003cf01001007387 */ /* 0x0101e60000100a00 */
[----:B0-----:R-:W2:Y:S01]  /*2bae0*/  LDL.LU.64 R16, [R1+0xa90] ;  /* 0x000a900001107983 */ /* 0x001ea20000300a00 */
[----:B------:R-:W2:Y:S02]  /*2baf0*/  LDL.LU.64 R18, [R1+0xa98] ;  /* 0x000a980001127983 */ /* 0x000ea40000300a00 */
[----:B------:R-:W3:Y:S02]  /*2bb00*/  LDL.LU.64 R8, [R1+0xa70] ;  /* 0x000a700001087983 */ /* 0x000ee40000300a00 */
[----:B------:R-:W3:Y:S01]  /*2bb10*/  LDL.LU.64 R10, [R1+0xa78] ;  /* 0x000a7800010a7983 */ /* 0x000ee20000300a00 */
[----:B------:R-:W-:Y:S01]  /*2bb20*/  STL [R1+0x3c1c], R2 ;  /* 0x003c1c0201007387 */ /* 0x000fe20000100800 */
[----:B------:R-:W-:Y:S11]  /*2bb30*/  STL [R1+0x3c18], R3 ;  /* 0x003c180301007387 */ /* 0x000ff60000100800 */
[----:B------:R0:W-:Y:S02]  /*2bb40*/  STL.64 [R1+0x2b0], R20 ;  /* 0x0002b01401007387 */ /* 0x0001e40000100a00 */
[----:B------:R1:W-:Y:S01]  /*2bb50*/  STL.64 [R1+0x2b8], R22 ;  /* 0x0002b81601007387 */ /* 0x0003e20000100a00 */
[----:B0-----:R-:W4:Y:S01]  /*2bb60*/  LDL.LU.64 R20, [R1+0x3d18] ;  /* 0x003d180001147983 */ /* 0x001f220000300a00 */
[----:B-1----:R-:W-:-:S02]  /*2bb70*/  IMAD.MOV.U32 R23, RZ, RZ, R24 ;  /* 0x000000ffff177224 */ /* 0x002fc400078e0018 */
[----:B------:R-:W-:Y:S02]  /*2bb80*/  IMAD.MOV.U32 R22, RZ, RZ, R25 ;  /* 0x000000ffff167224 */ /* 0x000fe400078e0019 */
[----:B------:R-:W2:Y:S01]  /*2bb90*/  LDL.LU.64 R24, [R1+0x3d10] ;  /* 0x003d100001187983 */ /* 0x000ea20000300a00 */
[----:B------:R-:W-:Y:S01]  /*2bba0*/  STL [R1+0x3c20], R23 ;  /* 0x003c201701007387 */ /* 0x000fe20000100800 */
[C---:B--2---:R-:W-:Y:S01]  /*2bbb0*/  HMMA.16816.F32 R4, R12.reuse, R24, R4 ;  /* 0x000000180c04723c */ /* 0x044fe20000001804 */
[----:B------:R-:W-:Y:S11]  /*2bbc0*/  IMAD.MOV.U32 R29, RZ, RZ, R25 ;  /* 0x000000ffff1d7224 */ /* 0x000ff600078e0019 */
[----:B------:R-:W-:Y:S11]  /*2bbd0*/  @!UPT UIADD3 URZ, URZ, URZ, URZ ;  /* 0x0000003f3f3ff290 */ /* 0x000ff6000fffe03f */
[----:B------:R0:W-:Y:S01]  /*2bbe0*/  STL.64 [R1+0x2a0], R4 ;  /* 0x0002a00401007387 */ /* 0x0001e20000100a00 */
[----:B------:R1:W-:Y:S03]  /*2bbf0*/  STL.64 [R1+0x2a8], R6 ;  /* 0x0002a80601007387 */ /* 0x0003e60000100a00 */
[----:B0-----:R-:W2:Y:S01]  /*2bc00*/  LDL.LU.64 R4, [R1+0x3d08] ;  /* 0x003d080001047983 */ /* 0x001ea20000300a00 */
[----:B-1----:R-:W-:Y:S02]  /*2bc10*/  IMAD.MOV.U32 R7, RZ, RZ, R24 ;  /* 0x000000ffff077224 */ /* 0x002fe400078e0018 */
[----:B------:R-:W2:Y:S02]  /*2bc20*/  LDL.LU.64 R24, [R1+0x3d00] ;  /* 0x003d000001187983 */ /* 0x000ea40000300a00 */
[----:B--2---:R-:W-:Y:S01]  /*2bc30*/  HMMA.16816.F32 R16, R12, R24, R16 ;  /* 0x000000180c10723c */ /* 0x004fe20000001810 */
[----:B------:R-:W-:-:S02]  /*2bc40*/  IMAD.MOV.U32 R6, RZ, RZ, R25 ;  /* 0x000000ffff067224 */ /* 0x000fc400078e0019 */
[----:B------:R-:W-:Y:S11]  /*2bc50*/  IMAD.MOV.U32 R28, RZ, RZ, R24 ;  /* 0x000000ffff1c7224 */ /* 0x000ff600078e0018 */
[----:B------:R-:W-:Y:S09]  /*2bc60*/  @!UPT UIADD3 URZ, URZ, URZ, URZ ;  /* 0x0000003f3f3ff290 */ /* 0x000ff2000fffe03f */
[----:B------:R-:W-:Y:S01]  /*2bc70*/  STL.64 [R1+0x290], R16 ;  /* 0x0002901001007387 */ /* 0x000fe20000100a00 */
[----:B------:R0:W-:Y:S03]  /*2bc80*/  STL.64 [R1+0x298], R18 ;  /* 0x0002981201007387 */ /* 0x0001e60000100a00 */
[----:B0-----:R-:W2:Y:S01]  /*2bc90*/  LDL.LU.64 R18, [R1+0x3cf8] ;  /* 0x003cf80001127983 */ /* 0x001ea20000300a00 */
[----:B------:R-:W2:Y:S02]  /*2bca0*/  LDL.LU.64 R16, [R1+0x3cf0] ;  /* 0x003cf00001107983 */ /* 0x000ea40000300a00 */
[----:B------:R-:W3:Y:S02]  /*2bcb0*/  LDL.LU.64 R24, [R1+0x3ce8] ;  /* 0x003ce80001187983 */ /* 0x000ee40000300a00 */
[----:B------:R-:W-:Y:S01]  /*2bcc0*/  STL.64 [R1+0x3c38], R6 ;  /* 0x003c380601007387 */ /* 0x000fe20000100a00 */
[----:B------:R0:W-:Y:S04]  /*2bcd0*/  STL.64 [R1+0x3c30], R4 ;  /* 0x003c300401007387 */ /* 0x0001e80000100a00 */
[----:B0-----:R-:W2:Y:S02]  /*2bce0*/  LDL.64 R4, [R1+0x120] ;  /* 0x0001200001047983 */ /* 0x001ea40000100a00 */
[----:B--2---:R-:W-:Y:S01]  /*2bcf0*/  HMMA.16816.F32 R16, R12, R4, R16 ;  /* 0x000000040c10723c */ /* 0x004fe20000001810 */
[----:B------:R-:W-:-:S02]  /*2bd00*/  IMAD.MOV.U32 R3, RZ, RZ, R4 ;  /* 0x000000ffff037224 */ /* 0x000fc400078e0004 */
[----:B------:R-:W-:-:S05]  /*2bd10*/  IMAD.MOV.U32 R0, RZ, RZ, R5 ;  /* 0x000000ffff007224 */ /* 0x000fca00078e0005 */
[C---:B---3--:R-:W-:Y:S01]  /*2bd20*/  HMMA.16816.F32 R4, R12.reuse, R24, R8 ;  /* 0x000000180c04723c */ /* 0x048fe20000001808 */
[----:B------:R-:W-:Y:S11]  /*2bd30*/  IMAD.MOV.U32 R23, RZ, RZ, R24 ;  /* 0x000000ffff177224 */ /* 0x000ff600078e0018 */
[----:B------:R-:W-:Y:S03]  /*2bd40*/  @!UPT UIADD3 URZ, URZ, URZ, URZ ;  /* 0x0000003f3f3ff290 */ /* 0x000fe6000fffe03f */
[----:B------:R-:W-:Y:S01]  /*2bd50*/  STL.64 [R1+0x280], R16 ;  /* 0x0002801001007387 */ /* 0x000fe20000100a00 */
[----:B------:R0:W-:Y:S03]  /*2bd60*/  STL.64 [R1+0x288], R18 ;  /* 0x0002881201007387 */ /* 0x0001e60000100a00 */
[----:B0-----:R-:W2:Y:S01]  /*2bd70*/  LDL.LU.64 R18, [R1+0x3ce0] ;  /* 0x003ce00001127983 */ /* 0x001ea20000300a00 */
[----:B------:R-:W3:Y:S03]  /*2bd80*/  LDL.LU.64 R16, [R1+0x3cd8] ;  /* 0x003cd80001107983 */ /* 0x000ee60000300a00 */
[----:B------:R-:W-:Y:S02]  /*2bd90*/  STL.64 [R1+0x270], R4 ;  /* 0x0002700401007387 */ /* 0x000fe40000100a00 */
[----:B------:R-:W-:Y:S01]  /*2bda0*/  STL.64 [R1+0x278], R6 ;  /* 0x0002780601007387 */ /* 0x000fe20000100a00 */
[----:B------:R-:W2:Y:S01]  /*2bdb0*/  LDL.LU.64 R8, [R1+0xa60] ;  /* 0x000a600001087983 */ /* 0x000ea20000300a00 */
[----:B------:R-:W2:Y:S02]  /*2bdc0*/  LDL.LU.64 R10, [R1+0xa68] ;  /* 0x000a6800010a7983 */ /* 0x000ea40000300a00 */
[----:B------:R-:W-:Y:S02]  /*2bdd0*/  STL.64 [R1+0x3cb8], R22 ;  /* 0x003cb81601007387 */ /* 0x000fe40000100a00 */
[----:B----4-:R0:W-:Y:S02]  /*2bde0*/  STL.64 [R1+0x3cb0], R20 ;  /* 0x003cb01401007387 */ /* 0x0101e40000100a00 */
[----:B0-----:R-:W4:Y:S04]  /*2bdf0*/  LDL.64 R20, [R1+0xf0] ;  /* 0x0000f00001147983 */ /* 0x001f280000100a00 */
[----:B----4-:R0:W-:Y:S04]  /*2be00*/  STL.64 [R1+0x3cc8], R20 ;  /* 0x003cc81401007387 */ /* 0x0101e80000100a00 */
[----:B0-----:R-:W2:Y:S01]  /*2be10*/  LDL.64 R20, [R1+0x100] ;  /* 0x0001000001147983 */ /* 0x001ea20000100a00 */
[----:B------:R-:W4:Y:S02]  /*2be20*/  LDL.LU.64 R4, [R1+0x700] ;  /* 0x0007000001047983 */ /* 0x000f240000300a00 */
[----:B------:R-:W2:Y:S02]  /*2be30*/  LDL.LU.64 R6, [R1+0x708] ;  /* 0x0007080001067983 */ /* 0x000ea40000300a00 */
[----:B--2---:R-:W-:Y:S01]  /*2be40*/  STL.64 [R1+0x3c50], R6 ;  /* 0x003c500601007387 */ /* 0x004fe20000100a00 */
[----:B----4-:R0:W-:Y:S03]  /*2be50*/  STL.64 [R1+0x3c48], R4 ;  /* 0x003c480401007387 */ /* 0x0101e60000100a00 */
[----:B0-----:R-:W2:Y:S01]  /*2be60*/  LDL.LU.64 R4, [R1+0x6f0] ;  /* 0x0006f00001047983 */ /* 0x001ea20000300a00 */
[----:B------:R-:W4:Y:S01]  /*2be70*/  LDL.LU.64 R6, [R1+0x6f8] ;  /* 0x0006f80001067983 */ /* 0x000f220000300a00 */
[----:B------:R-:W-:Y:S01]  /*2be80*/  HMMA.16816.F32 R8, R12, R20, R8 ;  /* 0x000000140c08723c */ /* 0x000fe20000001808 */
[----:B------:R-:W-:Y:S01]  /*2be90*/  IMAD.MOV.U32 R2, RZ, RZ, R25 ;  /* 0x000000ffff027224 */ /* 0x000fe200078e0019 */
[----:B----4-:R-:W-:Y:S01]  /*2bea0*/  STL.64 [R1+0x3c60], R6 ;  /* 0x003c600601007387 */ /* 0x010fe20000100a00 */
[----:B--2---:R0:W-:Y:S02]  /*2beb0*/  STL.64 [R1+0x3c58], R4 ;  /* 0x003c580401007387 */ /* 0x0041e40000100a00 */
[----:B0-----:R-:W-:-:S02]  /*2bec0*/  IMAD.MOV.U32 R4, RZ, RZ, R19 ;  /* 0x000000ffff047224 */ /* 0x001fc400078e0013 */
[----:B------:R-:W-:-:S05]  /*2bed0*/  IMAD.MOV.U32 R5, RZ, RZ, R18 ;  /* 0x000000ffff057224 */ /* 0x000fca00078e0012 */
[----:B------:R3:W-:Y:S01]  /*2bee0*/  STL.64 [R1+0x3c78], R4 ;  /* 0x003c780401007387 */ /* 0x0007e20000100a00 */
[----:B------:R-:W2:Y:S02]  /*2bef0*/  LDL.LU.64 R24, [R1+0xa50] ;  /* 0x000a500001187983 */ /* 0x000ea40000300a00 */
[----:B------:R-:W2:Y:S02]  /*2bf00*/  LDL.LU.64 R26, [R1+0xa58] ;  /* 0x000a5800011a7983 */ /* 0x000ea40000300a00 */
[----:B---3--:R-:W-:Y:S02]  /*2bf10*/  IMAD.MOV.U32 R4, RZ, RZ, R17 ;  /* 0x000000ffff047224 */ /* 0x008fe400078e0011 */
[----:B------:R-:W-:Y:S02]  /*2bf20*/  IMAD.MOV.U32 R5, RZ, RZ, R16 ;  /* 0x000000ffff057224 */ /* 0x000fe400078e0010 */
[----:B------:R-:W3:Y:S01]  /*2bf30*/  LDL.LU.64 R16, [R1+0xa40] ;  /* 0x000a400001107983 */ /* 0x000ee20000300a00 */
[----:B------:R-:W3:Y:S02]  /*2bf40*/  LDL.LU.64 R18, [R1+0xa48] ;  /* 0x000a480001127983 */ /* 0x000ee40000300a00 */
[----:B------:R0:W-:Y:S02]  /*2bf50*/  STL.64 [R1+0x3ca0], R4 ;  /* 0x003ca00401007387 */ /* 0x0001e40000100a00 */
[----:B0-----:R-:W4:Y:S01]  /*2bf60*/  LDL.LU.64 R4, [R1+0xa30] ;  /* 0x000a300001047983 */ /* 0x001f220000300a00 */
[----:B------:R-:W4:Y:S02]  /*2bf70*/  LDL.LU.64 R6, [R1+0xa38] ;  /* 0x000a380001067983 */ /* 0x000f240000300a00 */
[----:B------:R0:W-:Y:S02]  /*2bf80*/  STL.64 [R1+0x260], R8 ;  /* 0x0002600801007387 */ /* 0x0001e40000100a00 */
[----:B------:R1:W-:Y:S01]  /*2bf90*/  STL.64 [R1+0x268], R10 ;  /* 0x0002680a01007387 */ /* 0x0003e20000100a00 */
[----:B0-----:R-:W2:Y:S01]  /*2bfa0*/  LDL.LU.64 R8, [R1+0x3cd0] ;  /* 0x003cd00001087983 */ /* 0x001ea20000300a00 */
[----:B-1----:R-:W-:-:S02]  /*2bfb0*/  IMAD.MOV.U32 R10, RZ, RZ, R20 ;  /* 0x000000ffff0a7224 */ /* 0x002fc400078e0014 */
[----:B------:R-:W-:Y:S02]  /*2bfc0*/  IMAD.MOV.U32 R11, RZ, RZ, R21 ;  /* 0x000000ffff0b7224 */ /* 0x000fe400078e0015 */
[----:B------:R-:W3:Y:S03]  /*2bfd0*/  LDL.LU.64 R20, [R1+0x3cc8] ;  /* 0x003cc80001147983 */ /* 0x000ee60000300a00 */
[----:B------:R-:W-:Y:S01]  /*2bfe0*/  STL.64 [R1+0x3c70], R10 ;  /* 0x003c700a01007387 */ /* 0x000fe20000100a00 */
[----:B--2---:R0:W-:Y:S04]  /*2bff0*/  STL.64 [R1+0x3c68], R8 ;  /* 0x003c680801007387 */ /* 0x0041e80000100a00 */
[----:B0-----:R-:W2:Y:S01]  /*2c000*/  LDL.LU.64 R8, [R1+0x6e0] ;  /* 0x0006e00001087983 */ /* 0x001ea20000300a00 */
[----:B------:R-:W2:Y:S01]  /*2c010*/  LDL.LU.64 R10, [R1+0x6e8] ;  /* 0x0006e800010a7983 */ /* 0x000ea20000300a00 */
[C---:B---3--:R-:W-:Y:S02]  /*2c020*/  HMMA.16816.F32 R24, R12.reuse, R20, R24 ;  /* 0x000000140c18723c */ /* 0x048fe40000001818 */
[----:B--2---:R-:W-:Y:S01]  /*2c030*/  STL.64 [R1+0x3c88], R10 ;  /* 0x003c880a01007387 */ /* 0x004fe20000100a00 */
[----:B------:R0:W-:Y:S03]  /*2c040*/  STL.64 [R1+0x3c80], R8 ;  /* 0x003c800801007387 */ /* 0x0001e60000100a00 */
[----:B0-----:R-:W2:Y:S01]  /*2c050*/  LDL.LU.64 R8, [R1+0x6b0] ;  /* 0x0006b00001087983 */ /* 0x001ea20000300a00 */
[----:B------:R-:W2:Y:S11]  /*2c060*/  LDL.LU.64 R10, [R1+0x6b8] ;  /* 0x0006b800010a7983 */ /* 0x000eb60000300a00 */
[----:B------:R-:W-:Y:S05]  /*2c070*/  @!UPT UIADD3 URZ, URZ, URZ, URZ ;  /* 0x0000003f3f3ff290 */ /* 0x000fea000fffe03f */
[----:B------:R0:W-:Y:S02]  /*2c080*/  STL.64 [R1+0x250], R24 ;  /* 0x0002501801007387 */ /* 0x0001e40000100a00 */
[----:B------:R1:W-:Y:S01]  /*2c090*/  STL.64 [R1+0x258], R26 ;  /* 0x0002581a01007387 */ /* 0x0003e20000100a00 */
[----:B0-----:R-:W3:Y:S01]  /*2c0a0*/  LDL.LU.64 R24, [R1+0x3cc0] ;  /* 0x003cc00001187983 */ /* 0x001ee20000300a00 */
[----:B-1----:R-:W-:Y:S02]  /*2c0b0*/  IMAD.MOV.U32 R26, RZ, RZ, R20 ;  /* 0x000000ffff1a7224 */ /* 0x002fe400078e0014 */
[----:B------:R-:W-:Y:S02]  /*2c0c0*/  IMAD.MOV.U32 R27, RZ, RZ, R21 ;  /* 0x000000ffff1b7224 */ /* 0x000fe400078e0015 */
[----:B------:R-:W2:Y:S01]  /*2c0d0*/  LDL.LU.64 R22, [R1+0x3cb8] ;  /* 0x003cb80001167983 */ /* 0x000ea20000300a00 */
[----:B------:R-:W2:Y:S02]  /*2c0e0*/  LDL.LU.64 R20, [R1+0x3cb0] ;  /* 0x003cb00001147983 */ /* 0x000ea40000300a00 */
[C---:B--2---:R-:W-:Y:S11]  /*2c0f0*/  HMMA.16816.F32 R16, R12.reuse, R20, R16 ;  /* 0x000000140c10723c */ /* 0x044ff60000001810 */
[----:B------:R-:W-:Y:S11]  /*2c100*/  @!UPT UIADD3 URZ, URZ, URZ, URZ ;  /* 0x0000003f3f3ff290 */ /* 0x000ff6000fffe03f */
[----:B------:R-:W-:Y:S01]  /*2c110*/  @!UPT UIADD3 URZ, URZ, URZ, URZ ;  /* 0x0000003f3f3ff290 */ /* 0x000fe2000fffe03f */
[----:B------:R0:W-:Y:S01]  /*2c120*/  STL.64 [R1+0x240], R16 ;  /* 0x0002401001007387 */ /* 0x0001e20000100a00 */
[----:B------:R1:W-:Y:S03]  /*2c130*/  STL.64 [R1+0x248], R18 ;  /* 0x0002481201007387 */ /* 0x0003e60000100a00 */
[----:B0-----:R-:W4:Y:S01]  /*2c140*/  LDL.LU.64 R16, [R1+0x3ca8] ;  /* 0x003ca80001107983 */ /* 0x001f220000300a00 */
[----:B------:R-:W-:Y:S01]  /*2c150*/  STL.64 [R1+0x3b48], R20 ;  /* 0x003b481401007387 */ /* 0x000fe20000100a00 */
[----:B----4-:R-:W-:Y:S02]  /*2c160*/  HMMA.16816.F32 R12, R12, R16, R4 ;  /* 0x000000100c0c723c */ /* 0x010fe40000001804 */
[----:B------:R-:W2:Y:S01]  /*2c170*/  LDL.LU.64 R4, [R1+0x3ca0] ;  /* 0x003ca00001047983 */ /* 0x000ea20000300a00 */
[----:B-1----:R-:W2:Y:S02]  /*2c180*/  LDL.LU.64 R18, [R1+0x3c98] ;  /* 0x003c980001127983 */ /* 0x002ea40000300a00 */
[----:B------:R-:W2:Y:S11]  /*2c190*/  LDL.LU.64 R16, [R1+0x3c90] ;  /* 0x003c900001107983 */ /* 0x000eb60000300a00 */
[----:B------:R-:W-:Y:S07]  /*2c1a0*/  @!UPT UIADD3 URZ, URZ, URZ, URZ ;  /* 0x0000003f3f3ff290 */ /* 0x000fee000fffe03f */
[----:B------:R0:W-:Y:S01]  /*2c1b0*/  STL.64 [R1+0x1d0], R12 ;  /* 0x0001d00c01007387 */ /* 0x0001e20000100a00 */
[----:B------:R-:W-:Y:S03]  /*2c1c0*/  STL.64 [R1+0x1d8], R14 ;  /* 0x0001d80e01007387 */ /* 0x000fe60000100a00 */
[----:B0-----:R-:W4:Y:S04]  /*2c1d0*/  LDL R12, [R1] ;  /* 0x00000000010c7983 */ /* 0x001f280000100800 */
[----:B------:R-:W4:Y:S01]  /*2c1e0*/  LDL R13, [R1+0x4] ;  /* 0x00000400010d7983 */ /* 0x000f220000100800 */
        /* <DEDUP_REMOVED lines=13> */
[----:B0-----:R-:W4:Y:S01]  /*2c2c0*/  LDL.LU.64 R6, [R1+0x3c60] ;  /* 0x003c600001067983 */ /* 0x001f220000300a00 */
[----:B------:R-:W4:Y:S02]  /*2c2d0*/  LDL.LU.64 R4, [R1+0x3c58] ;  /* 0x003c580001047983 */ /* 0x000f240000300a00 */
[----:B------:R-:W-:Y:S02]  /*2c2e0*/  IMAD.MOV.U32 R20, RZ, RZ, R26 ;  /* 0x000000ffff147224 */ /* 0x000fe400078e001a */
[----:B------:R-:W-:Y:S01]  /*2c2f0*/  IMAD.MOV.U32 R21, RZ, RZ, R27 ;  /* 0x000000ffff157224 */ /* 0x000fe200078e001b */
[----:B----4-:R-:W-:Y:S01]  /*2c300*/  HMMA.16816.F32 R12, R16, R12, R4 ;  /* 0x0000000c100c723c */ /* 0x010fe20000001804 */
[----:B------:R-:W3:Y:S01]  /*2c310*/  LDL.LU.64 R6, [R1+0x3c50] ;  /* 0x003c500001067983 */ /* 0x000ee20000300a00 */
[----:B------:R-:W3:Y:S11]  /*2c320*/  LDL.LU.64 R4, [R1+0x3c48] ;  /* 0x003c480001047983 */ /* 0x000ef60000300a00 */
[----:B------:R-:W-:Y:S10]  /*2c330*/  @!UPT UIADD3 URZ, URZ, URZ, URZ ;  /* 0x0000003f3f3ff290 */ /* 0x000ff4000fffe03f */
[----:B------:R0:W-:Y:S01]  /*2c340*/  STL.64 [R1+0x6f0], R12 ;  /* 0x0006f00c01007387 */ /* 0x0001e20000100a00 */
[----:B------:R1:W-:Y:S03]  /*2c350*/  STL.64 [R1+0x6f8], R14 ;  /* 0x0006f80e01007387 */ /* 0x0003e60000100a00 */
[----:B0-----:R-:W4:Y:S01]  /*2c360*/  LDL.LU.64 R12, [R1+0x720] ;  /* 0x00072000010c7983 */ /* 0x001f220000300a00 */
[----:B-1----:R-:W4:Y:S02]  /*2c370*/  LDL.LU.64 R14, [R1+0x728] ;  /* 0x00072800010e7983 */ /* 0x002f240000300a00 */
[----:B------:R-:W4:Y:S02]  /*2c380*/  LDL.LU R26, [R1+0x3c44] ;  /* 0x003c4400011a7983 */ /* 0x000f240000300800 */
[----:B------:R-:W4:Y:S01]  /*2c390*/  LDL.LU R27, [R1+0x3c40] ;  /* 0x003c4000011b7983 */ /* 0x000f220000300800 */
[----:B------:R2:W-:Y:S02]  /*2c3a0*/  STL.64 [R1+0x3b60], R20 ;  /* 0x003b601401007387 */ /* 0x0005e40000100a00 */
[----:B--2---:R-:W-:-:S02]  /*2c3b0*/  IMAD.MOV.U32 R20, RZ, RZ, R10 ;  /* 0x000000ffff147224 */ /* 0x004fc400078e000a */
[----:B------:R-:W-:Y:S01]  /*2c3c0*/  IMAD.MOV.U32 R21, RZ, RZ, R11 ;  /* 0x000000ffff157224 */ /* 0x000fe200078e000b */
[----:B---3--:R-:W-:Y:S11]  /*2c3d0*/  HMMA.16816.F32 R4, R16, R24, R4 ;  /* 0x000000181004723c */ /* 0x008ff60000001804 */
[----:B------:R-:W-:Y:S11]  /*2c3e0*/  @!UPT UIADD3 URZ, URZ, URZ, URZ ;  /* 0x0000003f3f3ff290 */ /* 0x000ff6000fffe03f */
[----:B------:R-:W-:Y:S01]  /*2c3f0*/  @!UPT UIADD3 URZ, URZ, URZ, URZ ;  /* 0x0000003f3f3ff290 */ /* 0x000fe2000fffe03f */
[----:B------:R-:W-:Y:S01]  /*2c400*/  STL.64 [R1+0x700], R4 ;  /* 0x0007000401007387 */ /* 0x000fe20000100a00 */
[----:B------:R0:W-:Y:S03]  /*2c410*/  STL.64 [R1+0x708], R6 ;  /* 0x0007080601007387 */ /* 0x0001e60000100a00 */
[----:B0-----:R-:W2:Y:S01]  /*2c420*/  LDL.LU.64 R6, [R1+0x3c38] ;  /* 0x003c380001067983 */ /* 0x001ea20000300a00 */
[----:B------:R-:W3:Y:S02]  /*2c430*/  LDL.LU.64 R4, [R1+0x3c30] ;  /* 0x003c300001047983 */ /* 0x000ee40000300a00 */
[----:B------:R-:W2:Y:S02]  /*2c440*/  LDL.LU R10, [R1+0x3c28] ;  /* 0x003c2800010a7983 */ /* 0x000ea40000300800 */
[----:B------:R-:W2:Y:S01]  /*2c450*/  LDL.LU R11, [R1+0x3c24] ;  /* 0x003c2400010b7983 */ /* 0x000ea20000300800 */
[----:B------:R-:W-:Y:S01]  /*2c460*/  STL.64 [R1+0x3b78], R20 ;  /* 0x003b781401007387 */ /* 0x000fe20000100a00 */
[----:B----4-:R-:W-:Y:S02]  /*2c470*/  STL.64 [R1+0x3b10], R26 ;  /* 0x003b101a01007387 */ /* 0x010fe40000100a00 */
[----:B------:R0:W-:Y:S02]  /*2c480*/  STL.64 [R1+0x3b08], R24 ;  /* 0x003b081801007387 */ /* 0x0001e40000100a00 */
[----:B0-----:R-:W4:Y:S01]  /*2c490*/  LDL.LU.64 R24, [R1+0x710] ;  /* 0x0007100001187983 */ /* 0x001f220000300a00 */
[----:B------:R-:W4:Y:S02]  /*2c4a0*/  LDL.LU.64 R26, [R1+0x718] ;  /* 0x00071800011a7983 */ /* 0x000f240000300a00 */
[----:B------:R-:W-:-:S02]  /*2c4b0*/  IMAD.MOV.U32 R20, RZ, RZ, R23 ;  /* 0x000000ffff147224 */ /* 0x000fc400078e0017 */
[----:B------:R-:W-:Y:S01]  /*2c4c0*/  IMAD.MOV.U32 R21, RZ, RZ, R2 ;  /* 0x000000ffff157224 */ /* 0x000fe200078e0002 */
[----:B------:R-:W2:Y:S01]  /*2c4d0*/  LDL.LU R23, [R1+0x3c20] ;  /* 0x003c200001177983 */ /* 0x000ea20000300800 */
[----:B----4-:R-:W-:Y:S11]  /*2c4e0*/  HMMA.16816.F32 R24, R16, R8, R24 ;  /* 0x000000081018723c */ /* 0x010ff60000001818 */
[----:B------:R-:W-:Y:S11]  /*2c4f0*/  @!UPT UIADD3 URZ, URZ, URZ, URZ ;  /* 0x0000003f3f3ff290 */ /* 0x000ff6000fffe03f */
[----:B------:R-:W-:Y:S01]  /*2c500*/  @!UPT UIADD3 URZ, URZ, URZ, URZ ;  /* 0x0000003f3f3ff290 */ /* 0x000fe2000fffe03f */
[----:B------:R-:W-:Y:S01]  /*2c510*/  STL.64 [R1+0x710], R24 ;  /* 0x0007101801007387 */ /* 0x000fe20000100a00 */
[----:B------:R-:W-:Y:S02]  /*2c520*/  STL.64 [R1+0x718], R26 ;  /* 0x0007181a01007387 */ /* 0x000fe40000100a00 */
[----:B------:R-:W4:Y:S02]  /*2c530*/  LDL.LU R2, [R1+0x3c1c] ;  /* 0x003c1c0001027983 */ /* 0x000f240000300800 */
[----:B------:R-:W-:Y:S01]  /*2c540*/  STL.64 [R1+0x3b90], R20 ;  /* 0x003b901401007387 */ /* 0x000fe20000100a00 */
[----:B--2---:R-:W-:Y:S01]  /*2c550*/  STL.64 [R1+0x3b00], R10 ;  /* 0x003b000a01007387 */ /* 0x004fe20000100a00 */
[----:B------:R0:W-:Y:S03]  /*2c560*/  STL.64 [R1+0x3af8], R8 ;  /* 0x003af80801007387 */ /* 0x0001e60000100a00 */
[----:B0-----:R-:W2:Y:S01]  /*2c570*/  LDL.LU.64 R8, [R1+0x20] ;  /* 0x0000200001087983 */ /* 0x001ea20000300a00 */
[----:B------:R-:W-:-:S02]  /*2c580*/  IMAD.MOV.U32 R20, RZ, RZ, R3 ;  /* 0x000000ffff147224 */ /* 0x000fc400078e0003 */
[----:B------:R-:W-:Y:S01]  /*2c590*/  IMAD.MOV.U32 R21, RZ, RZ, R0 ;  /* 0x000000ffff157224 */ /* 0x000fe200078e0000 */
[----:B--2---:R3:W-:Y:S01]  /*2c5a0*/  STL.64 [R1+0x3b40], R8 ;  /* 0x003b400801007387 */ /* 0x0047e20000100a00 */
[----:B------:R-:W2:Y:S01]  /*2c5b0*/  LDL.LU R3, [R1+0x3c18] ;  /* 0x003c180001037983 */ /* 0x000ea20000300800 */
[----:B---3--:R-:W-:Y:S11]  /*2c5c0*/  HMMA.16816.F32 R8, R16, R4, R12 ;  /* 0x000000041008723c */ /* 0x008ff6000000180c */
[----:B------:R-:W-:Y:S11]  /*2c5d0*/  @!UPT UIADD3 URZ, URZ, URZ, URZ ;  /* 0x0000003f3f3ff290 */ /* 0x000ff6000fffe03f */
[----:B------:R-:W-:Y:S01]  /*2c5e0*/  @!UPT UIADD3 URZ, URZ, URZ, URZ ;  /* 0x0000003f3f3ff290 */ /* 0x000fe2000fffe03f */
[----:B------:R-:W-:Y:S01]  /*2c5f0*/  STL.64 [R1+0x720], R8 ;  /* 0x0007200801007387 */ /* 0x000fe20000100a00 */
[----:B------:R-:W-:Y:S02]  /*2c600*/  STL.64 [R1+0x728], R10 ;  /* 0x0007280a01007387 */ /* 0x000fe40000100a00 */
[----:B------:R-:W3:Y:S02]  /*2c610*/  LDL.LU R0, [R1+0x3c14] ;  /* 0x003c140001007983 */ /* 0x000ee40000300800 */
[----:B------:R0:W-:Y:S02]  /*2c620*/  STL.64 [R1+0x3ba8], R20 ;  /* 0x003ba81401007387 */ /* 0x0001e40000100a00 */
[----:B0-----:R-:W-:Y:S02]  /*2c630*/  IMAD.MOV.U32 R20, RZ, RZ, R28 ;  /* 0x000000ffff147224 */ /* 0x001fe400078e001c */
[----:B------:R-:W-:Y:S01]  /*2c640*/  IMAD.MOV.U32 R21, RZ, RZ, R6 ;  /* 0x000000ffff157224 */ /* 0x000fe200078e0006 */
[----:B------:R-:W2:Y:S01]  /*2c650*/  LDL.LU R28, [R1+0x3c10] ;  /* 0x003c1000011c7983 */ /* 0x000ea20000300800 */
[----:B------:R-:W3:Y:S03]  /*2c660*/  LDL.LU R6, [R1+0x3c0c] ;  /* 0x003c0c0001067983 */ /* 0x000ee60000300800 */
[----:B------:R0:W-:Y:S02]  /*2c670*/  STL.64 [R1+0x3bc0], R20 ;  /* 0x003bc01401007387 */ /* 0x0001e40000100a00 */
[----:B0-----:R-:W-:-:S02]  /*2c680*/  IMAD.MOV.U32 R20, RZ, RZ, R7 ;  /* 0x000000ffff147224 */ /* 0x001fc400078e0007 */
[----:B------:R-:W-:Y:S01]  /*2c690*/  IMAD.MOV.U32 R21, RZ, RZ, R29 ;  /* 0x000000ffff157224 */ /* 0x000fe200078e001d */
[----:B------:R-:W3:Y:S04]  /*2c6a0*/  LDL.LU R7, [R1+0x3c08] ;  /* 0x003c080001077983 */ /* 0x000ee80000300800 */
[----:B------:R0:W-:Y:S02]  /*2c6b0*/  STL.64 [R1+0x3bd8], R20 ;  /* 0x003bd81401007387 */ /* 0x0001e40000100a00 */
[----:B0-----:R-:W-:Y:S02]  /*2c6c0*/  IMAD.MOV.U32 R20, RZ, RZ, R23 ;  /* 0x000000ffff147224 */ /* 0x001fe400078e0017 */
[----:B------:R-:W-:-:S05]  /*2c6d0*/  IMAD.MOV.U32 R21, RZ, RZ, R22 ;  /* 0x000000ffff157224 */ /* 0x000fca00078e0016 */
[----:B------:R-:W-:Y:S01]  /*2c6e0*/  STL.64 [R1+0x3bf0], R20 ;  /* 0x003bf01401007387 */ /* 0x000fe20000100a00 */
[----:B------:R-:W3:Y:S02]  /*2c6f0*/  LDL.LU.64 R8, [R1+0x7c0] ;  /* 0x0007c00001087983 */ /* 0x000ee40000300a00 */
[----:B------:R-:W3:Y:S01]  /*2c700*/  LDL.LU.64 R10, [R1+0x7c8] ;  /* 0x0007c800010a7983 */ /* 0x000ee20000300a00 */
[----:B--2---:R-:W0:Y:S04]  /*2c710*/  LDSM.16.MT88.4 R12, [R28+0x180] ;  /* 0x000180001c0c783b */ /* 0x004e280000004200 */
[----:B---3--:R-:W-:Y:S01]  /*2c720*/  STL.64 [R1+0x3b58], R10 ;  /* 0x003b580a01007387 */ /* 0x008fe20000100a00 */
[----:B------:R1:W-:Y:S03]  /*2c730*/  STL.64 [R1+0x3b50], R8 ;  /* 0x003b500801007387 */ /* 0x0003e60000100a00 */
[----:B-1----:R-:W2:Y:S01]  /*2c740*/  LDL.LU.64 R8, [R1+0x7a0] ;  /* 0x0007a00001087983 */ /* 0x002ea20000300a00 */
[----:B------:R-:W3:Y:S03]  /*2c750*/  LDL.LU.64 R10, [R1+0x7a8] ;  /* 0x0007a800010a7983 */ /* 0x000ee60000300a00 */
[----:B---3--:R-:W-:Y:S01]  /*2c760*/  STL.64 [R1+0x3b70], R10 ;  /* 0x003b700a01007387 */ /* 0x008fe20000100a00 */
[----:B--2---:R1:W-:Y:S03]  /*2c770*/  STL.64 [R1+0x3b68], R8 ;  /* 0x003b680801007387 */ /* 0x0043e60000100a00 */
        /* <DEDUP_REMOVED lines=21> */
[----:B------:R-:W3:Y:S02]  /*2c8d0*/  LDL.LU.64 R10, [R1+0x748] ;  /* 0x00074800010a7983 */ /* 0x000ee40000300a00 */
[----:B------:R-:W-:-:S02]  /*2c8e0*/  IMAD.MOV.U32 R20, RZ, RZ, R3 ;  /* 0x000000ffff147224 */ /* 0x000fc400078e0003 */
[----:B----4-:R-:W-:Y:S01]  /*2c8f0*/  IMAD.MOV.U32 R21, RZ, RZ, R2 ;  /* 0x000000ffff157224 */ /* 0x010fe200078e0002 */
[----:B---3--:R-:W-:Y:S01]  /*2c900*/  STL.64 [R1+0x3c00], R10 ;  /* 0x003c000a01007387 */ /* 0x008fe20000100a00 */
[----:B--2---:R1:W-:Y:S03]  /*2c910*/  STL.64 [R1+0x3bf8], R8 ;  /* 0x003bf80801007387 */ /* 0x0043e60000100a00 */
[----:B-1----:R-:W2:Y:S01]  /*2c920*/  LDL.LU.64 R8, [R1+0x730] ;  /* 0x0007300001087983 */ /* 0x002ea20000300a00 */
[----:B------:R-:W2:Y:S02]  /*2c930*/  LDL.LU.64 R10, [R1+0x738] ;  /* 0x00073800010a7983 */ /* 0x000ea40000300a00 */
[----:B------:R-:W3:Y:S01]  /*2c940*/  LDL.LU.64 R24, [R1] ;  /* 0x0000000001187983 */ /* 0x000ee20000300a00 */
[C---:B--2---:R-:W-:Y:S01]  /*2c950*/  HMMA.16816.F32 R20, R16.reuse, R20, R8 ;  /* 0x000000141014723c */ /* 0x044fe20000001808 */
[----:B---3--:R1:W-:Y:S04]  /*2c960*/  STL.64 [R1+0x3b28], R24 ;  /* 0x003b281801007387 */ /* 0x0083e80000100a00 */
[----:B-1----:R-:W2:Y:S01]  /*2c970*/  LDL.LU.64 R24, [R1+0x7b0] ;  /* 0x0007b00001187983 */ /* 0x002ea20000300a00 */
[----:B------:R-:W2:Y:S02]  /*2c980*/  LDL.LU.64 R26, [R1+0x7b8] ;  /* 0x0007b800011a7983 */ /* 0x000ea40000300a00 */
[----:B------:R-:W-:Y:S02]  /*2c990*/  STL.64 [R1+0x3af0], R6 ;  /* 0x003af00601007387 */ /* 0x000fe40000100a00 */
[----:B------:R1:W-:Y:S02]  /*2c9a0*/  STL.64 [R1+0x3ae8], R4 ;  /* 0x003ae80401007387 */ /* 0x0003e40000100a00 */
[----:B-1----:R-:W3:Y:S01]  /*2c9b0*/  LDL.LU.64 R4, [R1+0xc70] ;  /* 0x000c700001047983 */ /* 0x002ee20000300a00 */
[----:B------:R-:W3:Y:S02]  /*2c9c0*/  LDL.LU.64 R6, [R1+0xc78] ;  /* 0x000c780001067983 */ /* 0x000ee40000300a00 */
[----:B0-----:R-:W-:Y:S02]  /*2c9d0*/  STL.64 [R1+0x3a88], R14 ;  /* 0x003a880e01007387 */ /* 0x001fe40000100a00 */
[----:B------:R0:W-:Y:S02]  /*2c9e0*/  STL.64 [R1+0x3a80], R12 ;  /* 0x003a800c01007387 */ /* 0x0001e40000100a00 */
[----:B0-----:R-:W2:Y:S01]  /*2c9f0*/  LDL.LU.64 R12, [R1+0xd0] ;  /* 0x0000d000010c7983 */ /* 0x001ea20000300a00 */
[----:B------:R-:W4:Y:S02]  /*2ca00*/  LDL.LU.64 R10, [R1+0x3c00] ;  /* 0x003c0000010a7983 */ /* 0x000f240000300a00 */
[----:B------:R-:W4:Y:S02]  /*2ca10*/  LDL.LU.64 R8, [R1+0x3bf8] ;  /* 0x003bf80001087983 */ /* 0x000f240000300a00 */
[----:B------:R0:W-:Y:S01]  /*2ca20*/  STL.64 [R1+0x730], R20 ;  /* 0x0007301401007387 */ /* 0x0001e20000100a00 */
[----:B------:R4:W-:Y:S04]  /*2ca30*/  STL.64 [R1+0x738], R22 ;  /* 0x0007381601007387 */ /* 0x0009e80000100a00 */
[----:B0-----:R-:W4:Y:S02]  /*2ca40*/  LDL.LU.64 R20, [R1+0x3bf0] ;  /* 0x003bf00001147983 */ /* 0x001f240000300a00 */
[C---:B----4-:R-:W-:Y:S02]  /*2ca50*/  HMMA.16816.F32 R20, R16.reuse, R20, R8 ;  /* 0x000000141014723c */ /* 0x050fe40000001808 */
[----:B------:R-:W4:Y:S01]  /*2ca60*/  LDL.LU.64 R10, [R1+0x3be8] ;  /* 0x003be800010a7983 */ /* 0x000f220000300a00 */
[----:B------:R-:W4:Y:S11]  /*2ca70*/  LDL.LU.64 R8, [R1+0x3be0] ;  /* 0x003be00001087983 */ /* 0x000f360000300a00 */
[----:B------:R-:W-:Y:S09]  /*2ca80*/  @!UPT UIADD3 URZ, URZ, URZ, URZ ;  /* 0x0000003f3f3ff290 */ /* 0x000ff2000fffe03f */
[----:B------:R0:W-:Y:S01]  /*2ca90*/  STL.64 [R1+0x740], R20 ;  /* 0x0007401401007387 */ /* 0x0001e20000100a00 */
[----:B------:R4:W-:Y:S03]  /*2caa0*/  STL.64 [R1+0x748], R22 ;  /* 0x0007481601007387 */ /* 0x0009e60000100a00 */
        /* <DEDUP_REMOVED lines=43> */
[C---:B----4-:R-:W-:Y:S08]  /*2cd60*/  HMMA.16816.F32 R20, R16.reuse, R20, R8 ;  /* 0x000000141014723c */ /* 0x050ff00000001808 */
[----:B--2---:R-:W-:Y:S01]  /*2cd70*/  HMMA.16816.F32 R16, R16, R12, R24 ;  /* 0x0000000c1010723c */ /* 0x004fe20000001818 */
[----:B------:R-:W2:Y:S11]  /*2cd80*/  LDL.LU.64 R8, [R1+0x3b40] ;  /* 0x003b400001087983 */ /* 0x000eb60000300a00 */
[----:B------:R-:W-:Y:S03]  /*2cd90*/  @!UPT UIADD3 URZ, URZ, URZ, URZ ;  /* 0x0000003f3f3ff290 */ /* 0x000fe6000fffe03f */
[----:B------:R-:W-:Y:S01]  /*2cda0*/  STL.64 [R1+0x820], R20 ;  /* 0x0008201401007387 */ /* 0x000fe20000100a00 */
[----:B------:R0:W-:Y:S03]  /*2cdb0*/  STL.64 [R1+0x828], R22 ;  /* 0x0008281601007387 */ /* 0x0001e60000100a00 */
[----:B0-----:R-:W3:Y:S01]  /*2cdc0*/  LDL.LU.64 R22, [R1+0x3b38] ;  /* 0x003b380001167983 */ /* 0x001ee20000300a00 */
[----:B------:R-:W3:Y:S02]  /*2cdd0*/  LDL.LU.64 R20, [R1+0x3b30] ;  /* 0x003b300001147983 */ /* 0x000ee40000300a00 */
[----:B------:R-:W4:Y:S02]  /*2cde0*/  LDL.LU.64 R24, [R1+0xc60] ;  /* 0x000c600001187983 */ /* 0x000f240000300a00 */
[----:B------:R-:W4:Y:S01]  /*2cdf0*/  LDL.LU.64 R26, [R1+0xc68] ;  /* 0x000c6800011a7983 */ /* 0x000f220000300a00 */
[----:B------:R0:W-:Y:S01]  /*2ce00*/  STL.64 [R1+0x810], R16 ;  /* 0x0008101001007387 */ /* 0x0001e20000100a00 */
[----:B------:R-:W-:Y:S03]  /*2ce10*/  STL.64 [R1+0x818], R18 ;  /* 0x0008181201007387 */ /* 0x000fe60000100a00 */
[----:B0-----:R-:W4:Y:S01]  /*2ce20*/  LDL.LU.64 R16, [R1+0x30] ;  /* 0x0000300001107983 */ /* 0x001f220000300a00 */
[----:B--2---:R-:W-:-:S02]  /*2ce30*/  IMAD.MOV.U32 R15, RZ, RZ, R8 ;  /* 0x000000ffff0f7224 */ /* 0x004fc400078e0008 */
[----:B------:R-:W-:Y:S01]  /*2ce40*/  IMAD.MOV.U32 R14, RZ, RZ, R9 ;  /* 0x000000ffff0e7224 */ /* 0x000fe200078e0009 */
[C---:B---3--:R-:W-:Y:S01]  /*2ce50*/  HMMA.16816.F32 R4, R20.reuse, R8, R4 ;  /* 0x000000081404723c */ /* 0x048fe20000001804 */
[----:B----4-:R0:W-:Y:S04]  /*2ce60*/  STL.64 [R1+0x3ae0], R16 ;  /* 0x003ae01001007387 */ /* 0x0101e80000100a00 */
[----:B0-----:R-:W2:Y:S01]  /*2ce70*/  LDL.LU.64 R16, [R1+0x10] ;  /* 0x0000100001107983 */ /* 0x001ea20000300a00 */
[----:B------:R-:W-:Y:S11]  /*2ce80*/  STL.64 [R1+0x3aa0], R12 ;  /* 0x003aa00c01007387 */ /* 0x000ff60000100a00 */
[----:B------:R-:W-:Y:S06]  /*2ce90*/  @!UPT UIADD3 URZ, URZ, URZ, URZ ;  /* 0x0000003f3f3ff290 */ /* 0x000fec000fffe03f */
[----:B------:R-:W-:Y:S02]  /*2cea0*/  STL.64 [R1+0x1b0], R4 ;  /* 0x0001b00401007387 */ /* 0x000fe40000100a00 */
[----:B------:R-:W-:Y:S01]  /*2ceb0*/  STL.64 [R1+0x1b8], R6 ;  /* 0x0001b80601007387 */ /* 0x000fe20000100a00 */
[----:B------:R-:W3:Y:S01]  /*2cec0*/  LDL.LU.64 R8, [R1+0xc40] ;  /* 0x000c400001087983 */ /* 0x000ee20000300a00 */
[----:B------:R-:W4:Y:S01]  /*2ced0*/  LDL.LU.64 R10, [R1+0xc48] ;  /* 0x000c4800010a7983 */ /* 0x000f220000300a00 */
[----:B--2---:R-:W-:Y:S02]  /*2cee0*/  HMMA.16816.F32 R24, R20, R16, R24 ;  /* 0x000000101418723c */ /* 0x004fe40000001818 */
[----:B----4-:R-:W-:Y:S01]  /*2cef0*/  STL.64 [R1+0x3b20], R10 ;  /* 0x003b200a01007387 */ /* 0x010fe20000100a00 */
[----:B---3--:R0:W-:Y:S03]  /*2cf00*/  STL.64 [R1+0x3b18], R8 ;  /* 0x003b180801007387 */ /* 0x0081e60000100a00 */
[----:B0-----:R-:W2:Y:S01]  /*2cf10*/  LDL.LU.64 R8, [R1+0xc50] ;  /* 0x000c500001087983 */ /* 0x001ea20000300a00 */
[----:B------:R-:W2:Y:S02]  /*2cf20*/  LDL.LU.64 R10, [R1+0xc58] ;  /* 0x000c5800010a7983 */ /* 0x000ea40000300a00 */
[----:B------:R-:W3:Y:S02]  /*2cf30*/  LDL.LU.64 R4, [R1+0xb70] ;  /* 0x000b700001047983 */ /* 0x000ee40000300a00 */
[----:B------:R-:W3:Y:S01]  /*2cf40*/  LDL.LU.64 R6, [R1+0xb78] ;  /* 0x000b780001067983 */ /* 0x000ee20000300a00 */
[----:B------:R-:W-:Y:S11]  /*2cf50*/  STL [R1+0x3ac0], R15 ;  /* 0x003ac00f01007387 */ /* 0x000ff60000100800 */
[----:B------:R0:W-:Y:S02]  /*2cf60*/  STL.64 [R1+0x1a0], R24 ;  /* 0x0001a01801007387 */ /* 0x0001e40000100a00 */
[----:B------:R-:W-:Y:S01]  /*2cf70*/  STL.64 [R1+0x1a8], R26 ;  /* 0x0001a81a01007387 */ /* 0x000fe20000100a00 */
[----:B0-----:R-:W2:Y:S01]  /*2cf80*/  LDL.LU.64 R24, [R1+0x3b28] ;  /* 0x003b280001187983 */ /* 0x001ea20000300a00 */
[----:B------:R-:W-:-:S02]  /*2cf90*/  IMAD.MOV.U32 R12, RZ, RZ, R16 ;  /* 0x000000ffff0c7224 */ /* 0x000fc400078e0010 */
[----:B------:R-:W-:Y:S02]  /*2cfa0*/  IMAD.MOV.U32 R2, RZ, RZ, R17 ;  /* 0x000000ffff027224 */ /* 0x000fe400078e0011 */
[----:B------:R-:W4:Y:S01]  /*2cfb0*/  LDL.LU.64 R16, [R1+0xb60] ;  /* 0x000b600001107983 */ /* 0x000f220000300a00 */
[----:B------:R-:W4:Y:S01]  /*2cfc0*/  LDL.LU.64 R18, [R1+0xb68] ;  /* 0x000b680001127983 */ /* 0x000f220000300a00 */
[C---:B--2---:R-:W-:Y:S01]  /*2cfd0*/  HMMA.16816.F32 R8, R20.reuse, R24, R8 ;  /* 0x000000181408723c */ /* 0x044fe20000001808 */
[----:B------:R-:W-:Y:S02]  /*2cfe0*/  IMAD.MOV.U32 R15, RZ, RZ, R24 ;  /* 0x000000ffff0f7224 */ /* 0x000fe400078e0018 */
[----:B------:R-:W-:Y:S11]  /*2cff0*/  IMAD.MOV.U32 R13, RZ, RZ, R25 ;  /* 0x000000ffff0d7224 */ /* 0x000ff600078e0019 */
[----:B------:R-:W-:Y:S09]  /*2d000*/  @!UPT UIADD3 URZ, URZ, URZ, URZ ;  /* 0x0000003f3f3ff290 */ /* 0x000ff2000fffe03f */
[----:B------:R-:W-:Y:S01]  /*2d010*/  STL.64 [R1+0x190], R8 ;  /* 0x0001900801007387 */ /* 0x000fe20000100a00 */
[----:B------:R0:W-:Y:S03]  /*2d020*/  STL.64 [R1+0x198], R10 ;  /* 0x0001980a01007387 */ /* 0x0001e60000100a00 */
[----:B0-----:R-:W2:Y:S01]  /*2d030*/  LDL.LU.64 R10, [R1+0x3b20] ;  /* 0x003b2000010a7983 */ /* 0x001ea20000300a00 */
[----:B------:R-:W2:Y:S02]  /*2d040*/  LDL.LU.64 R8, [R1+0x3b18] ;  /* 0x003b180001087983 */ /* 0x000ea40000300a00 */
[----:B------:R-:W2:Y:S02]  /*2d050*/  LDL.LU.64 R26, [R1+0x3b10] ;  /* 0x003b1000011a7983 */ /* 0x000ea40000300a00 */
[----:B------:R-:W2:Y:S01]  /*2d060*/  LDL.LU.64 R24, [R1+0x3b08] ;  /* 0x003b080001187983 */ /* 0x000ea20000300a00 */
[----:B------:R-:W-:Y:S01]  /*2d070*/  STL.64 [R1+0x3ad0], R14 ;  /* 0x003ad00e01007387 */ /* 0x000fe20000100a00 */
[----:B------:R0:W-:Y:S03]  /*2d080*/  STL.64 [R1+0x3ac8], R12 ;  /* 0x003ac80c01007387 */ /* 0x0001e60000100a00 */
[----:B0-----:R-:W3:Y:S01]  /*2d090*/  LDL.LU.64 R12, [R1+0x150] ;  /* 0x00015000010c7983 */ /* 0x001ee20000300a00 */
[C---:B--2---:R-:W-:Y:S11]  /*2d0a0*/  HMMA.16816.F32 R8, R20.reuse, R24, R8 ;  /* 0x000000181408723c */ /* 0x044ff60000001808 */
[----:B------:R-:W-:Y:S11]  /*2d0b0*/  @!UPT UIADD3 URZ, URZ, URZ, URZ ;  /* 0x0000003f3f3ff290 */ /* 0x000ff6000fffe03f */
[----:B------:R-:W-:Y:S01]  /*2d0c0*/  @!UPT UIADD3 URZ, URZ, URZ, URZ ;  /* 0x0000003f3f3ff290 */ /* 0x000fe2000fffe03f */
[----:B------:R-:W-:Y:S01]  /*2d0d0*/  STL.64 [R1+0x180], R8 ;  /* 0x0001800801007387 */ /* 0x000fe20000100a00 */
[----:B------:R0:W-:Y:S03]  /*2d0e0*/  STL.64 [R1+0x188], R10 ;  /* 0x0001880a01007387 */ /* 0x0001e60000100a00 */
[----:B0-----:R-:W2:Y:S01]  /*2d0f0*/  LDL.LU.64 R10, [R1+0x3b00] ;  /* 0x003b0000010a7983 */ /* 0x001ea20000300a00 */
[----:B------:R-:W3:Y:S02]  /*2d100*/  LDL.LU.64 R8, [R1+0x3af8] ;  /* 0x003af80001087983 */ /* 0x000ee40000300a00 */
[----:B------:R-:W-:Y:S02]  /*2d110*/  STL.64 [R1+0x3a38], R26 ;  /* 0x003a381a01007387 */ /* 0x000fe40000100a00 */
[----:B------:R0:W-:Y:S02]  /*2d120*/  STL.64 [R1+0x3a30], R24 ;  /* 0x003a301801007387 */ /* 0x0001e40000100a00 */
[----:B0-----:R-:W2:Y:S01]  /*2d130*/  LDL.LU.64 R24, [R1+0xb50] ;  /* 0x000b500001187983 */ /* 0x001ea20000300a00 */
[----:B------:R-:W2:Y:S01]  /*2d140*/  LDL.LU.64 R26, [R1+0xb58] ;  /* 0x000b5800011a7983 */ /* 0x000ea20000300a00 */
[C---:B---3--:R-:W-:Y:S11]  /*2d150*/  HMMA.16816.F32 R4, R20.reuse, R8, R4 ;  /* 0x000000081404723c */ /* 0x048ff60000001804 */
[----:B------:R-:W-:Y:S11]  /*2d160*/  @!UPT UIADD3 URZ, URZ, URZ, URZ ;  /* 0x0000003f3f3ff290 */ /* 0x000ff6000fffe03f */
[----:B------:R-:W-:Y:S01]  /*2d170*/  @!UPT UIADD3 URZ, URZ, URZ, URZ ;  /* 0x0000003f3f3ff290 */ /* 0x000fe2000fffe03f */
[----:B------:R-:W-:Y:S01]  /*2d180*/  STL.64 [R1+0x170], R4 ;  /* 0x0001700401007387 */ /* 0x000fe20000100a00 */
[----:B------:R0:W-:Y:S03]  /*2d190*/  STL.64 [R1+0x178], R6 ;  /* 0x0001780601007387 */ /* 0x0001e60000100a00 */
[----:B0-----:R-:W3:Y:S01]  /*2d1a0*/  LDL.LU.64 R6, [R1+0x3af0] ;  /* 0x003af00001067983 */ /* 0x001ee20000300a00 */
[----:B------:R-:W4:Y:S02]  /*2d1b0*/  LDL.LU.64 R4, [R1+0x3ae8] ;  /* 0x003ae80001047983 */ /* 0x000f240000300a00 */
[----:B--2---:R-:W-:Y:S02]  /*2d1c0*/  STL.64 [R1+0x3a28], R10 ;  /* 0x003a280a01007387 */ /* 0x004fe40000100a00 */
[----:B------:R0:W-:Y:S02]  /*2d1d0*/  STL.64 [R1+0x3a20], R8 ;  /* 0x003a200801007387 */ /* 0x0001e40000100a00 */
[----:B0-----:R-:W2:Y:S01]  /*2d1e0*/  LDL.LU.64 R8, [R1+0x140] ;  /* 0x0001400001087983 */ /* 0x001ea20000300a00 */
[C---:B----4-:R-:W-:Y:S11]  /*2d1f0*/  HMMA.16816.F32 R16, R20.reuse, R4, R16 ;  /* 0x000000041410723c */ /* 0x050ff60000001810 */
[----:B------:R-:W-:Y:S11]  /*2d200*/  @!UPT UIADD3 URZ, URZ, URZ, URZ ;  /* 0x0000003f3f3ff290 */ /* 0x000ff6000fffe03f */
[----:B------:R-:W-:Y:S01]  /*2d210*/  @!UPT UIADD3 URZ, URZ, URZ, URZ ;  /* 0x0000003f3f3ff290 */ /* 0x000fe2000fffe03f */
[----:B------:R0:W-:Y:S01]  /*2d220*/  STL.64 [R1+0x160], R16 ;  /* 0x0001601001007387 */ /* 0x0001e20000100a00 */
[----:B------:R-:W-:Y:S03]  /*2d230*/  STL.64 [R1+0x168], R18 ;  /* 0x0001681201007387 */ /* 0x000fe60000100a00 */
[----:B0-----:R-:W4:Y:S01]  /*2d240*/  LDL.LU.64 R16, [R1+0x3ae0] ;  /* 0x003ae00001107983 */ /* 0x001f220000300a00 */
[----:B---3--:R-:W-:Y:S02]  /*2d250*/  STL.64 [R1+0x3a18], R6 ;  /* 0x003a180601007387 */ /* 0x008fe40000100a00 */
[----:B------:R0:W-:Y:S02]  /*2d260*/  STL.64 [R1+0x3a10], R4 ;  /* 0x003a100401007387 */ /* 0x0001e40000100a00 */
[----:B0-----:R-:W3:Y:S04]  /*2d270*/  LDL.LU.64 R4, [R1+0x120] ;  /* 0x0001200001047983 */ /* 0x001ee80000300a00 */
[----:B---3--:R4:W-:Y:S02]  /*2d280*/  STL.64 [R1+0x3ad8], R4 ;  /* 0x003ad80401007387 */ /* 0x0089e40000100a00 */
[----:B----4-:R-:W-:Y:S07]  /*2d290*/  HMMA.16816.F32 R4, R20, R16, R24 ;  /* 0x000000101404723c */ /* 0x010fee0000001818 */
[----:B------:R-:W-:-:S02]  /*2d2a0*/  IMAD.MOV.U32 R27, RZ, RZ, R16 ;  /* 0x000000ffff1b7224 */ /* 0x000fc400078e0010 */
[----:B------:R-:W-:Y:S02]  /*2d2b0*/  IMAD.MOV.U32 R26, RZ, RZ, R17 ;  /* 0x000000ffff1a7224 */ /* 0x000fe400078e0011 */
[----:B------:R-:W0:Y:S11]  /*2d2c0*/  LDSM.16.MT88.4 R16, [R0+0x2000] ;  /* 0x002000000010783b */ /* 0x000e360000004200 */
[----:B------:R-:W-:Y:S01]  /*2d2d0*/  @!UPT UIADD3 URZ, URZ, URZ, URZ ;  /* 0x0000003f3f3ff290 */ /* 0x000fe2000fffe03f */
[----:B------:R1:W-:Y:S01]  /*2d2e0*/  STL.64 [R1+0xc0], R4 ;  /* 0x0000c00401007387 */ /* 0x0003e20000100a00 */
[----:B------:R3:W-:Y:S03]  /*2d2f0*/  STL.64 [R1+0xc8], R6 ;  /* 0x0000c80601007387 */ /* 0x0007e60000100a00 */
[----:B-1----:R-:W4:Y:S01]  /*2d300*/  LDL.LU.64 R4, [R1+0xbd0] ;  /* 0x000bd00001047983 */ /* 0x002f220000300a00 */
[----:B---3--:R-:W4:Y:S03]  /*2d310*/  LDL.LU.64 R6, [R1+0xbd8] ;  /* 0x000bd80001067983 */ /* 0x008f260000300a00 */
[----:B0-----:R-:W-:Y:S01]  /*2d320*/  STL.64 [R1+0x3900], R18 ;  /* 0x0039001201007387 */ /* 0x001fe20000100a00 */
[----:B------:R0:W-:Y:S03]  /*2d330*/  STL.64 [R1+0x38f8], R16 ;  /* 0x0038f81001007387 */ /* 0x0001e60000100a00 */
[----:B0-----:R-:W3:Y:S01]  /*2d340*/  LDL.LU.64 R16, [R1+0xbf0] ;  /* 0x000bf00001107983 */ /* 0x001ee20000300a00 */
[----:B------:R-:W3:Y:S02]  /*2d350*/  LDL.LU.64 R18, [R1+0xbf8] ;  /* 0x000bf80001127983 */ /* 0x000ee40000300a00 */
[C---:B---3--:R-:W-:Y:S11]  /*2d360*/  HMMA.16816.F32 R16, R20.reuse, R12, R16 ;  /* 0x0000000c1410723c */ /* 0x048ff60000001810 */
[----:B------:R-:W-:Y:S11]  /*2d370*/  @!UPT UIADD3 URZ, URZ, URZ, URZ ;  /* 0x0000003f3f3ff290 */ /* 0x000ff6000fffe03f */
[----:B------:R-:W-:Y:S01]  /*2d380*/  @!UPT UIADD3 URZ, URZ, URZ, URZ ;  /* 0x0000003f3f3ff290 */ /* 0x000fe2000fffe03f */
[----:B------:R0:W-:Y:S01]  /*2d390*/  STL.64 [R1+0xb0], R16 ;  /* 0x0000b01001007387 */ /* 0x0001e20000100a00 */
[----:B------:R-:W-:Y:S02]  /*2d3a0*/  STL.64 [R1+0xb8], R18 ;  /* 0x0000b81201007387 */ /* 0x000fe40000100a00 */
[----:B0-----:R-:W-:Y:S02]  /*2d3b0*/  IMAD.MOV.U32 R16, RZ, RZ, R13 ;  /* 0x000000ffff107224 */ /* 0x001fe400078e000d */
[----:B------:R-:W-:Y:S02]  /*2d3c0*/  IMAD.MOV.U32 R17, RZ, RZ, R12 ;  /* 0x000000ffff117224 */ /* 0x000fe400078e000c */
[----:B------:R-:W3:Y:S01]  /*2d3d0*/  LDL.LU.64 R12, [R1+0xbc0] ;  /* 0x000bc000010c7983 */ /* 0x000ee20000300a00 */
[----:B------:R-:W3:Y:S02]  /*2d3e0*/  LDL.LU.64 R14, [R1+0xbc8] ;  /* 0x000bc800010e7983 */ /* 0x000ee40000300a00 */
[----:B------:R-:W-:Y:S02]  /*2d3f0*/  STL [R1+0x39e0], R16 ;  /* 0x0039e01001007387 */ /* 0x000fe40000100800 */
[----:B------:R0:W-:Y:S02]  /*2d400*/  STL [R1+0x39dc], R17 ;  /* 0x0039dc1101007387 */ /* 0x0001e40000100800 */
[----:B0-----:R-:W2:Y:S01]  /*2d410*/  LDL.LU.64 R16, [R1+0xbe0] ;  /* 0x000be00001107983 */ /* 0x001ea20000300a00 */
[----:B------:R-:W2:Y:S02]  /*2d420*/  LDL.LU.64 R18, [R1+0xbe8] ;  /* 0x000be80001127983 */ /* 0x000ea40000300a00 */
[C---:B--2---:R-:W-:Y:S11]  /*2d430*/  HMMA.16816.F32 R16, R20.reuse, R8, R16 ;  /* 0x000000081410723c */ /* 0x044ff60000001810 */
[----:B------:R-:W-:Y:S11]  /*2d440*/  @!UPT UIADD3 URZ, URZ, URZ, URZ ;  /* 0x0000003f3f3ff290 */ /* 0x000ff6000fffe03f */
[----:B------:R-:W-:Y:S01]  /*2d450*/  @!UPT UIADD3 URZ, URZ, URZ, URZ ;  /* 0x0000003f3f3ff290 */ /* 0x000fe2000fffe03f */
[----:B------:R-:W-:Y:S01]  /*2d460*/  STL.64 [R1+0xa0], R16 ;  /* 0x0000a01001007387 */ /* 0x000fe20000100a00 */
[----:B------:R0:W-:Y:S02]  /*2d470*/  STL.64 [R1+0xa8], R18 ;  /* 0x0000a81201007387 */ /* 0x0001e40000100a00 */
[----:B0-----:R-:W-:Y:S02]  /*2d480*/  IMAD.MOV.U32 R19, RZ, RZ, R8 ;  /* 0x000000ffff137224 */ /* 0x001fe400078e0008 */
[----:B------:R-:W-:Y:S02]  /*2d490*/  IMAD.MOV.U32 R18, RZ, RZ, R9 ;  /* 0x000000ffff127224 */ /* 0x000fe400078e0009 */
[----:B------:R-:W2:Y:S04]  /*2d4a0*/  LDL.LU.64 R8, [R1+0xf0] ;  /* 0x0000f00001087983 */ /* 0x000ea80000300a00 */
[----:B--2---:R0:W-:Y:S04]  /*2d4b0*/  STL.64 [R1+0x3ab8], R8 ;  /* 0x003ab80801007387 */ /* 0x0041e80000100a00 */
[----:B0-----:R-:W2:Y:S01]  /*2d4c0*/  LDL.LU.64 R8, [R1+0x110] ;  /* 0x0001100001087983 */ /* 0x001ea20000300a00 */
[----:B------:R-:W-:Y:S02]  /*2d4d0*/  STL [R1+0x39e8], R18 ;  /* 0x0039e81201007387 */ /* 0x000fe40000100800 */
[----:B------:R-:W-:Y:S02]  /*2d4e0*/  STL [R1+0x39e4], R19 ;  /* 0x0039e41301007387 */ /* 0x000fe40000100800 */
[----:B------:R-:W4:Y:S02]  /*2d4f0*/  LDL.LU.64 R16, [R1+0x130] ;  /* 0x0001300001107983 */ /* 0x000f240000300a00 */
[C---:B----4-:R-:W-:Y:S11]  /*2d500*/  HMMA.16816.F32 R4, R20.reuse, R16, R4 ;  /* 0x000000101404723c */ /* 0x050ff60000001804 */
[----:B------:R-:W-:Y:S11]  /*2d510*/  @!UPT UIADD3 URZ, URZ, URZ, URZ ;  /* 0x0000003f3f3ff290 */ /* 0x000ff6000fffe03f */
[----:B------:R-:W-:Y:S01]  /*2d520*/  @!UPT UIADD3 URZ, URZ, URZ, URZ ;  /* 0x0000003f3f3ff290 */ /* 0x000fe2000fffe03f */
[----:B------:R0:W-:Y:S01]  /*2d530*/  STL.64 [R1+0x90], R4 ;  /* 0x0000900401007387 */ /* 0x0001e20000100a00 */
[----:B------:R-:W-:Y:S03]  /*2d540*/  STL.64 [R1+0x98], R6 ;  /* 0x0000980601007387 */ /* 0x000fe60000100a00 */
[----:B0-----:R-:W3:Y:S01]  /*2d550*/  LDL.LU.64 R4, [R1+0x3ad8] ;  /* 0x003ad80001047983 */ /* 0x001ee20000300a00 */
[----:B------:R-:W-:Y:S02]  /*2d560*/  IMAD.MOV.U32 R29, RZ, RZ, R17 ;  /* 0x000000ffff1d7224 */ /* 0x000fe400078e0011 */
[----:B------:R-:W-:Y:S02]  /*2d570*/  IMAD.MOV.U32 R28, RZ, RZ, R16 ;  /* 0x000000ffff1c7224 */ /* 0x000fe400078e0010 */
[----:B------:R-:W2:Y:S01]  /*2d580*/  LDL.LU.64 R16, [R1+0xbb0] ;  /* 0x000bb00001107983 */ /* 0x000ea20000300a00 */
[----:B------:R-:W2:Y:S02]  /*2d590*/  LDL.LU.64 R18, [R1+0xbb8] ;  /* 0x000bb80001127983 */ /* 0x000ea40000300a00 */
[----:B------:R-:W-:Y:S02]  /*2d5a0*/  STL [R1+0x39f0], R29 ;  /* 0x0039f01d01007387 */ /* 0x000fe40000100800 */
[----:B------:R-:W-:Y:S01]  /*2d5b0*/  STL [R1+0x39ec], R28 ;  /* 0x0039ec1c01007387 */ /* 0x000fe20000100800 */
[C---:B---3--:R-:W-:Y:S11]  /*2d5c0*/  HMMA.16816.F32 R12, R20.reuse, R4, R12 ;  /* 0x00000004140c723c */ /* 0x048ff6000000180c */
[----:B------:R-:W-:Y:S11]  /*2d5d0*/  @!UPT UIADD3 URZ, URZ, URZ, URZ ;  /* 0x0000003f3f3ff290 */ /* 0x000ff6000fffe03f */
[----:B------:R-:W-:Y:S01]  /*2d5e0*/  @!UPT UIADD3 URZ, URZ, URZ, URZ ;  /* 0x0000003f3f3ff290 */ /* 0x000fe2000fffe03f */
[----:B------:R-:W-:Y:S01]  /*2d5f0*/  STL.64 [R1+0x80], R12 ;  /* 0x0000800c01007387 */ /* 0x000fe20000100a00 */
[----:B------:R0:W-:Y:S03]  /*2d600*/  STL.64 [R1+0x88], R14 ;  /* 0x0000880e01007387 */ /* 0x0001e60000100a00 */
[----:B0-----:R-:W3:Y:S01]  /*2d610*/  LDL.LU.64 R14, [R1+0x3ad0] ;  /* 0x003ad000010e7983 */ /* 0x001ee20000300a00 */
[----:B------:R-:W4:Y:S01]  /*2d620*/  LDL.LU.64 R12, [R1+0x3ac8] ;  /* 0x003ac800010c7983 */ /* 0x000f220000300a00 */
[----:B--2---:R-:W-:Y:S01]  /*2d630*/  HMMA.16816.F32 R16, R20, R8, R16 ;  /* 0x000000081410723c */ /* 0x004fe20000001810 */
[----:B------:R-:W-:Y:S02]  /*2d640*/  IMAD.MOV.U32 R3, RZ, RZ, R4 ;  /* 0x000000ffff037224 */ /* 0x000fe400078e0004 */
[----:B------:R-:W-:Y:S02]  /*2d650*/  IMAD.MOV.U32 R0, RZ, RZ, R5 ;  /* 0x000000ffff007224 */ /* 0x000fe400078e0005 */
[----:B---3--:R-:W-:-:S02]  /*2d660*/  IMAD.MOV.U32 R24, RZ, RZ, R15 ;  /* 0x000000ffff187224 */ /* 0x008fc400078e000f */
[----:B------:R-:W2:Y:S01]  /*2d670*/  LDL.LU R15, [R1+0x3ac0] ;  /* 0x003ac000010f7983 */ /* 0x000ea20000300800 */
[----:B----4-:R-:W-:Y:S02]  /*2d680*/  IMAD.MOV.U32 R25, RZ, RZ, R13 ;  /* 0x000000ffff197224 */ /* 0x010fe400078e000d */
[----:B------:R-:W3:Y:S02]  /*2d690*/  LDL.LU.64 R4, [R1+0xb90] ;  /* 0x000b900001047983 */ /* 0x000ee40000300a00 */
[----:B------:R-:W3:Y:S01]  /*2d6a0*/  LDL.LU.64 R6, [R1+0xb98] ;  /* 0x000b980001067983 */ /* 0x000ee20000300a00 */
[----:B------:R0:W-:Y:S02]  /*2d6b0*/  STL.64 [R1+0x3a50], R24 ;  /* 0x003a501801007387 */ /* 0x0001e40000100a00 */
[----:B0-----:R-:W-:Y:S02]  /*2d6c0*/  IMAD.MOV.U32 R24, RZ, RZ, R12 ;  /* 0x000000ffff187224 */ /* 0x001fe400078e000c */
[----:B------:R-:W-:Y:S01]  /*2d6d0*/  IMAD.MOV.U32 R25, RZ, RZ, R2 ;  /* 0x000000ffff197224 */ /* 0x000fe200078e0002 */
[----:B------:R-:W4:Y:S04]  /*2d6e0*/  LDL.LU.64 R12, [R1+0xe0] ;  /* 0x0000e000010c7983 */ /* 0x000f280000300a00 */
[----:B------:R0:W-:Y:S01]  /*2d6f0*/  STL.64 [R1+0x3a68], R24 ;  /* 0x003a681801007387 */ /* 0x0001e20000100a00 */
[----:B------:R-:W-:Y:S02]  /*2d700*/  STL [R1+0x39f8], R0 ;  /* 0x0039f80001007387 */ /* 0x000fe40000100800 */
[----:B------:R-:W-:Y:S02]  /*2d710*/  STL [R1+0x39f4], R3 ;  /* 0x0039f40301007387 */ /* 0x000fe40000100800 */
[----:B------:R1:W-:Y:S01]  /*2d720*/  STL.64 [R1+0x70], R16 ;  /* 0x0000701001007387 */ /* 0x0003e20000100a00 */
[----:B------:R-:W-:Y:S01]  /*2d730*/  STL.64 [R1+0x78], R18 ;  /* 0x0000781201007387 */ /* 0x000fe20000100a00 */
[----:B------:R-:W-:-:S02]  /*2d740*/  IMAD.MOV.U32 R2, RZ, RZ, R9 ;  /* 0x000000ffff027224 */ /* 0x000fc400078e0009 */
[----:B0-----:R-:W-:Y:S02]  /*2d750*/  IMAD.MOV.U32 R25, RZ, RZ, R14 ;  /* 0x000000ffff197224 */ /* 0x001fe400078e000e */
[----:B-1----:R-:W-:Y:S02]  /*2d760*/  IMAD.MOV.U32 R17, RZ, RZ, R8 ;  /* 0x000000ffff117224 */ /* 0x002fe400078e0008 */
[----:B------:R-:W3:Y:S01]  /*2d770*/  LDL.LU.64 R8, [R1+0x3ab8] ;  /* 0x003ab80001087983 */ /* 0x000ee20000300a00 */
[----:B------:R-:W-:Y:S02]  /*2d780*/  STL.64 [R1+0x3a98], R26 ;  /* 0x003a981a01007387 */ /* 0x000fe40000100a00 */
[----:B--2---:R-:W-:-:S05]  /*2d790*/  IMAD.MOV.U32 R24, RZ, RZ, R15 ;  /* 0x000000ffff187224 */ /* 0x004fca00078e000f */
[----:B------:R0:W-:Y:S04]  /*2d7a0*/  STL.64 [R1+0x3a90], R24 ;  /* 0x003a901801007387 */ /* 0x0001e80000100a00 */
[----:B0-----:R-:W2:Y:S01]  /*2d7b0*/  LDL.LU.64 R24, [R1+0x100] ;  /* 0x0001000001187983 */ /* 0x001ea20000300a00 */
[----:B------:R0:W-:Y:S03]  /*2d7c0*/  STL [R1+0x39fc], R17 ;  /* 0x0039fc1101007387 */ /* 0x0001e60000100800 */
[----:B0-----:R-:W2:Y:S01]  /*2d7d0*/  LDL.LU.64 R16, [R1+0xba0] ;  /* 0x000ba00001107983 */ /* 0x001ea20000300a00 */
[----:B------:R-:W2:Y:S01]  /*2d7e0*/  LDL.LU.64 R18, [R1+0xba8] ;  /* 0x000ba80001127983 */ /* 0x000ea20000300a00 */
[----:B---3--:R-:W-:Y:S01]  /*2d7f0*/  HMMA.16816.F32 R4, R20, R8, R4 ;  /* 0x000000081404723c */ /* 0x008fe20000001804 */
[----:B------:R-:W-:-:S07]  /*2d800*/  IMAD.MOV.U32 R28, RZ, RZ, R8 ;  /* 0x000000ffff1c7224 */ /* 0x000fce00078e0008 */
[----:B--2---:R-:W-:Y:S11]  /*2d810*/  HMMA.16816.F32 R16, R20, R24, R16 ;  /* 0x000000181410723c */ /* 0x004ff60000001810 */
[----:B------:R-:W-:Y:S11]  /*2d820*/  @!UPT UIADD3 URZ, URZ, URZ, URZ ;  /* 0x0000003f3f3ff290 */ /* 0x000ff6000fffe03f */
[----:B------:R-:W-:Y:S01]  /*2d830*/  @!UPT UIADD3 URZ, URZ, URZ, URZ ;  /* 0x0000003f3f3ff290 */ /* 0x000fe2000fffe03f */
[----:B------:R0:W-:Y:S01]  /*2d840*/  STL.64 [R1+0x60], R16 ;  /* 0x0000601001007387 */ /* 0x0001e20000100a00 */
[----:B------:R1:W-:Y:S02]  /*2d850*/  STL.64 [R1+0x68], R18 ;  /* 0x0000681201007387 */ /* 0x0003e40000100a00 */
[----:B------:R-:W-:Y:S02]  /*2d860*/  STL.64 [R1+0x50], R4 ;  /* 0x0000500401007387 */ /* 0x000fe40000100a00 */
[----:B------:R-:W-:Y:S02]  /*2d870*/  STL.64 [R1+0x58], R6 ;  /* 0x0000580601007387 */ /* 0x000fe40000100a00 */
[----:B0-----:R-:W-:Y:S02]  /*2d880*/  IMAD.MOV.U32 R16, RZ, RZ, R25 ;  /* 0x000000ffff107224 */ /* 0x001fe400078e0019 */
[----:B-1----:R-:W-:Y:S02]  /*2d890*/  IMAD.MOV.U32 R19, RZ, RZ, R24 ;  /* 0x000000ffff137224 */ /* 0x002fe400078e0018 */
[----:B------:R-:W-:-:S05]  /*2d8a0*/  IMAD.MOV.U32 R18, RZ, RZ, R9 ;  /* 0x000000ffff127224 */ /* 0x000fca00078e0009 */
[----:B------:R-:W-:Y:S01]  /*2d8b0*/  STL.64 [R1+0x3ab0], R18 ;  /* 0x003ab01201007387 */ /* 0x000fe20000100a00 */
[----:B------:R0:W-:Y:S03]  /*2d8c0*/  STL [R1+0x3aa8], R16 ;  /* 0x003aa81001007387 */ /* 0x0001e60000100800 */
[----:B0-----:R-:W4:Y:S01]  /*2d8d0*/  LDL.LU.64 R16, [R1+0xb80] ;  /* 0x000b800001107983 */ /* 0x001f220000300a00 */
[----:B------:R-:W4:Y:S02]  /*2d8e0*/  LDL.LU.64 R18, [R1+0xb88] ;  /* 0x000b880001127983 */ /* 0x000f240000300a00 */
[----:B------:R-:W2:Y:S02]  /*2d8f0*/  LDL.LU.64 R24, [R1+0xb40] ;  /* 0x000b400001187983 */ /* 0x000ea40000300a00 */
[----:B------:R-:W2:Y:S01]  /*2d900*/  LDL.LU.64 R26, [R1+0xb48] ;  /* 0x000b4800011a7983 */ /* 0x000ea20000300a00 */
[----:B------:R-:W3:Y:S01]  /*2d910*/  LDL.LU.64 R8, [R1+0x7d0] ;  /* 0x0007d00001087983 */ /* 0x000ee20000300a00 */
[----:B------:R-:W2:Y:S03]  /*2d920*/  LDL.LU.64 R10, [R1+0x7d8] ;  /* 0x0007d800010a7983 */ /* 0x000ea60000300a00 */
[----:B--2---:R-:W-:Y:S01]  /*2d930*/  STL.64 [R1+0x3a48], R10 ;  /* 0x003a480a01007387 */ /* 0x004fe20000100a00 */
[----:B---3--:R0:W-:Y:S03]  /*2d940*/  STL.64 [R1+0x3a40], R8 ;  /* 0x003a400801007387 */ /* 0x0081e60000100a00 */
[----:B0-----:R-:W2:Y:S01]  /*2d950*/  LDL.LU.64 R8, [R1+0x910] ;  /* 0x0009100001087983 */ /* 0x001ea20000300a00 */
[----:B------:R-:W3:Y:S01]  /*2d960*/  LDL.LU.64 R10, [R1+0x918] ;  /* 0x00091800010a7983 */ /* 0x000ee20000300a00 */
[----:B----4-:R-:W-:Y:S02]  /*2d970*/  HMMA.16816.F32 R16, R20, R12, R16 ;  /* 0x0000000c1410723c */ /* 0x010fe40000001810 */
[----:B---3--:R-:W-:Y:S01]  /*2d980*/  STL.64 [R1+0x3a60], R10 ;  /* 0x003a600a01007387 */ /* 0x008fe20000100a00 */
[----:B--2---:R0:W-:Y:S03]  /*2d990*/  STL.64 [R1+0x3a58], R8 ;  /* 0x003a580801007387 */ /* 0x0041e60000100a00 */
        /* <DEDUP_REMOVED lines=9> */
[----:B------:R-:W3:Y:S02]  /*2da30*/  LDL.LU.64 R6, [R1+0x8e8] ;  /* 0x0008e80001067983 */ /* 0x000ee40000300a00 */
[----:B------:R-:W-:Y:S01]  /*2da40*/  STL.64 [R1+0x1c0], R16 ;  /* 0x0001c01001007387 */ /* 0x000fe20000100a00 */
[----:B------:R0:W-:Y:S03]  /*2da50*/  STL.64 [R1+0x1c8], R18 ;  /* 0x0001c81201007387 */ /* 0x0001e60000100a00 */
[----:B0-----:R-:W4:Y:S01]  /*2da60*/  LDL.LU.64 R18, [R1+0x3ab0] ;  /* 0x003ab00001127983 */ /* 0x001f220000300a00 */
[----:B------:R-:W2:Y:S02]  /*2da70*/  LDL.LU R16, [R1+0x3aa8] ;  /* 0x003aa80001107983 */ /* 0x000ea40000300800 */
[----:B------:R-:W2:Y:S02]  /*2da80*/  LDL.LU.64 R12, [R1+0x3aa0] ;  /* 0x003aa000010c7983 */ /* 0x000ea40000300a00 */
[----:B--2---:R-:W-:Y:S01]  /*2da90*/  HMMA.16816.F32 R20, R20, R12, R24 ;  /* 0x0000000c1414723c */ /* 0x004fe20000001818 */
[----:B------:R-:W2:Y:S01]  /*2daa0*/  LDL.LU.64 R26, [R1+0x3a98] ;  /* 0x003a9800011a7983 */ /* 0x000ea20000300a00 */
[----:B------:R-:W3:Y:S02]  /*2dab0*/  LDL.LU.64 R24, [R1+0x3a90] ;  /* 0x003a900001187983 */ /* 0x000ee40000300a00 */
[----:B------:R-:W-:-:S02]  /*2dac0*/  IMAD.MOV.U32 R17, RZ, RZ, R12 ;  /* 0x000000ffff117224 */ /* 0x000fc400078e000c */
[----:B------:R-:W-:Y:S11]  /*2dad0*/  IMAD.MOV.U32 R0, RZ, RZ, R13 ;  /* 0x000000ffff007224 */ /* 0x000ff600078e000d */
[----:B------:R-:W-:Y:S06]  /*2dae0*/  @!UPT UIADD3 URZ, URZ, URZ, URZ ;  /* 0x0000003f3f3ff290 */ /* 0x000fec000fffe03f */
[----:B------:R-:W-:Y:S01]  /*2daf0*/  STL.64 [R1+0x40], R20 ;  /* 0x0000401401007387 */ /* 0x000fe20000100a00 */
[----:B------:R-:W-:Y:S02]  /*2db00*/  STL.64 [R1+0x48], R22 ;  /* 0x0000481601007387 */ /* 0x000fe40000100a00 */
[----:B------:R-:W3:Y:S02]  /*2db10*/  LDL.LU.64 R14, [R1+0x3a88] ;  /* 0x003a8800010e7983 */ /* 0x000ee40000300a00 */
[----:B------:R-:W3:Y:S01]  /*2db20*/  LDL.LU.64 R12, [R1+0x3a80] ;  /* 0x003a8000010c7983 */ /* 0x000ee20000300a00 */
[----:B----4-:R-:W-:Y:S01]  /*2db30*/  STL.64 [R1+0x3a08], R18 ;  /* 0x003a081201007387 */ /* 0x010fe20000100a00 */
[----:B------:R0:W-:Y:S03]  /*2db40*/  STL.64 [R1+0x3a00], R16 ;  /* 0x003a001001007387 */ /* 0x0001e60000100a00 */
[----:B0-----:R-:W4:Y:S01]  /*2db50*/  LDL.LU.64 R16, [R1+0x8d0] ;  /* 0x0008d00001107983 */ /* 0x001f220000300a00 */
[----:B------:R-:W4:Y:S02]  /*2db60*/  LDL.LU.64 R18, [R1+0x8d8] ;  /* 0x0008d80001127983 */ /* 0x000f240000300a00 */
[----:B--2---:R-:W-:-:S02]  /*2db70*/  IMAD.MOV.U32 R20, RZ, RZ, R27 ;  /* 0x000000ffff147224 */ /* 0x004fc400078e001b */
[----:B------:R-:W-:Y:S02]  /*2db80*/  IMAD.MOV.U32 R21, RZ, RZ, R26 ;  /* 0x000000ffff157224 */ /* 0x000fe400078e001a */
[C---:B---3--:R-:W-:Y:S01]  /*2db90*/  HMMA.16816.F32 R24, R12.reuse, R24, R8 ;  /* 0x000000180c18723c */ /* 0x048fe20000001808 */
[----:B------:R-:W2:Y:S01]  /*2dba0*/  LDL.LU.64 R10, [R1+0x3a78] ;  /* 0x003a7800010a7983 */ /* 0x000ea20000300a00 */
[----:B------:R-:W2:Y:S11]  /*2dbb0*/  LDL.LU.64 R8, [R1+0x3a70] ;  /* 0x003a700001087983 */ /* 0x000eb60000300a00 */
[----:B------:R-:W-:Y:S10]  /*2dbc0*/  @!UPT UIADD3 URZ, URZ, URZ, URZ ;  /* 0x0000003f3f3ff290 */ /* 0x000ff4000fffe03f */
        /* <DEDUP_REMOVED lines=25> */
[C---:B--2---:R-:W-:Y:S11]  /*2dd60*/  HMMA.16816.F32 R4, R12.reuse, R8, R4 ;  /* 0x000000080c04723c */ /* 0x044ff60000001804 */
[----:B------:R-:W-:Y:S11]  /*2dd70*/  @!UPT UIADD3 URZ, URZ, URZ, URZ ;  /* 0x0000003f3f3ff290 */ /* 0x000ff6000fffe03f */
[----:B------:R-:W-:Y:S01]  /*2dd80*/  @!UPT UIADD3 URZ, URZ, URZ, URZ ;  /* 0x0000003f3f3ff290 */ /* 0x000fe2000fffe03f */
[----:B------:R-:W-:Y:S01]  /*2dd90*/  STL.64 [R1+0x7c0], R4 ;  /* 0x0007c00401007387 */ /* 0x000fe20000100a00 */
[----:B------:R0:W-:Y:S03]  /*2dda0*/  STL.64 [R1+0x7c8], R6 ;  /* 0x0007c80601007387 */ /* 0x0001e60000100a00 */
[----:B0-----:R-:W2:Y:S01]  /*2ddb0*/  LDL.LU.64 R6, [R1+0x3a18] ;  /* 0x003a180001067983 */ /* 0x001ea20000300a00 */
[----:B------:R-:W4:Y:S02]  /*2ddc0*/  LDL.LU.64 R4, [R1+0x3a10] ;  /* 0x003a100001047983 */ /* 0x000f240000300a00 */
[C---:B----4-:R-:W-:Y:S11]  /*2ddd0*/  HMMA.16816.F32 R16, R12.reuse, R4, R16 ;  /* 0x000000040c10723c */ /* 0x050ff60000001810 */
[----:B------:R-:W-:Y:S11]  /*2dde0*/  @!UPT UIADD3 URZ, URZ, URZ, URZ ;  /* 0x0000003f3f3ff290 */ /* 0x000ff6000fffe03f */
[----:B------:R-:W-:Y:S01]  /*2ddf0*/  @!UPT UIADD3 URZ, URZ, URZ, URZ ;  /* 0x0000003f3f3ff290 */ /* 0x000fe2000fffe03f */
[----:B------:R-:W-:Y:S01]  /*2de00*/  STL.64 [R1+0x7b0], R16 ;  /* 0x0007b01001007387 */ /* 0x000fe20000100a00 */
[----:B------:R-:W-:Y:S02]  /*2de10*/  IMAD.MOV.U32 R8, RZ, RZ, R19 ;  /* 0x000000ffff087224 */ /* 0x000fe400078e0013 */
[----:B------:R0:W-:Y:S02]  /*2de20*/  STL [R1+0x7b8], R18 ;  /* 0x0007b81201007387 */ /* 0x0001e40000100800 */
[----:B0-----:R-:W4:Y:S01]  /*2de30*/  LDL.LU.64 R18, [R1+0x3a08] ;  /* 0x003a080001127983 */ /* 0x001f220000300a00 */
[----:B------:R-:W2:Y:S02]  /*2de40*/  LDL.LU.64 R16, [R1+0x3a00] ;  /* 0x003a000001107983 */ /* 0x000ea40000300a00 */
[----:B------:R-:W2:Y:S02]  /*2de50*/  LDL R5, [R1+0xb10] ;  /* 0x000b100001057983 */ /* 0x000ea40000100800 */
[----:B------:R0:W-:Y:S01]  /*2de60*/  STL [R1+0x32b0], R8 ;  /* 0x0032b00801007387 */ /* 0x0001e20000100800 */
[----:B------:R1:W-:Y:S04]  /*2de70*/  STL.64 [R1+0x39b8], R10 ;  /* 0x0039b80a01007387 */ /* 0x0003e80000100a00 */
[----:B0-----:R-:W2:Y:S01]  /*2de80*/  LDL.LU.64 R8, [R1+0x830] ;  /* 0x0008300001087983 */ /* 0x001ea20000300a00 */
[----:B-1----:R-:W2:Y:S02]  /*2de90*/  LDL.LU.64 R10, [R1+0x838] ;  /* 0x00083800010a7983 */ /* 0x002ea40000300a00 */
[----:B--2---:R-:W-:Y:S11]  /*2dea0*/  HMMA.16816.F32 R20, R12, R20, R8 ;  /* 0x000000140c14723c */ /* 0x004ff60000001808 */
[----:B------:R-:W-:Y:S11]  /*2deb0*/  @!UPT UIADD3 URZ, URZ, URZ, URZ ;  /* 0x0000003f3f3ff290 */ /* 0x000ff6000fffe03f */
[----:B------:R-:W-:Y:S01]  /*2dec0*/  @!UPT UIADD3 URZ, URZ, URZ, URZ ;  /* 0x0000003f3f3ff290 */ /* 0x000fe2000fffe03f */
[----:B------:R-:W-:Y:S01]  /*2ded0*/  STL.64 [R1+0x830], R20 ;  /* 0x0008301401007387 */ /* 0x000fe20000100a00 */
[----:B------:R-:W-:Y:S02]  /*2dee0*/  IMAD.MOV.U32 R25, RZ, RZ, R22 ;  /* 0x000000ffff197224 */ /* 0x000fe400078e0016 */
[----:B------:R-:W-:Y:S02]  /*2def0*/  IMAD.MOV.U32 R24, RZ, RZ, R23 ;  /* 0x000000ffff187224 */ /* 0x000fe400078e0017 */
[----:B------:R-:W0:Y:S04]  /*2df00*/  LDSM.16.MT88.4 R20, [R5+0x2080] ;  /* 0x002080000514783b */ /* 0x000e280000004200 */
[----:B------:R-:W-:Y:S01]  /*2df10*/  STL [R1+0x3064], R24 ;  /* 0x0030641801007387 */ /* 0x000fe20000100800 */
[----:B------:R-:W-:Y:S02]  /*2df20*/  STL [R1+0x3060], R25 ;  /* 0x0030601901007387 */ /* 0x000fe40000100800 */
[----:B---3--:R-:W-:Y:S02]  /*2df30*/  STL.64 [R1+0x38a8], R26 ;  /* 0x0038a81a01007387 */ /* 0x008fe40000100a00 */
[----:B------:R-:W-:Y:S01]  /*2df40*/  STL.64 [R1+0x38b8], R6 ;  /* 0x0038b80601007387 */ /* 0x000fe20000100a00 */
[----:B------:R-:W-:Y:S04]  /*2df50*/  STL [R1+0x38b0], R5 ;  /* 0x0038b00501007387 */ /* 0x000fe80000100800 */
[----:B0-----:R-:W-:Y:S01]  /*2df60*/  STL.64 [R1+0x37c8], R22 ;  /* 0x0037c81601007387 */ /* 0x001fe20000100a00 */
[----:B------:R0:W-:Y:S02]  /*2df70*/  STL.64 [R1+0x37c0], R20 ;  /* 0x0037c01401007387 */ /* 0x0001e40000100a00 */
[----:B0-----:R-:W-:-:S02]  /*2df80*/  IMAD.MOV.U32 R20, RZ, RZ, R17 ;  /* 0x000000ffff147224 */ /* 0x001fc400078e0011 */
[----:B------:R-:W-:Y:S01]  /*2df90*/  IMAD.MOV.U32 R21, RZ, RZ, R0 ;  /* 0x000000ffff157224 */ /* 0x000fe200078e0000 */
[----:B------:R-:W2:Y:S01]  /*2dfa0*/  LDL.LU R17, [R1+0x39fc] ;  /* 0x0039fc0001117983 */ /* 0x000ea20000300800 */
[----:B------:R-:W3:Y:S02]  /*2dfb0*/  LDL.LU R0, [R1+0x39f8] ;  /* 0x0039f80001007983 */ /* 0x000ee40000300800 */
[----:B------:R-:W2:Y:S02]  /*2dfc0*/  LDL R22, [R1+0xd8] ;  /* 0x0000d80001167983 */ /* 0x000ea40000100800 */
[----:B------:R-:W2:Y:S02]  /*2dfd0*/  LDL R23, [R1+0xdc] ;  /* 0x0000dc0001177983 */ /* 0x000ea40000100800 */
[----:B--2---:R-:W-:Y:S01]  /*2dfe0*/  STL.64 [R1+0x3910], R22 ;  /* 0x0039101601007387 */ /* 0x004fe20000100a00 */
[----:B------:R0:W-:Y:S02]  /*2dff0*/  STL.64 [R1+0x3908], R20 ;  /* 0x0039081401007387 */ /* 0x0001e40000100a00 */
[----:B------:R-:W2:Y:S02]  /*2e000*/  LDL R26, [R1+0x8] ;  /* 0x00000800011a7983 */ /* 0x000ea40000100800 */
[----:B------:R-:W2:Y:S02]  /*2e010*/  LDL R27, [R1+0xc] ;  /* 0x00000c00011b7983 */ /* 0x000ea40000100800 */
[----:B0-----:R-:W-:-:S02]  /*2e020*/  IMAD.MOV.U32 R20, RZ, RZ, R3 ;  /* 0x000000ffff147224 */ /* 0x001fc400078e0003 */
[----:B------:R-:W-:Y:S01]  /*2e030*/  IMAD.MOV.U32 R21, RZ, RZ, R29 ;  /* 0x000000ffff157224 */ /* 0x000fe200078e001d */
[----:B--2---:R0:W-:Y:S04]  /*2e040*/  STL.64 [R1+0x38c0], R26 ;  /* 0x0038c01a01007387 */ /* 0x0041e80000100a00 */
[----:B0-----:R-:W2:Y:S04]  /*2e050*/  LDL R26, [R1+0x18] ;  /* 0x00001800011a7983 */ /* 0x001ea80000100800 */
[----:B------:R-:W2:Y:S01]  /*2e060*/  LDL R27, [R1+0x1c] ;  /* 0x00001c00011b7983 */ /* 0x000ea20000100800 */
[----:B------:R-:W3:Y:S02]  /*2e070*/  LDL.LU R3, [R1+0x39f4] ;  /* 0x0039f40001037983 */ /* 0x000ee40000300800 */
[----:B------:R-:W3:Y:S02]  /*2e080*/  LDL.LU R29, [R1+0x39f0] ;  /* 0x0039f000011d7983 */ /* 0x000ee40000300800 */
[----:B------:R0:W-:Y:S02]  /*2e090*/  STL.64 [R1+0x3928], R20 ;  /* 0x0039281401007387 */ /* 0x0001e40000100a00 */
[----:B0-----:R-:W-:-:S02]  /*2e0a0*/  IMAD.MOV.U32 R20, RZ, RZ, R28 ;  /* 0x000000ffff147224 */ /* 0x001fc400078e001c */
[----:B----4-:R-:W-:Y:S01]  /*2e0b0*/  IMAD.MOV.U32 R21, RZ, RZ, R18 ;  /* 0x000000ffff157224 */ /* 0x010fe200078e0012 */
[----:B------:R-:W4:Y:S01]  /*2e0c0*/  LDL.LU R28, [R1+0x39ec] ;  /* 0x0039ec00011c7983 */ /* 0x000f220000300800 */
[----:B------:R-:W3:Y:S03]  /*2e0d0*/  LDL.LU R18, [R1+0x39e8] ;  /* 0x0039e80001127983 */ /* 0x000ee60000300800 */
[----:B------:R0:W-:Y:S02]  /*2e0e0*/  STL.64 [R1+0x3940], R20 ;  /* 0x0039401401007387 */ /* 0x0001e40000100a00 */
[----:B0-----:R-:W-:Y:S02]  /*2e0f0*/  IMAD.MOV.U32 R20, RZ, RZ, R19 ;  /* 0x000000ffff147224 */ /* 0x001fe400078e0013 */
[----:B------:R-:W-:Y:S01]  /*2e100*/  IMAD.MOV.U32 R21, RZ, RZ, R16 ;  /* 0x000000ffff157224 */ /* 0x000fe200078e0010 */
[----:B--2---:R0:W-:Y:S01]  /*2e110*/  STL.64 [R1+0x38d8], R26 ;  /* 0x0038d81a01007387 */ /* 0x0041e20000100a00 */
[----:B------:R-:W2:Y:S02]  /*2e120*/  LDL.LU R4, [R1+0x410] ;  /* 0x0004100001047983 */ /* 0x000ea40000300800 */
[----:B------:R-:W2:Y:S02]  /*2e130*/  LDL.LU R5, [R1+0x414] ;  /* 0x0004140001057983 */ /* 0x000ea40000300800 */
[----:B------:R-:W2:Y:S01]  /*2e140*/  LDL.LU R6, [R1+0x418] ;  /* 0x0004180001067983 */ /* 0x000ea20000300800 */
[----:B------:R-:W2:Y:S01]  /*2e150*/  LDL.LU R7, [R1+0x41c] ;  /* 0x00041c0001077983 */ /* 0x000ea20000300800 */
[----:B------:R-:W2:Y:S02]  /*2e160*/  LDL.LU R19, [R1+0x39e4] ;  /* 0x0039e40001137983 */ /* 0x000ea40000300800 */
[----:B------:R-:W2:Y:S02]  /*2e170*/  LDL.LU R16, [R1+0x39e0] ;  /* 0x0039e00001107983 */ /* 0x000ea40000300800 */
[----:B------:R1:W-:Y:S01]  /*2e180*/  STL.64 [R1+0x3958], R20 ;  /* 0x0039581401007387 */ /* 0x0003e20000100a00 */
[----:B------:R-:W2:Y:S01]  /*2e190*/  LDL.LU R24, [R1+0x430] ;  /* 0x0004300001187983 */ /* 0x000ea20000300800 */
[----:B------:R-:W2:Y:S03]  /*2e1a0*/  LDL.LU R25, [R1+0x434] ;  /* 0x0004340001197983 */ /* 0x000ea60000300800 */
[----:B0-----:R-:W2:Y:S01]  /*2e1b0*/  LDL.LU R26, [R1+0x438] ;  /* 0x00043800011a7983 */ /* 0x001ea20000300800 */
[----:B------:R-:W2:Y:S02]  /*2e1c0*/  LDL.LU R27, [R1+0x43c] ;  /* 0x00043c00011b7983 */ /* 0x000ea40000300800 */
[----:B-1----:R-:W-:-:S02]  /*2e1d0*/  IMAD.MOV.U32 R20, RZ, RZ, R17 ;  /* 0x000000ffff147224 */ /* 0x002fc400078e0011 */
[----:B------:R-:W-:Y:S01]  /*2e1e0*/  IMAD.MOV.U32 R21, RZ, RZ, R2 ;  /* 0x000000ffff157224 */ /* 0x000fe200078e0002 */
[----:B------:R-:W2:Y:S01]  /*2e1f0*/  LDL.LU R17, [R1+0x39dc] ;  /* 0x0039dc0001117983 */ /* 0x000ea20000300800 */
[----:B------:R-:W2:Y:S03]  /*2e200*/  LDL.LU R2, [R1+0x39d8] ;  /* 0x0039d80001027983 */ /* 0x000ea60000300800 */
[----:B------:R3:W-:Y:S02]  /*2e210*/  STL.64 [R1+0x3970], R20 ;  /* 0x0039701401007387 */ /* 0x0007e40000100a00 */
[----:B---3--:R-:W-:Y:S02]  /*2e220*/  IMAD.MOV.U32 R20, RZ, RZ, R3 ;  /* 0x000000ffff147224 */ /* 0x008fe400078e0003 */
[----:B------:R-:W-:Y:S01]  /*2e230*/  IMAD.MOV.U32 R21, RZ, RZ, R0 ;  /* 0x000000ffff157224 */ /* 0x000fe200078e0000 */
[----:B------:R-:W3:Y:S01]  /*2e240*/  LDL.LU R3, [R1+0x39d4] ;  /* 0x0039d40001037983 */ /* 0x000ee20000300800 */
[----:B------:R-:W3:Y:S03]  /*2e250*/  LDL.LU R0, [R1+0x39d0] ;  /* 0x0039d00001007983 */ /* 0x000ee60000300800 */
[----:B------:R4:W-:Y:S02]  /*2e260*/  STL.64 [R1+0x3988], R20 ;  /* 0x0039881401007387 */ /* 0x0009e40000100a00 */
[----:B----4-:R-:W-:-:S02]  /*2e270*/  IMAD.MOV.U32 R20, RZ, RZ, R28 ;  /* 0x000000ffff147224 */ /* 0x010fc400078e001c */
[----:B------:R-:W-:Y:S01]  /*2e280*/  IMAD.MOV.U32 R21, RZ, RZ, R29 ;  /* 0x000000ffff157224 */ /* 0x000fe200078e001d */
[----:B------:R-:W4:Y:S01]  /*2e290*/  LDL.LU R28, [R1+0x39cc] ;  /* 0x0039cc00011c7983 */ /* 0x000f220000300800 */
[----:B------:R-:W3:Y:S03]  /*2e2a0*/  LDL.LU R29, [R1+0x39c8] ;  /* 0x0039c800011d7983 */ /* 0x000ee60000300800 */
[----:B------:R0:W-:Y:S02]  /*2e2b0*/  STL.64 [R1+0x39a0], R20 ;  /* 0x0039a01401007387 */ /* 0x0001e40000100a00 */
[----:B0-----:R-:W-:Y:S02]  /*2e2c0*/  IMAD.MOV.U32 R21, RZ, RZ, R18 ;  /* 0x000000ffff157224 */ /* 0x001fe400078e0012 */
[----:B--2---:R-:W-:-:S05]  /*2e2d0*/  IMAD.MOV.U32 R20, RZ, RZ, R19 ;  /* 0x000000ffff147224 */ /* 0x004fca00078e0013 */
[----:B------:R0:W-:Y:S04]  /*2e2e0*/  STL.64 [R1+0x39c0], R20 ;  /* 0x0039c01401007387 */ /* 0x0001e80000100a00 */
[----:B0-----:R-:W2:Y:S01]  /*2e2f0*/  LDL.LU.64 R20, [R1+0x840] ;  /* 0x0008400001147983 */ /* 0x001ea20000300a00 */
[----:B------:R-:W2:Y:S02]  /*2e300*/  LDL.LU.64 R22, [R1+0x848] ;  /* 0x0008480001167983 */ /* 0x000ea40000300a00 */
[----:B------:R-:W-:Y:S02]  /*2e310*/  STL.64 [R1+0x3920], R26 ;  /* 0x0039201a01007387 */ /* 0x000fe40000100a00 */
[----:B------:R0:W-:Y:S02]  /*2e320*/  STL.64 [R1+0x3918], R24 ;  /* 0x0039181801007387 */ /* 0x0001e40000100a00 */
[----:B0-----:R-:W2:Y:S01]  /*2e330*/  LDL.LU.64 R24, [R1+0x8b0] ;  /* 0x0008b00001187983 */ /* 0x001ea20000300a00 */
[----:B------:R-:W2:Y:S03]  /*2e340*/  LDL.LU.64 R26, [R1+0x8b8] ;  /* 0x0008b800011a7983 */ /* 0x000ea60000300a00 */
[----:B--2---:R-:W-:Y:S01]  /*2e350*/  STL.64 [R1+0x3938], R26 ;  /* 0x0039381a01007387 */ /* 0x004fe20000100a00 */
[----:B------:R0:W-:Y:S03]  /*2e360*/  STL.64 [R1+0x3930], R24 ;  /* 0x0039301801007387 */ /* 0x0001e60000100a00 */
        /* <DEDUP_REMOVED lines=17> */
[----:B------:R-:W2:Y:S02]  /*2e480*/  LDL.LU.64 R26, [R1+0x868] ;  /* 0x00086800011a7983 */ /* 0x000ea40000300a00 */
[----:B------:R-:W-:-:S02]  /*2e490*/  IMAD.MOV.U32 R8, RZ, RZ, R17 ;  /* 0x000000ffff087224 */ /* 0x000fc400078e0011 */
[----:B------:R-:W-:Y:S01]  /*2e4a0*/  IMAD.MOV.U32 R9, RZ, RZ, R16 ;  /* 0x000000ffff097224 */ /* 0x000fe200078e0010 */
[----:B--2---:R-:W-:Y:S01]  /*2e4b0*/  STL.64 [R1+0x39b0], R26 ;  /* 0x0039b01a01007387 */ /* 0x004fe20000100a00 */
[----:B------:R0:W-:Y:S03]  /*2e4c0*/  STL.64 [R1+0x39a8], R24 ;  /* 0x0039a81801007387 */ /* 0x0001e60000100a00 */
[----:B0-----:R-:W2:Y:S01]  /*2e4d0*/  LDL.LU.64 R24, [R1+0x850] ;  /* 0x0008500001187983 */ /* 0x001ea20000300a00 */
[----:B------:R-:W2:Y:S02]  /*2e4e0*/  LDL.LU.64 R26, [R1+0x858] ;  /* 0x00085800011a7983 */ /* 0x000ea40000300a00 */
[----:B------:R-:W2:Y:S02]  /*2e4f0*/  LDL.LU.64 R16, [R1+0x8a0] ;  /* 0x0008a00001107983 */ /* 0x000ea40000300a00 */
[----:B------:R-:W2:Y:S01]  /*2e500*/  LDL.LU.64 R18, [R1+0x8a8] ;  /* 0x0008a80001127983 */ /* 0x000ea20000300a00 */
[----:B------:R-:W-:Y:S01]  /*2e510*/  STL.64 [R1+0x38d0], R6 ;  /* 0x0038d00601007387 */ /* 0x000fe20000100a00 */
[----:B------:R0:W-:Y:S03]  /*2e520*/  STL.64 [R1+0x38c8], R4 ;  /* 0x0038c80401007387 */ /* 0x0001e60000100a00 */
[----:B0-----:R-:W2:Y:S01]  /*2e530*/  LDL.LU R4, [R1+0x420] ;  /* 0x0004200001047983 */ /* 0x001ea20000300800 */
[----:B------:R-:W2:Y:S02]  /*2e540*/  LDL.LU R5, [R1+0x424] ;  /* 0x0004240001057983 */ /* 0x000ea40000300800 */
[----:B------:R-:W2:Y:S02]  /*2e550*/  LDL.LU R6, [R1+0x428] ;  /* 0x0004280001067983 */ /* 0x000ea40000300800 */
[----:B------:R-:W2:Y:S01]  /*2e560*/  LDL.LU R7, [R1+0x42c] ;  /* 0x00042c0001077983 */ /* 0x000ea20000300800 */
[C---:B------:R-:W-:Y:S01]  /*2e570*/  HMMA.16816.F32 R8, R12.reuse, R8, R20 ;  /* 0x000000080c08723c */ /* 0x040fe20000001814 */
[----:B--2---:R0:W-:Y:S01]  /*2e580*/  STL.64 [R1+0x38e8], R6 ;  /* 0x0038e80601007387 */ /* 0x0041e20000100a00 */
[----:B------:R-:W-:Y:S03]  /*2e590*/  STL.64 [R1+0x38e0], R4 ;  /* 0x0038e00401007387 */ /* 0x000fe60000100a00 */
[----:B0-----:R-:W2:Y:S01]  /*2e5a0*/  LDL.64 R6, [R1+0x28] ;  /* 0x0000280001067983 */ /* 0x001ea20000100a00 */
[----:B------:R-:W2:Y:S11]  /*2e5b0*/  LDL.LU.64 R20, [R1+0x39c0] ;  /* 0x0039c00001147983 */ /* 0x000eb60000300a00 */
[----:B------:R-:W-:Y:S06]  /*2e5c0*/  @!UPT UIADD3 URZ, URZ, URZ, URZ ;  /* 0x0000003f3f3ff290 */ /* 0x000fec000fffe03f */
[----:B------:R0:W-:Y:S02]  /*2e5d0*/  STL.64 [R1+0x840], R8 ;  /* 0x0008400801007387 */ /* 0x0001e40000100a00 */
[----:B------:R1:W-:Y:S02]  /*2e5e0*/  STL [R1+0x848], R10 ;  /* 0x0008480a01007387 */ /* 0x0003e40000100800 */
[----:B0-----:R-:W-:Y:S02]  /*2e5f0*/  IMAD.MOV.U32 R9, RZ, RZ, R11 ;  /* 0x000000ffff097224 */ /* 0x001fe400078e000b */
[----:B-1----:R-:W3:Y:S03]  /*2e600*/  LDL.LU.64 R10, [R1+0x39b8] ;  /* 0x0039b800010a7983 */ /* 0x002ee60000300a00 */
[----:B------:R-:W-:Y:S01]  /*2e610*/  STL [R1+0x300c], R9 ;  /* 0x00300c0901007387 */ /* 0x000fe20000100800 */
[C---:B--2---:R-:W-:Y:S01]  /*2e620*/  HMMA.16816.F32 R20, R12.reuse, R20, R24 ;  /* 0x000000140c14723c */ /* 0x044fe20000001818 */
[----:B------:R-:W2:Y:S01]  /*2e630*/  LDL.LU.64 R26, [R1+0x39b0] ;  /* 0x0039b000011a7983 */ /* 0x000ea20000300a00 */
[----:B------:R-:W2:Y:S11]  /*2e640*/  LDL.LU.64 R24, [R1+0x39a8] ;  /* 0x0039a80001187983 */ /* 0x000eb60000300a00 */
[----:B------:R-:W-:Y:S10]  /*2e650*/  @!UPT UIADD3 URZ, URZ, URZ, URZ ;  /* 0x0000003f3f3ff290 */ /* 0x000ff4000fffe03f */
[----:B------:R0:W-:Y:S01]  /*2e660*/  STL.64 [R1+0x850], R20 ;  /* 0x0008501401007387 */ /* 0x0001e20000100a00 */
[----:B------:R2:W-:Y:S03]  /*2e670*/  STL.64 [R1+0x858], R22 ;  /* 0x0008581601007387 */ /* 0x0005e60000100a00 */
[----:B0-----:R-:W2:Y:S02]  /*2e680*/  LDL.LU.64 R20, [R1+0x39a0] ;  /* 0x0039a00001147983 */ /* 0x001ea40000300a00 */
[----:B--2---:R-:W-:Y:S02]  /*2e690*/  HMMA.16816.F32 R20, R12, R20, R24 ;  /* 0x000000140c14723c */ /* 0x004fe40000001818 */
[----:B------:R-:W2:Y:S01]  /*2e6a0*/  LDL.LU.64 R26, [R1+0x3998] ;  /* 0x00399800011a7983 */ /* 0x000ea20000300a00 */
[----:B------:R-:W2:Y:S11]  /*2e6b0*/  LDL.LU.64 R24, [R1+0x3990] ;  /* 0x0039900001187983 */ /* 0x000eb60000300a00 */
[----:B------:R-:W-:Y:S09]  /*2e6c0*/  @!UPT UIADD3 URZ, URZ, URZ, URZ ;  /* 0x0000003f3f3ff290 */ /* 0x000ff2000fffe03f */
[----:B------:R0:W-:Y:S01]  /*2e6d0*/  STL.64 [R1+0x860], R20 ;  /* 0x0008601401007387 */ /* 0x0001e20000100a00 */
[----:B------:R2:W-:Y:S03]  /*2e6e0*/  STL [R1+0x86c], R23 ;  /* 0x00086c1701007387 */ /* 0x0005e60000100800 */
[----:B0-----:R-:W2:Y:S01]  /*2e6f0*/  LDL.LU.64 R20, [R1+0x3988] ;  /* 0x0039880001147983 */ /* 0x001ea20000300a00 */
[----:B------:R-:W-:-:S05]  /*2e700*/  IMAD.MOV.U32 R9, RZ, RZ, R22 ;  /* 0x000000ffff097224 */ /* 0x000fca00078e0016 */
[----:B------:R-:W-:Y:S01]  /*2e710*/  STL [R1+0x3010], R9 ;  /* 0x0030100901007387 */ /* 0x000fe20000100800 */
        /* <DEDUP_REMOVED lines=34> */
[----:B0-----:R-:W2:Y:S01]  /*2e940*/  LDL.LU.64 R22, [R1+0x3910] ;  /* 0x0039100001167983 */ /* 0x001ea20000300a00 */
[----:B------:R-:W2:Y:S02]  /*2e950*/  LDL.LU.64 R20, [R1+0x3908] ;  /* 0x0039080001147983 */ /* 0x000ea40000300a00 */
[----:B--2---:R-:W-:Y:S01]  /*2e960*/  HMMA.16816.F32 R12, R12, R20, R16 ;  /* 0x000000140c0c723c */ /* 0x004fe20000001810 */
[----:B------:R-:W2:Y:S01]  /*2e970*/  LDL.LU.64 R18, [R1+0x3900] ;  /* 0x0039000001127983 */ /* 0x000ea20000300a00 */
[----:B------:R-:W2:Y:S02]  /*2e980*/  LDL.LU.64 R16, [R1+0x38f8] ;  /* 0x0038f80001107983 */ /* 0x000ea40000300a00 */
[----:B------:R-:W-:-:S02]  /*2e990*/  IMAD.MOV.U32 R9, RZ, RZ, R6 ;  /* 0x000000ffff097224 */ /* 0x000fc400078e0006 */
[----:B------:R-:W-:Y:S02]  /*2e9a0*/  IMAD.MOV.U32 R8, RZ, RZ, R7 ;  /* 0x000000ffff087224 */ /* 0x000fe400078e0007 */
[----:B---3--:R-:W-:Y:S11]  /*2e9b0*/  IMAD.MOV.U32 R20, RZ, RZ, R11 ;  /* 0x000000ffff147224 */ /* 0x008ff600078e000b */
[----:B------:R-:W-:Y:S04]  /*2e9c0*/  @!UPT UIADD3 URZ, URZ, URZ, URZ ;  /* 0x0000003f3f3ff290 */ /* 0x000fe8000fffe03f */
[----:B------:R0:W-:Y:S01]  /*2e9d0*/  STL.64 [R1+0x970], R12 ;  /* 0x0009700c01007387 */ /* 0x0001e20000100a00 */
[----:B------:R1:W-:Y:S03]  /*2e9e0*/  STL.64 [R1+0x978], R14 ;  /* 0x0009780e01007387 */ /* 0x0003e60000100a00 */
[----:B0-----:R-:W3:Y:S01]  /*2e9f0*/  LDL.LU R12, [R1+0x3f0] ;  /* 0x0003f000010c7983 */ /* 0x001ee20000300800 */
[----:B------:R-:W3:Y:S02]  /*2ea00*/  LDL.LU R13, [R1+0x3f4] ;  /* 0x0003f400010d7983 */ /* 0x000ee40000300800 */
[----:B-1----:R-:W3:Y:S02]  /*2ea10*/  LDL.LU R14, [R1+0x3f8] ;  /* 0x0003f800010e7983 */ /* 0x002ee40000300800 */
[----:B------:R-:W-:Y:S02]  /*2ea20*/  IMAD.MOV.U32 R15, RZ, RZ, R10 ;  /* 0x000000ffff0f7224 */ /* 0x000fe400078e000a */
[----:B------:R-:W3:Y:S01]  /*2ea30*/  LDL.LU R10, [R1+0x38f4] ;  /* 0x0038f400010a7983 */ /* 0x000ee20000300800 */
[----:B------:R4:W-:Y:S02]  /*2ea40*/  STL.64 [R1+0x37d8], R22 ;  /* 0x0037d81601007387 */ /* 0x0009e40000100a00 */
[----:B------:R-:W3:Y:S02]  /*2ea50*/  LDL.LU R11, [R1+0x38f0] ;  /* 0x0038f000010b7983 */ /* 0x000ee40000300800 */
[----:B----4-:R-:W-:-:S02]  /*2ea60*/  IMAD.MOV.U32 R22, RZ, RZ, R28 ;  /* 0x000000ffff167224 */ /* 0x010fc400078e001c */
[----:B------:R-:W-:Y:S01]  /*2ea70*/  IMAD.MOV.U32 R23, RZ, RZ, R0 ;  /* 0x000000ffff177224 */ /* 0x000fe200078e0000 */
[C---:B--2---:R-:W-:Y:S01]  /*2ea80*/  HMMA.16816.F32 R24, R16.reuse, R6, R24 ;  /* 0x000000061018723c */ /* 0x044fe20000001818 */
[----:B------:R-:W2:Y:S01]  /*2ea90*/  LDL.LU.64 R6, [R1+0x38e8] ;  /* 0x0038e80001067983 */ /* 0x000ea20000300a00 */
[----:B------:R-:W2:Y:S11]  /*2eaa0*/  LDL.LU.64 R4, [R1+0x38e0] ;  /* 0x0038e00001047983 */ /* 0x000eb60000300a00 */
[----:B------:R-:W-:Y:S10]  /*2eab0*/  @!UPT UIADD3 URZ, URZ, URZ, URZ ;  /* 0x0000003f3f3ff290 */ /* 0x000ff4000fffe03f */
[----:B------:R2:W-:Y:S01]  /*2eac0*/  STL.64 [R1+0x960], R24 ;  /* 0x0009601801007387 */ /* 0x0005e20000100a00 */
[----:B------:R-:W-:Y:S02]  /*2ead0*/  IMAD.MOV.U32 R28, RZ, RZ, R26 ;  /* 0x000000ffff1c7224 */ /* 0x000fe400078e001a */
[----:B------:R-:W-:Y:S02]  /*2eae0*/  IMAD.MOV.U32 R0, RZ, RZ, R27 ;  /* 0x000000ffff007224 */ /* 0x000fe400078e001b */
[----:B------:R-:W2:Y:S03]  /*2eaf0*/  LDL.LU.64 R26, [R1+0x38d8] ;  /* 0x0038d800011a7983 */ /* 0x000ea60000300a00 */
[----:B------:R-:W-:Y:S02]  /*2eb00*/  STL [R1+0x3014], R0 ;  /* 0x0030140001007387 */ /* 0x000fe40000100800 */
[----:B------:R-:W-:Y:S01]  /*2eb10*/  STL [R1+0x3008], R28 ;  /* 0x0030081c01007387 */ /* 0x000fe20000100800 */
[C---:B--2---:R-:W-:Y:S01]  /*2eb20*/  HMMA.16816.F32 R24, R16.reuse, R26, R4 ;  /* 0x0000001a1018723c */ /* 0x044fe20000001804 */
[----:B------:R-:W2:Y:S01]  /*2eb30*/  LDL.LU.64 R6, [R1+0x38d0] ;  /* 0x0038d00001067983 */ /* 0x000ea20000300a00 */
[----:B------:R-:W2:Y:S11]  /*2eb40*/  LDL.LU.64 R4, [R1+0x38c8] ;  /* 0x0038c80001047983 */ /* 0x000eb60000300a00 */
[----:B------:R-:W-:Y:S10]  /*2eb50*/  @!UPT UIADD3 URZ, URZ, URZ, URZ ;  /* 0x0000003f3f3ff290 */ /* 0x000ff4000fffe03f */
[----:B------:R-:W-:Y:S01]  /*2eb60*/  STL.64 [R1+0x950], R24 ;  /* 0x0009501801007387 */ /* 0x000fe20000100a00 */
[----:B------:R0:W-:Y:S03]  /*2eb70*/  STL.64 [R1+0x958], R26 ;  /* 0x0009581a01007387 */ /* 0x0001e60000100a00 */
[----:B0-----:R-:W2:Y:S02]  /*2eb80*/  LDL.LU.64 R26, [R1+0x38c0] ;  /* 0x0038c000011a7983 */ /* 0x001ea40000300a00 */
[C---:B--2---:R-:W-:Y:S02]  /*2eb90*/  HMMA.16816.F32 R24, R16.reuse, R26, R4 ;  /* 0x0000001a1018723c */ /* 0x044fe40000001804 */
[----:B------:R-:W2:Y:S01]  /*2eba0*/  LDL.LU.64 R6, [R1+0x38b8] ;  /* 0x0038b80001067983 */ /* 0x000ea20000300a00 */
[----:B------:R-:W4:Y:S11]  /*2ebb0*/  LDL.LU R5, [R1+0x38b0] ;  /* 0x0038b00001057983 */ /* 0x000f360000300800 */
[----:B------:R-:W-:Y:S09]  /*2ebc0*/  @!UPT UIADD3 URZ, URZ, URZ, URZ ;  /* 0x0000003f3f3ff290 */ /* 0x000ff2000fffe03f */
[----:B------:R-:W-:Y:S01]  /*2ebd0*/  STL.64 [R1+0x940], R24 ;  /* 0x0009401801007387 */ /* 0x000fe20000100a00 */
[----:B------:R0:W-:Y:S03]  /*2ebe0*/  STL.64 [R1+0x948], R26 ;  /* 0x0009481a01007387 */ /* 0x0001e60000100a00 */
[----:B0-----:R-:W2:Y:S01]  /*2ebf0*/  LDL.LU.64 R26, [R1+0x38a8] ;  /* 0x0038a800011a7983 */ /* 0x001ea20000300a00 */
[----:B------:R-:W-:Y:S01]  /*2ec00*/  IMAD.MOV.U32 R21, RZ, RZ, R29 ;  /* 0x000000ffff157224 */ /* 0x000fe200078e001d */
[C---:B---3--:R-:W-:Y:S08]  /*2ec10*/  HMMA.16816.F32 R12, R16.reuse, R10, R12 ;  /* 0x0000000a100c723c */ /* 0x048ff0000000180c */
[----:B--2---:R-:W-:Y:S01]  /*2ec20*/  HMMA.16816.F32 R20, R16, R26, R20 ;  /* 0x0000001a1014723c */ /* 0x004fe20000001814 */
[----:B------:R0:W-:Y:S11]  /*2ec30*/  STL.64 [R1+0x37f8], R26 ;  /* 0x0037f81a01007387 */ /* 0x0001f60000100a00 */
[----:B------:R-:W-:Y:S11]  /*2ec40*/  @!UPT UIADD3 URZ, URZ, URZ, URZ ;  /* 0x0000003f3f3ff290 */ /* 0x000ff6000fffe03f */
[----:B------:R-:W-:Y:S01]  /*2ec50*/  STL.64 [R1+0x930], R20 ;  /* 0x0009301401007387 */ /* 0x000fe20000100a00 */
[----:B------:R-:W-:Y:S02]  /*2ec60*/  STL.64 [R1+0x938], R22 ;  /* 0x0009381601007387 */ /* 0x000fe40000100a00 */
[----:B------:R1:W-:Y:S02]  /*2ec70*/  STL.64 [R1+0x920], R12 ;  /* 0x0009200c01007387 */ /* 0x0003e40000100a00 */
[----:B------:R2:W-:Y:S01]  /*2ec80*/  STL [R1+0x928], R14 ;  /* 0x0009280e01007387 */ /* 0x0005e20000100800 */
[----:B------:R-:W3:Y:S01]  /*2ec90*/  LDL.LU R24, [R1+0x480] ;  /* 0x0004800001187983 */ /* 0x000ee20000300800 */
[----:B------:R-:W3:Y:S02]  /*2eca0*/  LDL.LU R25, [R1+0x484] ;  /* 0x0004840001197983 */ /* 0x000ee40000300800 */
[----:B0-----:R-:W-:Y:S02]  /*2ecb0*/  IMAD.MOV.U32 R26, RZ, RZ, R3 ;  /* 0x000000ffff1a7224 */ /* 0x001fe400078e0003 */
[----:B------:R-:W-:Y:S01]  /*2ecc0*/  IMAD.MOV.U32 R27, RZ, RZ, R2 ;  /* 0x000000ffff1b7224 */ /* 0x000fe200078e0002 */
[----:B------:R-:W4:Y:S01]  /*2ecd0*/  LDL.LU R3, [R1+0x38a4] ;  /* 0x0038a40001037983 */ /* 0x000f220000300800 */
[----:B------:R-:W4:Y:S02]  /*2ece0*/  LDL.LU R2, [R1+0x38a0] ;  /* 0x0038a00001027983 */ /* 0x000f240000300800 */
[----:B------:R-:W-:Y:S01]  /*2ecf0*/  IMAD.MOV.U32 R29, RZ, RZ, R15 ;  /* 0x000000ffff1d7224 */ /* 0x000fe200078e000f */
[----:B-1----:R-:W4:Y:S01]  /*2ed00*/  LDL.LU R12, [R1+0x3e0] ;  /* 0x0003e000010c7983 */ /* 0x002f220000300800 */
[----:B------:R-:W4:Y:S02]  /*2ed10*/  LDL.LU R13, [R1+0x3e4] ;  /* 0x0003e400010d7983 */ /* 0x000f240000300800 */
[----:B--2---:R-:W2:Y:S02]  /*2ed20*/  LDL.LU R14, [R1+0x3e8] ;  /* 0x0003e800010e7983 */ /* 0x004ea40000300800 */
[----:B------:R-:W2:Y:S01]  /*2ed30*/  LDL.LU R15, [R1+0x3ec] ;  /* 0x0003ec00010f7983 */ /* 0x000ea20000300800 */
[----:B------:R-:W-:Y:S04]  /*2ed40*/  STL.64 [R1+0x3838], R26 ;  /* 0x0038381a01007387 */ /* 0x000fe80000100a00 */
[----:B---3--:R0:W-:Y:S04]  /*2ed50*/  STL.64 [R1+0x3830], R24 ;  /* 0x0038301801007387 */ /* 0x0081e80000100a00 */
[----:B0-----:R-:W3:Y:S01]  /*2ed60*/  LDL.LU R24, [R1+0x490] ;  /* 0x0004900001187983 */ /* 0x001ee20000300800 */
[----:B------:R-:W3:Y:S02]  /*2ed70*/  LDL.LU R25, [R1+0x494] ;  /* 0x0004940001197983 */ /* 0x000ee40000300800 */
[----:B------:R-:W-:-:S02]  /*2ed80*/  IMAD.MOV.U32 R26, RZ, RZ, R7 ;  /* 0x000000ffff1a7224 */ /* 0x000fc400078e0007 */
[----:B------:R-:W-:Y:S01]  /*2ed90*/  IMAD.MOV.U32 R27, RZ, RZ, R6 ;  /* 0x000000ffff1b7224 */ /* 0x000fe200078e0006 */
[----:B------:R-:W2:Y:S01]  /*2eda0*/  LDL.LU R7, [R1+0x389c] ;  /* 0x00389c0001077983 */ /* 0x000ea20000300800 */
[----:B------:R-:W2:Y:S03]  /*2edb0*/  LDL.LU R6, [R1+0x3898] ;  /* 0x0038980001067983 */ /* 0x000ea60000300800 */
[----:B------:R0:W-:Y:S04]  /*2edc0*/  STL.64 [R1+0x3848], R26 ;  /* 0x0038481a01007387 */ /* 0x0001e80000100a00 */
[----:B---3--:R-:W-:Y:S01]  /*2edd0*/  STL.64 [R1+0x3840], R24 ;  /* 0x0038401801007387 */ /* 0x008fe20000100a00 */
[----:B0-----:R-:W3:Y:S03]  /*2ede0*/  LDL.64 R26, [R1+0x148] ;  /* 0x00014800011a7983 */ /* 0x001ee60000100a00 */
[----:B---3--:R0:W-:Y:S04]  /*2edf0*/  STL.64 [R1+0x3858], R26 ;  /* 0x0038581a01007387 */ /* 0x0081e80000100a00 */
[----:B0-----:R-:W3:Y:S04]  /*2ee00*/  LDL.64 R26, [R1+0x158] ;  /* 0x00015800011a7983 */ /* 0x001ee80000100a00 */
[----:B---3--:R0:W-:Y:S01]  /*2ee10*/  STL.64 [R1+0x3870], R26 ;  /* 0x0038701a01007387 */ /* 0x0081e20000100a00 */
[----:B------:R-:W3:Y:S03]  /*2ee20*/  LDL.64 R22, [R1+0x128] ;  /* 0x0001280001167983 */ /* 0x000ee60000100a00 */
[----:B0-----:R-:W2:Y:S04]  /*2ee30*/  LDL.64 R26, [R1+0x38] ;  /* 0x00003800011a7983 */ /* 0x001ea80000100a00 */
[----:B---3--:R4:W-:Y:S01]  /*2ee40*/  STL.64 [R1+0x3850], R22 ;  /* 0x0038501601007387 */ /* 0x0089e20000100a00 */
[----:B------:R-:W3:Y:S02]  /*2ee50*/  LDL.LU R20, [R1+0x4a0] ;  /* 0x0004a00001147983 */ /* 0x000ee40000300800 */
[----:B------:R-:W3:Y:S02]  /*2ee60*/  LDL.LU R21, [R1+0x4a4] ;  /* 0x0004a40001157983 */ /* 0x000ee40000300800 */
[----:B----4-:R-:W-:-:S02]  /*2ee70*/  IMAD.MOV.U32 R22, RZ, RZ, R2 ;  /* 0x000000ffff167224 */ /* 0x010fc400078e0002 */
[----:B------:R-:W-:Y:S01]  /*2ee80*/  IMAD.MOV.U32 R23, RZ, RZ, R3 ;  /* 0x000000ffff177224 */ /* 0x000fe200078e0003 */
[----:B------:R-:W4:Y:S01]  /*2ee90*/  LDL.LU R2, [R1+0x3894] ;  /* 0x0038940001027983 */ /* 0x000f220000300800 */
[----:B------:R-:W4:Y:S03]  /*2eea0*/  LDL.LU R3, [R1+0x3890] ;  /* 0x0038900001037983 */ /* 0x000f260000300800 */
[----:B------:R2:W-:Y:S02]  /*2eeb0*/  STL.64 [R1+0x3868], R22 ;  /* 0x0038681601007387 */ /* 0x0005e40000100a00 */
[----:B--2---:R-:W-:Y:S02]  /*2eec0*/  IMAD.MOV.U32 R22, RZ, RZ, R6 ;  /* 0x000000ffff167224 */ /* 0x004fe400078e0006 */
[----:B------:R-:W-:Y:S01]  /*2eed0*/  IMAD.MOV.U32 R23, RZ, RZ, R7 ;  /* 0x000000ffff177224 */ /* 0x000fe200078e0007 */
[----:B---3--:R0:W-:Y:S04]  /*2eee0*/  STL.64 [R1+0x3860], R20 ;  /* 0x0038601401007387 */ /* 0x0081e80000100a00 */
[----:B0-----:R-:W2:Y:S01]  /*2eef0*/  LDL.LU R20, [R1+0x4b0] ;  /* 0x0004b00001147983 */ /* 0x001ea20000300800 */
[----:B------:R-:W2:Y:S02]  /*2ef00*/  LDL.LU R21, [R1+0x4b4] ;  /* 0x0004b40001157983 */ /* 0x000ea40000300800 */
[----:B------:R-:W3:Y:S02]  /*2ef10*/  LDL.LU R6, [R1+0x388c] ;  /* 0x00388c0001067983 */ /* 0x000ee40000300800 */
[----:B------:R-:W3:Y:S01]  /*2ef20*/  LDL.LU R7, [R1+0x3888] ;  /* 0x0038880001077983 */ /* 0x000ee20000300800 */
[----:B------:R4:W-:Y:S02]  /*2ef30*/  STL.64 [R1+0x3880], R22 ;  /* 0x0038801601007387 */ /* 0x0009e40000100a00 */
[----:B----4-:R-:W-:-:S02]  /*2ef40*/  IMAD.MOV.U32 R22, RZ, RZ, R3 ;  /* 0x000000ffff167224 */ /* 0x010fc400078e0003 */
[----:B------:R-:W-:Y:S01]  /*2ef50*/  IMAD.MOV.U32 R23, RZ, RZ, R2 ;  /* 0x000000ffff177224 */ /* 0x000fe200078e0002 */
[----:B--2---:R0:W-:Y:S04]  /*2ef60*/  STL.64 [R1+0x3878], R20 ;  /* 0x0038781401007387 */ /* 0x0041e80000100a00 */
[----:B0-----:R-:W2:Y:S01]  /*2ef70*/  LDL.LU R20, [R1+0x4c0] ;  /* 0x0004c00001147983 */ /* 0x001ea20000300800 */
[----:B------:R-:W2:Y:S01]  /*2ef80*/  LDL.LU R21, [R1+0x4c4] ;  /* 0x0004c40001157983 */ /* 0x000ea20000300800 */
[----:B---3--:R-:W-:Y:S01]  /*2ef90*/  HMMA.16816.F32 R12, R16, R6, R12 ;  /* 0x00000006100c723c */ /* 0x008fe2000000180c */
[----:B------:R-:W-:Y:S01]  /*2efa0*/  STL.64 [R1+0x37e0], R10 ;  /* 0x0037e00a01007387 */ /* 0x000fe20000100a00 */
[----:B------:R-:W-:Y:S11]  /*2efb0*/  STL [R1+0x3018], R29 ;  /* 0x0030181d01007387 */ /* 0x000ff60000100800 */
[----:B------:R-:W-:Y:S10]  /*2efc0*/  @!UPT UIADD3 URZ, URZ, URZ, URZ ;  /* 0x0000003f3f3ff290 */ /* 0x000ff4000fffe03f */
[----:B------:R-:W-:Y:S01]  /*2efd0*/  STL.64 [R1+0x430], R12 ;  /* 0x0004300c01007387 */ /* 0x000fe20000100a00 */
[----:B------:R-:W-:Y:S02]  /*2efe0*/  IMAD.MOV.U32 R3, RZ, RZ, R14 ;  /* 0x000000ffff037224 */ /* 0x000fe400078e000e */
[----:B------:R-:W-:Y:S02]  /*2eff0*/  IMAD.MOV.U32 R2, RZ, RZ, R15 ;  /* 0x000000ffff027224 */ /* 0x000fe400078e000f */
[----:B------:R-:W0:Y:S04]  /*2f000*/  LDSM.16.MT88.4 R12, [R5+0x2100] ;  /* 0x00210000050c783b */ /* 0x000e280000004200 */
[----:B------:R1:W-:Y:S01]  /*2f010*/  STL [R1+0x3020], R2 ;  /* 0x0030200201007387 */ /* 0x0003e20000100800 */
[----:B------:R-:W-:Y:S02]  /*2f020*/  STL [R1+0x301c], R3 ;  /* 0x00301c0301007387 */ /* 0x000fe40000100800 */
[----:B------:R-:W-:-:S02]  /*2f030*/  IMAD.MOV.U32 R0, RZ, RZ, R27 ;  /* 0x000000ffff007224 */ /* 0x000fc400078e001b */
[----:B-1----:R-:W-:Y:S01]  /*2f040*/  IMAD.MOV.U32 R2, RZ, RZ, R26 ;  /* 0x000000ffff027224 */ /* 0x002fe200078e001a */
[----:B0-----:R0:W-:Y:S01]  /*2f050*/  STL.64 [R1+0x3668], R14 ;  /* 0x0036680e01007387 */ /* 0x0011e20000100a00 */
[----:B------:R-:W-:Y:S03]  /*2f060*/  STL.64 [R1+0x3660], R12 ;  /* 0x0036600c01007387 */ /* 0x000fe60000100a00 */
[----:B0-----:R-:W3:Y:S01]  /*2f070*/  LDL.64 R14, [R1+0x138] ;  /* 0x00013800010e7983 */ /* 0x001ee20000100a00 */
[C---:B--2---:R-:W-:Y:S11]  /*2f080*/  HMMA.16816.F32 R20, R16.reuse, R26, R20 ;  /* 0x0000001a1014723c */ /* 0x044ff60000001814 */
[----:B------:R-:W-:Y:S11]  /*2f090*/  @!UPT UIADD3 URZ, URZ, URZ, URZ ;  /* 0x0000003f3f3ff290 */ /* 0x000ff6000fffe03f */
[----:B------:R-:W-:Y:S01]  /*2f0a0*/  @!UPT UIADD3 URZ, URZ, URZ, URZ ;  /* 0x0000003f3f3ff290 */ /* 0x000fe2000fffe03f */
[----:B------:R-:W-:Y:S01]  /*2f0b0*/  STL.64 [R1+0x4c0], R20 ;  /* 0x0004c01401007387 */ /* 0x000fe20000100a00 */
[----:B------:R0:W-:Y:S03]  /*2f0c0*/  STL.64 [R1+0x4c8], R22 ;  /* 0x0004c81601007387 */ /* 0x0001e60000100a00 */
[----:B0-----:R-:W2:Y:S01]  /*2f0d0*/  LDL.LU.64 R22, [R1+0x3880] ;  /* 0x0038800001167983 */ /* 0x001ea20000300a00 */
[----:B------:R-:W2:Y:S02]  /*2f0e0*/  LDL.LU.64 R20, [R1+0x3878] ;  /* 0x0038780001147983 */ /* 0x000ea40000300a00 */
[----:B------:R-:W2:Y:S02]  /*2f0f0*/  LDL.LU.64 R26, [R1+0x3870] ;  /* 0x00387000011a7983 */ /* 0x000ea40000300a00 */
[----:B------:R-:W-:Y:S01]  /*2f100*/  STL [R1+0x373c], R0 ;  /* 0x00373c0001007387 */ /* 0x000fe20000100800 */
[----:B------:R-:W-:Y:S01]  /*2f110*/  STL [R1+0x3738], R2 ;  /* 0x0037380201007387 */ /* 0x000fe20000100800 */
        /* <DEDUP_REMOVED lines=18> */
[----:B------:R-:W3:Y:S02]  /*2f240*/  LDL.LU.64 R26, [R1+0x3848] ;  /* 0x00384800011a7983 */ /* 0x000ee40000300a00 */
[----:B------:R-:W3:Y:S02]  /*2f250*/  LDL.LU.64 R24, [R1+0x3840] ;  /* 0x0038400001187983 */ /* 0x000ee40000300a00 */
[----:B------:R-:W-:Y:S01]  /*2f260*/  STL [R1+0x374c], R28 ;  /* 0x00374c1c01007387 */ /* 0x000fe20000100800 */
[----:B------:R-:W-:Y:S01]  /*2f270*/  STL [R1+0x3748], R29 ;  /* 0x0037481d01007387 */ /* 0x000fe20000100800 */
[----:B------:R-:W4:Y:S01]  /*2f280*/  LDL R5, [R1+0x1954] ;  /* 0x0019540001057983 */ /* 0x000f220000100800 */
[----:B---3--:R-:W-:Y:S11]  /*2f290*/  HMMA.16816.F32 R24, R16, R14, R24 ;  /* 0x0000000e1018723c */ /* 0x008ff60000001818 */
[----:B------:R-:W-:Y:S11]  /*2f2a0*/  @!UPT UIADD3 URZ, URZ, URZ, URZ ;  /* 0x0000003f3f3ff290 */ /* 0x000ff6000fffe03f */
[----:B------:R-:W-:Y:S01]  /*2f2b0*/  @!UPT UIADD3 URZ, URZ, URZ, URZ ;  /* 0x0000003f3f3ff290 */ /* 0x000fe2000fffe03f */
[----:B------:R-:W-:Y:S01]  /*2f2c0*/  STL.64 [R1+0x490], R24 ;  /* 0x0004901801007387 */ /* 0x000fe20000100a00 */
[----:B------:R0:W-:Y:S03]  /*2f2d0*/  STL.64 [R1+0x498], R26 ;  /* 0x0004981a01007387 */ /* 0x0001e60000100a00 */
[----:B0-----:R-:W3:Y:S01]  /*2f2e0*/  LDL.LU.64 R26, [R1+0x3838] ;  /* 0x00383800011a7983 */ /* 0x001ee20000300a00 */
[----:B------:R-:W3:Y:S02]  /*2f2f0*/  LDL.LU.64 R24, [R1+0x3830] ;  /* 0x0038300001187983 */ /* 0x000ee40000300a00 */
[----:B------:R-:W-:Y:S02]  /*2f300*/  IMAD.MOV.U32 R0, RZ, RZ, R14 ;  /* 0x000000ffff007224 */ /* 0x000fe400078e000e */
[----:B------:R-:W-:Y:S02]  /*2f310*/  IMAD.MOV.U32 R2, RZ, RZ, R15 ;  /* 0x000000ffff027224 */ /* 0x000fe400078e000f */
[----:B--2---:R-:W-:-:S03]  /*2f320*/  IMAD.MOV.U32 R4, RZ, RZ, R23 ;  /* 0x000000ffff047224 */ /* 0x004fc600078e0017 */
[----:B------:R-:W-:Y:S01]  /*2f330*/  STL [R1+0x3754], R2 ;  /* 0x0037540201007387 */ /* 0x000fe20000100800 */
[----:B------:R-:W-:Y:S01]  /*2f340*/  STL [R1+0x3750], R0 ;  /* 0x0037500001007387 */ /* 0x000fe20000100800 */
[----:B---3--:R-:W-:Y:S11]  /*2f350*/  HMMA.16816.F32 R12, R16, R22, R24 ;  /* 0x00000016100c723c */ /* 0x008ff60000001818 */
[----:B------:R-:W-:Y:S11]  /*2f360*/  @!UPT UIADD3 URZ, URZ, URZ, URZ ;  /* 0x0000003f3f3ff290 */ /* 0x000ff6000fffe03f */
[----:B------:R-:W-:Y:S01]  /*2f370*/  @!UPT UIADD3 URZ, URZ, URZ, URZ ;  /* 0x0000003f3f3ff290 */ /* 0x000fe2000fffe03f */
[----:B------:R-:W-:Y:S01]  /*2f380*/  STL.64 [R1+0x480], R12 ;  /* 0x0004800c01007387 */ /* 0x000fe20000100a00 */
[----:B------:R-:W-:Y:S02]  /*2f390*/  STL.64 [R1+0x488], R14 ;  /* 0x0004880e01007387 */ /* 0x000fe40000100a00 */
[----:B------:R-:W-:Y:S02]  /*2f3a0*/  STL.64 [R1+0x3768], R6 ;  /* 0x0037680601007387 */ /* 0x000fe40000100a00 */
[----:B----4-:R0:W-:Y:S02]  /*2f3b0*/  STL.64 [R1+0x3760], R4 ;  /* 0x0037600401007387 */ /* 0x0101e40000100a00 */
[----:B0-----:R-:W2:Y:S01]  /*2f3c0*/  LDL.LU R4, [R1+0x2f0] ;  /* 0x0002f00001047983 */ /* 0x001ea20000300800 */
[----:B------:R-:W2:Y:S02]  /*2f3d0*/  LDL.LU R5, [R1+0x2f4] ;  /* 0x0002f40001057983 */ /* 0x000ea40000300800 */
[----:B------:R-:W3:Y:S02]  /*2f3e0*/  LDL.LU R6, [R1+0x2f8] ;  /* 0x0002f80001067983 */ /* 0x000ee40000300800 */
[----:B------:R-:W3:Y:S02]  /*2f3f0*/  LDL.LU R7, [R1+0x2fc] ;  /* 0x0002fc0001077983 */ /* 0x000ee40000300800 */
[----:B---3--:R-:W-:Y:S01]  /*2f400*/  STL.64 [R1+0x3778], R6 ;  /* 0x0037780601007387 */ /* 0x008fe20000100a00 */
[----:B--2---:R0:W-:Y:S03]  /*2f410*/  STL.64 [R1+0x3770], R4 ;  /* 0x0037700401007387 */ /* 0x0041e60000100a00 */
[----:B0-----:R-:W2:Y:S01]  /*2f420*/  LDL.LU R4, [R1+0x300] ;  /* 0x0003000001047983 */ /* 0x001ea20000300800 */
[----:B------:R-:W2:Y:S02]  /*2f430*/  LDL.LU R5, [R1+0x304] ;  /* 0x0003040001057983 */ /* 0x000ea40000300800 */
[----:B------:R-:W3:Y:S02]  /*2f440*/  LDL.LU R6, [R1+0x308] ;  /* 0x0003080001067983 */ /* 0x000ee40000300800 */
[----:B------:R-:W3:Y:S01]  /*2f450*/  LDL.LU R7, [R1+0x30c] ;  /* 0x00030c0001077983 */ /* 0x000ee20000300800 */
[----:B------:R-:W4:Y:S01]  /*2f460*/  LDL.LU R12, [R1+0x320] ;  /* 0x00032000010c7983 */ /* 0x000f220000300800 */
[----:B------:R-:W4:Y:S02]  /*2f470*/  LDL.LU R13, [R1+0x324] ;  /* 0x00032400010d7983 */ /* 0x000f240000300800 */
[----:B------:R-:W2:Y:S02]  /*2f480*/  LDL.LU R14, [R1+0x328] ;  /* 0x00032800010e7983 */ /* 0x000ea40000300800 */
[----:B------:R-:W2:Y:S01]  /*2f490*/  LDL.LU R15, [R1+0x32c] ;  /* 0x00032c00010f7983 */ /* 0x000ea20000300800 */
[----:B------:R-:W2:Y:S01]  /*2f4a0*/  LDL.LU R24, [R1+0x450] ;  /* 0x0004500001187983 */ /* 0x000ea20000300800 */
[----:B------:R-:W2:Y:S02]  /*2f4b0*/  LDL.LU R25, [R1+0x454] ;  /* 0x0004540001197983 */ /* 0x000ea40000300800 */
[----:B------:R-:W2:Y:S02]  /*2f4c0*/  LDL.LU R26, [R1+0x458] ;  /* 0x00045800011a7983 */ /* 0x000ea40000300800 */
[----:B------:R-:W2:Y:S02]  /*2f4d0*/  LDL.LU R27, [R1+0x45c] ;  /* 0x00045c00011b7983 */ /* 0x000ea40000300800 */
[----:B--2---:R0:W-:Y:S01]  /*2f4e0*/  STL.64 [R1+0x3808], R26 ;  /* 0x0038081a01007387 */ /* 0x0041e20000100a00 */
[----:B------:R-:W-:Y:S03]  /*2f4f0*/  STL.64 [R1+0x3800], R24 ;  /* 0x0038001801007387 */ /* 0x000fe60000100a00 */
[----:B0-----:R-:W2:Y:S04]  /*2f500*/  LDL.64 R26, [R1+0x108] ;  /* 0x00010800011a7983 */ /* 0x001ea80000100a00 */
[----:B--2---:R0:W-:Y:S04]  /*2f510*/  STL.64 [R1+0x3818], R26 ;  /* 0x0038181a01007387 */ /* 0x0041e80000100a00 */
[----:B0-----:R-:W2:Y:S01]  /*2f520*/  LDL.64 R26, [R1+0x118] ;  /* 0x00011800011a7983 */ /* 0x001ea20000100a00 */
[----:B------:R0:W-:Y:S02]  /*2f530*/  STL.64 [R1+0x37b0], R14 ;  /* 0x0037b00e01007387 */ /* 0x0001e40000100a00 */
[----:B----4-:R-:W-:Y:S02]  /*2f540*/  STL.64 [R1+0x37a8], R12 ;  /* 0x0037a80c01007387 */ /* 0x010fe40000100a00 */
[----:B0-----:R-:W-:-:S02]  /*2f550*/  IMAD.MOV.U32 R15, RZ, RZ, R8 ;  /* 0x000000ffff0f7224 */ /* 0x001fc400078e0008 */
[----:B------:R-:W-:Y:S01]  /*2f560*/  IMAD.MOV.U32 R14, RZ, RZ, R9 ;  /* 0x000000ffff0e7224 */ /* 0x000fe200078e0009 */
[----:B------:R-:W4:Y:S01]  /*2f570*/  LDL.LU R8, [R1+0x440] ;  /* 0x0004400001087983 */ /* 0x000f220000300800 */
[----:B------:R-:W4:Y:S02]  /*2f580*/  LDL.LU R9, [R1+0x444] ;  /* 0x0004440001097983 */ /* 0x000f240000300800 */
[----:B------:R-:W2:Y:S02]  /*2f590*/  LDL.LU R10, [R1+0x448] ;  /* 0x00044800010a7983 */ /* 0x000ea40000300800 */
[----:B------:R-:W2:Y:S02]  /*2f5a0*/  LDL.LU R11, [R1+0x44c] ;  /* 0x00044c00010b7983 */ /* 0x000ea40000300800 */
[----:B--2---:R0:W-:Y:S01]  /*2f5b0*/  STL.64 [R1+0x37f0], R10 ;  /* 0x0037f00a01007387 */ /* 0x0041e20000100a00 */
[----:B----4-:R1:W-:Y:S03]  /*2f5c0*/  STL.64 [R1+0x37e8], R8 ;  /* 0x0037e80801007387 */ /* 0x0103e60000100a00 */
[----:B0-----:R-:W2:Y:S04]  /*2f5d0*/  LDL.64 R10, [R1+0xf8] ;  /* 0x0000f800010a7983 */ /* 0x001ea80000100a00 */
[----:B--2---:R0:W-:Y:S01]  /*2f5e0*/  STL.64 [R1+0x3810], R10 ;  /* 0x0038100a01007387 */ /* 0x0041e20000100a00 */
[----:B-1----:R-:W2:Y:S02]  /*2f5f0*/  LDL.LU R8, [R1+0x460] ;  /* 0x0004600001087983 */ /* 0x002ea40000300800 */
[----:B------:R-:W2:Y:S01]  /*2f600*/  LDL.LU R9, [R1+0x464] ;  /* 0x0004640001097983 */ /* 0x000ea20000300800 */
[----:B0-----:R-:W4:Y:S01]  /*2f610*/  LDL.LU R10, [R1+0x468] ;  /* 0x00046800010a7983 */ /* 0x001f220000300800 */
[----:B------:R-:W4:Y:S02]  /*2f620*/  LDL.LU R11, [R1+0x46c] ;  /* 0x00046c00010b7983 */ /* 0x000f240000300800 */
[----:B------:R-:W-:Y:S01]  /*2f630*/  IMAD.MOV.U32 R3, RZ, RZ, R22 ;  /* 0x000000ffff037224 */ /* 0x000fe200078e0016 */
[----:B----4-:R-:W-:Y:S01]  /*2f640*/  STL.64 [R1+0x3828], R10 ;  /* 0x0038280a01007387 */ /* 0x010fe20000100a00 */
[----:B--2---:R0:W-:Y:S03]  /*2f650*/  STL.64 [R1+0x3820], R8 ;  /* 0x0038200801007387 */ /* 0x0041e60000100a00 */
[----:B0-----:R-:W2:Y:S01]  /*2f660*/  LDL.LU R8, [R1+0x470] ;  /* 0x0004700001087983 */ /* 0x001ea20000300800 */
[----:B------:R-:W2:Y:S02]  /*2f670*/  LDL.LU R9, [R1+0x474] ;  /* 0x0004740001097983 */ /* 0x000ea40000300800 */
[----:B------:R-:W2:Y:S02]  /*2f680*/  LDL.LU R10, [R1+0x478] ;  /* 0x00047800010a7983 */ /* 0x000ea40000300800 */
[----:B------:R-:W2:Y:S01]  /*2f690*/  LDL.LU R11, [R1+0x47c] ;  /* 0x00047c00010b7983 */ /* 0x000ea20000300800 */
[----:B------:R-:W4:Y:S01]  /*2f6a0*/  LDL.64 R22, [R1+0xe8] ;  /* 0x0000e80001167983 */ /* 0x000f220000100a00 */
[----:B------:R0:W-:Y:S02]  /*2f6b0*/  STL.64 [R1+0x37d0], R14 ;  /* 0x0037d00e01007387 */ /* 0x0001e40000100a00 */
[----:B------:R-:W2:Y:S02]  /*2f6c0*/  LDL.LU R12, [R1+0x3d0] ;  /* 0x0003d000010c7983 */ /* 0x000ea40000300800 */
[----:B------:R-:W2:Y:S01]  /*2f6d0*/  LDL.LU R13, [R1+0x3d4] ;  /* 0x0003d400010d7983 */ /* 0x000ea20000300800 */
[----:B0-----:R-:W2:Y:S01]  /*2f6e0*/  LDL.LU R14, [R1+0x3d8] ;  /* 0x0003d800010e7983 */ /* 0x001ea20000300800 */
[----:B------:R-:W2:Y:S02]  /*2f6f0*/  LDL.LU R15, [R1+0x3dc] ;  /* 0x0003dc00010f7983 */ /* 0x000ea40000300800 */
[----:B---3--:R0:W-:Y:S02]  /*2f700*/  STL.64 [R1+0x3788], R6 ;  /* 0x0037880601007387 */ /* 0x0081e40000100a00 */
[----:B------:R-:W-:Y:S01]  /*2f710*/  STL.64 [R1+0x3780], R4 ;  /* 0x0037800401007387 */ /* 0x000fe20000100a00 */
[----:B0-----:R-:W3:Y:S04]  /*2f720*/  LDL.64 R6, [R1+0x8] ;  /* 0x0000080001067983 */ /* 0x001ee80000100a00 */
[----:B---3--:R0:W-:Y:S04]  /*2f730*/  STL.64 [R1+0x37a0], R6 ;  /* 0x0037a00601007387 */ /* 0x0081e80000100a00 */
[----:B0-----:R-:W3:Y:S01]  /*2f740*/  LDL.64 R6, [R1+0x18] ;  /* 0x0000180001067983 */ /* 0x001ee20000100a00 */
[----:B--2---:R-:W-:Y:S01]  /*2f750*/  HMMA.16816.F32 R8, R16, R26, R8 ;  /* 0x0000001a1008723c */ /* 0x004fe20000001808 */
[----:B------:R-:W-:-:S02]  /*2f760*/  IMAD.MOV.U32 R28, RZ, RZ, R26 ;  /* 0x000000ffff1c7224 */ /* 0x000fc400078e001a */
[----:B------:R-:W-:Y:S01]  /*2f770*/  IMAD.MOV.U32 R29, RZ, RZ, R27 ;  /* 0x000000ffff1d7224 */ /* 0x000fe200078e001b */
[----:B---3--:R0:W-:Y:S01]  /*2f780*/  STL.64 [R1+0x37b8], R6 ;  /* 0x0037b80601007387 */ /* 0x0081e20000100a00 */
[----:B------:R-:W2:Y:S02]  /*2f790*/  LDL.LU R4, [R1+0x330] ;  /* 0x0003300001047983 */ /* 0x000ea40000300800 */
[----:B------:R-:W2:Y:S01]  /*2f7a0*/  LDL.LU R5, [R1+0x334] ;  /* 0x0003340001057983 */ /* 0x000ea20000300800 */
[----:B0-----:R-:W2:Y:S01]  /*2f7b0*/  LDL.LU R6, [R1+0x338] ;  /* 0x0003380001067983 */ /* 0x001ea20000300800 */
[----:B------:R-:W2:Y:S11]  /*2f7c0*/  LDL.LU R7, [R1+0x33c] ;  /* 0x00033c0001077983 */ /* 0x000eb60000300800 */
[----:B------:R-:W-:Y:S03]  /*2f7d0*/  @!UPT UIADD3 URZ, URZ, URZ, URZ ;  /* 0x0000003f3f3ff290 */ /* 0x000fe6000fffe03f */
[----:B------:R-:W-:Y:S02]  /*2f7e0*/  STL.64 [R1+0x470], R8 ;  /* 0x0004700801007387 */ /* 0x000fe40000100a00 */
[----:B------:R0:W-:Y:S02]  /*2f7f0*/  STL.64 [R1+0x478], R10 ;  /* 0x0004780a01007387 */ /* 0x0001e40000100a00 */
[----:B0-----:R-:W3:Y:S01]  /*2f800*/  LDL.LU.64 R10, [R1+0x3828] ;  /* 0x00382800010a7983 */ /* 0x001ee20000300a00 */
[----:B------:R-:W3:Y:S02]  /*2f810*/  LDL.LU.64 R8, [R1+0x3820] ;  /* 0x0038200001087983 */ /* 0x000ee40000300a00 */
[----:B------:R-:W3:Y:S02]  /*2f820*/  LDL.LU.64 R26, [R1+0x3818] ;  /* 0x00381800011a7983 */ /* 0x000ee40000300a00 */
[----:B---3--:R-:W-:Y:S01]  /*2f830*/  HMMA.16816.F32 R8, R16, R26, R8 ;  /* 0x0000001a1008723c */ /* 0x008fe20000001808 */
[----:B------:R-:W-:-:S02]  /*2f840*/  IMAD.MOV.U32 R2, RZ, RZ, R26 ;  /* 0x000000ffff027224 */ /* 0x000fc400078e001a */
[----:B------:R-:W-:Y:S11]  /*2f850*/  IMAD.MOV.U32 R0, RZ, RZ, R27 ;  /* 0x000000ffff007224 */ /* 0x000ff600078e001b */
[----:B------:R-:W-:Y:S09]  /*2f860*/  @!UPT UIADD3 URZ, URZ, URZ, URZ ;  /* 0x0000003f3f3ff290 */ /* 0x000ff2000fffe03f */
[----:B------:R-:W-:Y:S01]  /*2f870*/  STL.64 [R1+0x460], R8 ;  /* 0x0004600801007387 */ /* 0x000fe20000100a00 */
[----:B------:R0:W-:Y:S03]  /*2f880*/  STL.64 [R1+0x468], R10 ;  /* 0x0004680a01007387 */ /* 0x0001e60000100a00 */
[----:B0-----:R-:W3:Y:S01]  /*2f890*/  LDL.LU.64 R10, [R1+0x3810] ;  /* 0x00381000010a7983 */ /* 0x001ee20000300a00 */
[----:B------:R-:W3:Y:S02]  /*2f8a0*/  LDL.LU.64 R26, [R1+0x3808] ;  /* 0x00380800011a7983 */ /* 0x000ee40000300a00 */
[----:B------:R-:W3:Y:S02]  /*2f8b0*/  LDL.LU.64 R24, [R1+0x3800] ;  /* 0x0038000001187983 */ /* 0x000ee40000300a00 */
[C---:B---3--:R-:W-:Y:S11]  /*2f8c0*/  HMMA.16816.F32 R24, R16.reuse, R10, R24 ;  /* 0x0000000a1018723c */ /* 0x048ff60000001818 */
[----:B------:R-:W-:Y:S11]  /*2f8d0*/  @!UPT UIADD3 URZ, URZ, URZ, URZ ;  /* 0x0000003f3f3ff290 */ /* 0x000ff6000fffe03f */
[----:B------:R-:W-:Y:S01]  /*2f8e0*/  @!UPT UIADD3 URZ, URZ, URZ, URZ ;  /* 0x0000003f3f3ff290 */ /* 0x000fe2000fffe03f */
[----:B------:R0:W-:Y:S01]  /*2f8f0*/  STL.64 [R1+0x450], R24 ;  /* 0x0004501801007387 */ /* 0x0001e20000100a00 */
[----:B------:R1:W-:Y:S02]  /*2f900*/  STL.64 [R1+0x458], R26 ;  /* 0x0004581a01007387 */ /* 0x0003e40000100a00 */
[----:B0-----:R-:W-:Y:S01]  /*2f910*/  IMAD.MOV.U32 R25, RZ, RZ, R10 ;  /* 0x000000ffff197224 */ /* 0x001fe200078e000a */
[----:B-1----:R-:W3:Y:S01]  /*2f920*/  LDL.LU.64 R26, [R1+0x37f8] ;  /* 0x0037f800011a7983 */ /* 0x002ee20000300a00 */
[----:B------:R-:W-:Y:S02]  /*2f930*/  IMAD.MOV.U32 R24, RZ, RZ, R11 ;  /* 0x000000ffff187224 */ /* 0x000fe400078e000b */
[----:B------:R-:W4:Y:S02]  /*2f940*/  LDL.LU.64 R10, [R1+0x37f0] ;  /* 0x0037f000010a7983 */ /* 0x000f240000300a00 */
[----:B------:R-:W4:Y:S02]  /*2f950*/  LDL.LU.64 R8, [R1+0x37e8] ;  /* 0x0037e80001087983 */ /* 0x000f240000300a00 */
[C---:B----4-:R-:W-:Y:S01]  /*2f960*/  HMMA.16816.F32 R8, R16.reuse, R22, R8 ;  /* 0x000000161008723c */ /* 0x050fe20000001808 */
[----:B---3--:R-:W-:Y:S01]  /*2f970*/  STL.64 [R1+0x3798], R26 ;  /* 0x0037981a01007387 */ /* 0x008fe20000100a00 */
[----:B------:R0:W-:Y:S03]  /*2f980*/  STL.64 [R1+0x3790], R24 ;  /* 0x0037901801007387 */ /* 0x0001e60000100a00 */
[----:B0-----:R-:W3:Y:S01]  /*2f990*/  LDL.LU R24, [R1+0x310] ;  /* 0x0003100001187983 */ /* 0x001ee20000300800 */
[----:B------:R-:W3:Y:S02]  /*2f9a0*/  LDL.LU R25, [R1+0x314] ;  /* 0x0003140001197983 */ /* 0x000ee40000300800 */
[----:B------:R-:W3:Y:S02]  /*2f9b0*/  LDL.LU R26, [R1+0x318] ;  /* 0x00031800011a7983 */ /* 0x000ee40000300800 */
[----:B------:R-:W3:Y:S11]  /*2f9c0*/  LDL.LU R27, [R1+0x31c] ;  /* 0x00031c00011b7983 */ /* 0x000ef60000300800 */
[----:B------:R-:W-:Y:S02]  /*2f9d0*/  @!UPT UIADD3 URZ, URZ, URZ, URZ ;  /* 0x0000003f3f3ff290 */ /* 0x000fe4000fffe03f */
[----:B------:R0:W-:Y:S01]  /*2f9e0*/  STL.64 [R1+0x440], R8 ;  /* 0x0004400801007387 */ /* 0x0001e20000100a00 */
[----:B------:R1:W-:Y:S02]  /*2f9f0*/  STL.64 [R1+0x448], R10 ;  /* 0x0004480a01007387 */ /* 0x0003e40000100a00 */
[----:B0-----:R-:W-:Y:S01]  /*2fa00*/  IMAD.MOV.U32 R9, RZ, RZ, R22 ;  /* 0x000000ffff097224 */ /* 0x001fe200078e0016 */
[----:B-1----:R-:W4:Y:S01]  /*2fa10*/  LDL.LU.64 R10, [R1+0x37e0] ;  /* 0x0037e000010a7983 */ /* 0x002f220000300a00 */
[----:B------:R-:W-:Y:S02]  /*2fa20*/  IMAD.MOV.U32 R8, RZ, RZ, R23 ;  /* 0x000000ffff087224 */ /* 0x000fe400078e0017 */
[----:B------:R-:W2:Y:S02]  /*2fa30*/  LDL.LU.64 R22, [R1+0x37d8] ;  /* 0x0037d80001167983 */ /* 0x000ea40000300a00 */
[----:B--2---:R-:W-:Y:S01]  /*2fa40*/  HMMA.16816.F32 R16, R16, R22, R12 ;  /* 0x000000161010723c */ /* 0x004fe2000000180c */
[----:B------:R-:W2:Y:S01]  /*2fa50*/  LDL.LU.64 R14, [R1+0x37d0] ;  /* 0x0037d000010e7983 */ /* 0x000ea20000300a00 */
[----:B------:R-:W2:Y:S02]  /*2fa60*/  LDL.LU.64 R22, [R1+0x37c8] ;  /* 0x0037c80001167983 */ /* 0x000ea40000300a00 */
[----:B------:R-:W2:Y:S11]  /*2fa70*/  LDL.LU.64 R20, [R1+0x37c0] ;  /* 0x0037c00001147983 */ /* 0x000eb60000300a00 */
[----:B------:R-:W-:Y:S08]  /*2fa80*/  @!UPT UIADD3 URZ, URZ, URZ, URZ ;  /* 0x0000003f3f3ff290 */ /* 0x000ff0000fffe03f */
[----:B------:R-:W-:Y:S01]  /*2fa90*/  STL.64 [R1+0x420], R16 ;  /* 0x0004201001007387 */ /* 0x000fe20000100a00 */
[----:B------:R0:W-:Y:S03]  /*2faa0*/  STL.64 [R1+0x428], R18 ;  /* 0x0004281201007387 */ /* 0x0001e60000100a00 */
[----:B0-----:R-:W3:Y:S01]  /*2fab0*/  LDL R19, [R1+0xb10] ;  /* 0x000b100001137983 */ /* 0x001ee20000100800 */
[C---:B--2---:R-:W-:Y:S03]  /*2fac0*/  HMMA.16816.F32 R12, R20.reuse, R14, R4 ;  /* 0x0000000e140c723c */ /* 0x044fe60000001804 */
[----:B---3--:R0:W-:Y:S01]  /*2fad0*/  STL [R1+0x3758], R19 ;  /* 0x0037581301007387 */ /* 0x0081e20000100800 */
[----:B------:R-:W2:Y:S02]  /*2fae0*/  LDL.LU R16, [R1+0x2e0] ;  /* 0x0002e00001107983 */ /* 0x000ea40000300800 */
[----:B------:R-:W2:Y:S02]  /*2faf0*/  LDL.LU R17, [R1+0x2e4] ;  /* 0x0002e40001117983 */ /* 0x000ea40000300800 */
[----:B------:R-:W2:Y:S01]  /*2fb00*/  LDL.LU R18, [R1+0x2e8] ;  /* 0x0002e80001127983 */ /* 0x000ea20000300800 */
[----:B0-----:R-:W2:Y:S01]  /*2fb10*/  LDL.LU R19, [R1+0x2ec] ;  /* 0x0002ec0001137983 */ /* 0x001ea20000300800 */
[----:B------:R-:W3:Y:S11]  /*2fb20*/  LDL.LU.64 R6, [R1+0x37b8] ;  /* 0x0037b80001067983 */ /* 0x000ef60000300a00 */
[----:B------:R-:W-:Y:S02]  /*2fb30*/  @!UPT UIADD3 URZ, URZ, URZ, URZ ;  /* 0x0000003f3f3ff290 */ /* 0x000fe4000fffe03f */
[----:B------:R-:W-:Y:S02]  /*2fb40*/  STL.64 [R1+0xa70], R12 ;  /* 0x000a700c01007387 */ /* 0x000fe40000100a00 */
[----:B------:R0:W-:Y:S02]  /*2fb50*/  STL.64 [R1+0xa78], R14 ;  /* 0x000a780e01007387 */ /* 0x0001e40000100a00 */
[----:B0-----:R-:W3:Y:S01]  /*2fb60*/  LDL.LU.64 R14, [R1+0x37b0] ;  /* 0x0037b000010e7983 */ /* 0x001ee20000300a00 */
[----:B------:R-:W3:Y:S02]  /*2fb70*/  LDL.LU.64 R12, [R1+0x37a8] ;  /* 0x0037a800010c7983 */ /* 0x000ee40000300a00 */
[C---:B---3--:R-:W-:Y:S11]  /*2fb80*/  HMMA.16816.F32 R12, R20.reuse, R6, R12 ;  /* 0x00000006140c723c */ /* 0x048ff6000000180c */
[----:B------:R-:W-:Y:S11]  /*2fb90*/  @!UPT UIADD3 URZ, URZ, URZ, URZ ;  /* 0x0000003f3f3ff290 */ /* 0x000ff6000fffe03f */
[----:B------:R-:W-:Y:S01]  /*2fba0*/  @!UPT UIADD3 URZ, URZ, URZ, URZ ;  /* 0x0000003f3f3ff290 */ /* 0x000fe2000fffe03f */
[----:B------:R0:W-:Y:S01]  /*2fbb0*/  STL.64 [R1+0xa60], R12 ;  /* 0x000a600c01007387 */ /* 0x0001e20000100a00 */
[----:B------:R1:W-:Y:S02]  /*2fbc0*/  STL.64 [R1+0xa68], R14 ;  /* 0x000a680e01007387 */ /* 0x0003e40000100a00 */
[----:B0-----:R-:W-:Y:S02]  /*2fbd0*/  IMAD.MOV.U32 R13, RZ, RZ, R6 ;  /* 0x000000ffff0d7224 */ /* 0x001fe400078e0006 */
[----:B------:R-:W-:Y:S02]  /*2fbe0*/  IMAD.MOV.U32 R12, RZ, RZ, R7 ;  /* 0x000000ffff0c7224 */ /* 0x000fe400078e0007 */
[----:B------:R-:W3:Y:S02]  /*2fbf0*/  LDL.LU.64 R6, [R1+0x37a0] ;  /* 0x0037a00001067983 */ /* 0x000ee40000300a00 */
[----:B---3--:R-:W-:Y:S01]  /*2fc00*/  HMMA.16816.F32 R24, R20, R6, R24 ;  /* 0x000000061418723c */ /* 0x008fe20000001818 */
[----:B-1----:R-:W-:-:S02]  /*2fc10*/  IMAD.MOV.U32 R15, RZ, RZ, R6 ;  /* 0x000000ffff0f7224 */ /* 0x002fc400078e0006 */
[----:B------:R-:W-:Y:S11]  /*2fc20*/  IMAD.MOV.U32 R14, RZ, RZ, R7 ;  /* 0x000000ffff0e7224 */ /* 0x000ff600078e0007 */
[----:B------:R-:W-:Y:S09]  /*2fc30*/  @!UPT UIADD3 URZ, URZ, URZ, URZ ;  /* 0x0000003f3f3ff290 */ /* 0x000ff2000fffe03f */
[----:B------:R-:W-:Y:S01]  /*2fc40*/  STL.64 [R1+0xa50], R24 ;  /* 0x000a501801007387 */ /* 0x000fe20000100a00 */
[----:B------:R0:W-:Y:S03]  /*2fc50*/  STL.64 [R1+0xa58], R26 ;  /* 0x000a581a01007387 */ /* 0x0001e60000100a00 */
[----:B0-----:R-:W3:Y:S01]  /*2fc60*/  LDL.LU.64 R26, [R1+0x3798] ;  /* 0x00379800011a7983 */ /* 0x001ee20000300a00 */
[----:B------:R-:W2:Y:S02]  /*2fc70*/  LDL.LU.64 R24, [R1+0x3790] ;  /* 0x0037900001187983 */ /* 0x000ea40000300a00 */
[----:B------:R-:W3:Y:S02]  /*2fc80*/  LDL.LU.64 R6, [R1+0x3788] ;  /* 0x0037880001067983 */ /* 0x000ee40000300a00 */
[----:B------:R-:W3:Y:S02]  /*2fc90*/  LDL.LU.64 R4, [R1+0x3780] ;  /* 0x0037800001047983 */ /* 0x000ee40000300a00 */
[C---:B---3--:R-:W-:Y:S11]  /*2fca0*/  HMMA.16816.F32 R4, R20.reuse, R26, R4 ;  /* 0x0000001a1404723c */ /* 0x048ff60000001804 */
[----:B------:R-:W-:Y:S11]  /*2fcb0*/  @!UPT UIADD3 URZ, URZ, URZ, URZ ;  /* 0x0000003f3f3ff290 */ /* 0x000ff6000fffe03f */
[----:B------:R-:W-:Y:S01]  /*2fcc0*/  @!UPT UIADD3 URZ, URZ, URZ, URZ ;  /* 0x0000003f3f3ff290 */ /* 0x000fe2000fffe03f */
[----:B------:R-:W-:Y:S01]  /*2fcd0*/  STL.64 [R1+0xa40], R4 ;  /* 0x000a400401007387 */ /* 0x000fe20000100a00 */
[----:B------:R0:W-:Y:S03]  /*2fce0*/  STL.64 [R1+0xa48], R6 ;  /* 0x000a480601007387 */ /* 0x0001e60000100a00 */
[----:B0-----:R-:W4:Y:S01]  /*2fcf0*/  LDL.LU.64 R6, [R1+0x3778] ;  /* 0x0037780001067983 */ /* 0x001f220000300a00 */
[----:B------:R-:W4:Y:S02]  /*2fd00*/  LDL.LU.64 R4, [R1+0x3770] ;  /* 0x0037700001047983 */ /* 0x000f240000300a00 */
[----:B------:R-:W-:Y:S01]  /*2fd10*/  STL.64 [R1+0x3620], R26 ;  /* 0x0036201a01007387 */ /* 0x000fe20000100a00 */
[C---:B----4-:R-:W-:Y:S11]  /*2fd20*/  HMMA.16816.F32 R4, R20.reuse, R10, R4 ;  /* 0x0000000a1404723c */ /* 0x050ff60000001804 */
[----:B------:R-:W-:Y:S11]  /*2fd30*/  @!UPT UIADD3 URZ, URZ, URZ, URZ ;  /* 0x0000003f3f3ff290 */ /* 0x000ff6000fffe03f */
[----:B------:R-:W-:Y:S01]  /*2fd40*/  @!UPT UIADD3 URZ, URZ, URZ, URZ ;  /* 0x0000003f3f3ff290 */ /* 0x000fe2000fffe03f */
[----:B------:R-:W-:Y:S01]  /*2fd50*/  STL.64 [R1+0xa30], R4 ;  /* 0x000a300401007387 */ /* 0x000fe20000100a00 */
[----:B------:R0:W-:Y:S03]  /*2fd60*/  STL.64 [R1+0xa38], R6 ;  /* 0x000a380601007387 */ /* 0x0001e60000100a00 */
[----:B0-----:R-:W2:Y:S01]  /*2fd70*/  LDL.LU.64 R6, [R1+0x3768] ;  /* 0x0037680001067983 */ /* 0x001ea20000300a00 */
[----:B------:R-:W3:Y:S02]  /*2fd80*/  LDL.LU.64 R4, [R1+0x3760] ;  /* 0x0037600001047983 */ /* 0x000ee40000300a00 */
[----:B------:R-:W-:Y:S02]  /*2fd90*/  STL.64 [R1+0x3628], R10 ;  /* 0x0036280a01007387 */ /* 0x000fe40000100a00 */
[----:B------:R-:W-:Y:S02]  /*2fda0*/  IMAD.MOV.U32 R26, RZ, RZ, R15 ;  /* 0x000000ffff1a7224 */ /* 0x000fe400078e000f */
[----:B------:R-:W-:Y:S01]  /*2fdb0*/  IMAD.MOV.U32 R27, RZ, RZ, R14 ;  /* 0x000000ffff1b7224 */ /* 0x000fe200078e000e */
[----:B--2---:R-:W-:Y:S11]  /*2fdc0*/  HMMA.16816.F32 R16, R20, R6, R16 ;  /* 0x000000061410723c */ /* 0x004ff60000001810 */
[----:B------:R-:W-:Y:S11]  /*2fdd0*/  @!UPT UIADD3 URZ, URZ, URZ, URZ ;  /* 0x0000003f3f3ff290 */ /* 0x000ff6000fffe03f */
[----:B------:R-:W-:Y:S01]  /*2fde0*/  @!UPT UIADD3 URZ, URZ, URZ, URZ ;  /* 0x0000003f3f3ff290 */ /* 0x000fe2000fffe03f */
[----:B------:R-:W-:Y:S01]  /*2fdf0*/  STL.64 [R1+0xa20], R16 ;  /* 0x000a201001007387 */ /* 0x000fe20000100a00 */
[----:B------:R0:W-:Y:S03]  /*2fe00*/  STL.64 [R1+0xa28], R18 ;  /* 0x000a281201007387 */ /* 0x0001e60000100a00 */
[----:B0-----:R-:W2:Y:S01]  /*2fe10*/  LDL.LU R19, [R1+0x3758] ;  /* 0x0037580001137983 */ /* 0x001ea20000300800 */
[----:B------:R-:W-:Y:S02]  /*2fe20*/  STL.64 [R1+0x3618], R6 ;  /* 0x0036180601007387 */ /* 0x000fe40000100a00 */
[----:B---3--:R-:W-:Y:S02]  /*2fe30*/  STL [R1+0x3610], R5 ;  /* 0x0036100501007387 */ /* 0x008fe40000100800 */
[----:B------:R0:W-:Y:S02]  /*2fe40*/  STL.64 [R1+0x3630], R26 ;  /* 0x0036301a01007387 */ /* 0x0001e40000100a00 */
[----:B0-----:R-:W-:-:S02]  /*2fe50*/  IMAD.MOV.U32 R27, RZ, RZ, R12 ;  /* 0x000000ffff1b7224 */ /* 0x001fc400078e000c */
[----:B------:R-:W-:Y:S01]  /*2fe60*/  IMAD.MOV.U32 R26, RZ, RZ, R13 ;  /* 0x000000ffff1a7224 */ /* 0x000fe200078e000d */
[----:B------:R-:W3:Y:S01]  /*2fe70*/  LDL.LU R12, [R1+0x2d0] ;  /* 0x0002d000010c7983 */ /* 0x000ee20000300800 */
[----:B------:R-:W3:Y:S02]  /*2fe80*/  LDL.LU R13, [R1+0x2d4] ;  /* 0x0002d400010d7983 */ /* 0x000ee40000300800 */
[----:B------:R-:W4:Y:S02]  /*2fe90*/  LDL.LU R14, [R1+0x2d8] ;  /* 0x0002d800010e7983 */ /* 0x000f240000300800 */
[----:B------:R-:W4:Y:S01]  /*2fea0*/  LDL.LU R15, [R1+0x2dc] ;  /* 0x0002dc00010f7983 */ /* 0x000f220000300800 */
[----:B--2---:R-:W0:Y:S04]  /*2feb0*/  LDSM.16.MT88.4 R16, [R19+0x2180] ;  /* 0x002180001310783b */ /* 0x004e280000004200 */
[----:B----4-:R1:W-:Y:S01]  /*2fec0*/  STL.64 [R1+0x3678], R14 ;  /* 0x0036780e01007387 */ /* 0x0103e20000100a00 */
[----:B---3--:R-:W-:Y:S02]  /*2fed0*/  STL.64 [R1+0x3670], R12 ;  /* 0x0036700c01007387 */ /* 0x008fe40000100a00 */
[----:B-1----:R-:W-:-:S02]  /*2fee0*/  IMAD.MOV.U32 R14, RZ, RZ, R9 ;  /* 0x000000ffff0e7224 */ /* 0x002fc400078e0009 */
[----:B------:R-:W-:-:S05]  /*2fef0*/  IMAD.MOV.U32 R15, RZ, RZ, R8 ;  /* 0x000000ffff0f7224 */ /* 0x000fca00078e0008 */
[----:B------:R1:W-:Y:S01]  /*2ff00*/  STL.64 [R1+0x3688], R14 ;  /* 0x0036880e01007387 */ /* 0x0003e20000100a00 */
[----:B------:R2:W-:Y:S02]  /*2ff10*/  STL.64 [R1+0x3648], R26 ;  /* 0x0036481a01007387 */ /* 0x0005e40000100a00 */
[----:B------:R-:W3:Y:S02]  /*2ff20*/  LDL.LU R8, [R1+0x210] ;  /* 0x0002100001087983 */ /* 0x000ee40000300800 */
[----:B------:R-:W3:Y:S01]  /*2ff30*/  LDL.LU R9, [R1+0x214] ;  /* 0x0002140001097983 */ /* 0x000ee20000300800 */
[----:B------:R-:W4:Y:S01]  /*2ff40*/  LDL.LU R10, [R1+0x218] ;  /* 0x00021800010a7983 */ /* 0x000f220000300800 */
[----:B------:R-:W4:Y:S02]  /*2ff50*/  LDL.LU R11, [R1+0x21c] ;  /* 0x00021c00010b7983 */ /* 0x000f240000300800 */
[----:B-1----:R-:W-:Y:S02]  /*2ff60*/  IMAD.MOV.U32 R14, RZ, RZ, R25 ;  /* 0x000000ffff0e7224 */ /* 0x002fe400078e0019 */
[----:B------:R-:W-:-:S05]  /*2ff70*/  IMAD.MOV.U32 R15, RZ, RZ, R24 ;  /* 0x000000ffff0f7224 */ /* 0x000fca00078e0018 */
[----:B------:R-:W-:Y:S01]  /*2ff80*/  STL.64 [R1+0x36a0], R14 ;  /* 0x0036a00e01007387 */ /* 0x000fe20000100a00 */
[----:B--2---:R-:W2:Y:S03]  /*2ff90*/  LDL.64 R26, [R1+0x28] ;  /* 0x00002800011a7983 */ /* 0x004ea60000100a00 */
[----:B--2---:R1:W-:Y:S01]  /*2ffa0*/  STL.64 [R1+0x3680], R26 ;  /* 0x0036801a01007387 */ /* 0x0043e20000100a00 */
[----:B------:R-:W2:Y:S02]  /*2ffb0*/  LDL.LU R24, [R1+0x340] ;  /* 0x0003400001187983 */ /* 0x000ea40000300800 */
[----:B------:R-:W2:Y:S01]  /*2ffc0*/  LDL.LU R25, [R1+0x344] ;  /* 0x0003440001197983 */ /* 0x000ea20000300800 */
[----:B-1----:R-:W2:Y:S01]  /*2ffd0*/  LDL.LU R26, [R1+0x348] ;  /* 0x00034800011a7983 */ /* 0x002ea20000300800 */
[----:B------:R-:W2:Y:S02]  /*2ffe0*/  LDL.LU R27, [R1+0x34c] ;  /* 0x00034c00011b7983 */ /* 0x000ea40000300800 */
[----:B------:R-:W-:-:S02]  /*2fff0*/  IMAD.MOV.U32 R14, RZ, RZ, R2 ;  /* 0x000000ffff0e7224 */ /* 0x000fc400078e0002 */
[----:B------:R-:W-:Y:S01]  /*30000*/  IMAD.MOV.U32 R15, RZ, RZ, R0 ;  /* 0x000000ffff0f7224 */ /* 0x000fe200078e0000 */
[----:B------:R-:W3:Y:S01]  /*30010*/  LDL.LU R2, [R1+0x3754] ;  /* 0x0037540001027983 */ /* 0x000ee20000300800 */
[----:B------:R-:W3:Y:S03]  /*30020*/  LDL.LU R0, [R1+0x3750] ;  /* 0x0037500001007983 */ /* 0x000ee60000300800 */
[----:B------:R1:W-:Y:S02]  /*30030*/  STL.64 [R1+0x36b8], R14 ;  /* 0x0036b80e01007387 */ /* 0x0003e40000100a00 */
[----:B-1----:R-:W-:Y:S02]  /*30040*/  IMAD.MOV.U32 R14, RZ, RZ, R28 ;  /* 0x000000ffff0e7224 */ /* 0x002fe400078e001c */
[----:B------:R-:W-:Y:S01]  /*30050*/  IMAD.MOV.U32 R15, RZ, RZ, R29 ;  /* 0x000000ffff0f7224 */ /* 0x000fe200078e001d */
[----:B--2---:R-:W-:Y:S01]  /*30060*/  STL.64 [R1+0x3698], R26 ;  /* 0x0036981a01007387 */ /* 0x004fe20000100a00 */
[----:B------:R1:W-:Y:S03]  /*30070*/  STL.64 [R1+0x3690], R24 ;  /* 0x0036901801007387 */ /* 0x0003e60000100a00 */
[----:B-1----:R-:W2:Y:S01]  /*30080*/  LDL.LU R24, [R1+0x350] ;  /* 0x0003500001187983 */ /* 0x002ea20000300800 */
[----:B------:R-:W2:Y:S02]  /*30090*/  LDL.LU R25, [R1+0x354] ;  /* 0x0003540001197983 */ /* 0x000ea40000300800 */
[----:B------:R-:W2:Y:S02]  /*300a0*/  LDL.LU R26, [R1+0x358] ;  /* 0x00035800011a7983 */ /* 0x000ea40000300800 */
[----:B------:R-:W2:Y:S01]  /*300b0*/  LDL.LU R27, [R1+0x35c] ;  /* 0x00035c00011b7983 */ /* 0x000ea20000300800 */
[----:B------:R-:W4:Y:S01]  /*300c0*/  LDL.LU R28, [R1+0x374c] ;  /* 0x00374c00011c7983 */ /* 0x000f220000300800 */
[----:B------:R-:W4:Y:S02]  /*300d0*/  LDL.LU R29, [R1+0x3748] ;  /* 0x00374800011d7983 */ /* 0x000f240000300800 */
[----:B------:R1:W-:Y:S02]  /*300e0*/  STL.64 [R1+0x36d0], R14 ;  /* 0x0036d00e01007387 */ /* 0x0003e40000100a00 */
[----:B-1----:R-:W-:-:S02]  /*300f0*/  IMAD.MOV.U32 R14, RZ, RZ, R3 ;  /* 0x000000ffff0e7224 */ /* 0x002fc400078e0003 */
[----:B------:R-:W-:Y:S01]  /*30100*/  IMAD.MOV.U32 R15, RZ, RZ, R4 ;  /* 0x000000ffff0f7224 */ /* 0x000fe200078e0004 */
[----:B------:R-:W4:Y:S01]  /*30110*/  LDL.LU R3, [R1+0x3744] ;  /* 0x0037440001037983 */ /* 0x000f220000300800 */
[----:B------:R-:W4:Y:S03]  /*30120*/  LDL.LU R4, [R1+0x3740] ;  /* 0x0037400001047983 */ /* 0x000f260000300800 */
[----:B------:R3:W-:Y:S02]  /*30130*/  STL.64 [R1+0x36e8], R14 ;  /* 0x0036e80e01007387 */ /* 0x0007e40000100a00 */
[----:B---3--:R-:W-:Y:S02]  /*30140*/  IMAD.MOV.U32 R14, RZ, RZ, R0 ;  /* 0x000000ffff0e7224 */ /* 0x008fe400078e0000 */
[----:B------:R-:W-:Y:S01]  /*30150*/  IMAD.MOV.U32 R15, RZ, RZ, R2 ;  /* 0x000000ffff0f7224 */ /* 0x000fe200078e0002 */
[----:B--2---:R-:W-:Y:S01]  /*30160*/  STL.64 [R1+0x36b0], R26 ;  /* 0x0036b01a01007387 */ /* 0x004fe20000100a00 */
[----:B------:R1:W-:Y:S02]  /*30170*/  STL.64 [R1+0x36a8], R24 ;  /* 0x0036a81801007387 */ /* 0x0003e40000100a00 */
[----:B----4-:R-:W-:-:S02]  /*30180*/  IMAD.MOV.U32 R6, RZ, RZ, R29 ;  /* 0x000000ffff067224 */ /* 0x010fc400078e001d */
[----:B------:R-:W-:Y:S01]  /*30190*/  IMAD.MOV.U32 R7, RZ, RZ, R28 ;  /* 0x000000ffff077224 */ /* 0x000fe200078e001c */
[----:B-1----:R-:W2:Y:S01]  /*301a0*/  LDL.LU R24, [R1+0x360] ;  /* 0x0003600001187983 */ /* 0x002ea20000300800 */
[----:B------:R-:W2:Y:S02]  /*301b0*/  LDL.LU R25, [R1+0x364] ;  /* 0x0003640001197983 */ /* 0x000ea40000300800 */
[----:B------:R-:W3:Y:S02]  /*301c0*/  LDL.LU R26, [R1+0x368] ;  /* 0x00036800011a7983 */ /* 0x000ee40000300800 */
[----:B------:R-:W3:Y:S01]  /*301d0*/  LDL.LU R27, [R1+0x36c] ;  /* 0x00036c00011b7983 */ /* 0x000ee20000300800 */
[----:B------:R-:W4:Y:S01]  /*301e0*/  LDL.LU R0, [R1+0x373c] ;  /* 0x00373c0001007983 */ /* 0x000f220000300800 */
[----:B------:R-:W2:Y:S02]  /*301f0*/  LDL.LU R2, [R1+0x3738] ;  /* 0x0037380001027983 */ /* 0x000ea40000300800 */
[----:B------:R1:W-:Y:S02]  /*30200*/  STL.64 [R1+0x3700], R14 ;  /* 0x0037000e01007387 */ /* 0x0003e40000100a00 */
[----:B------:R0:W-:Y:S01]  /*30210*/  STL.64 [R1+0x3708], R6 ;  /* 0x0037080601007387 */ /* 0x0001e20000100a00 */
[----:B------:R-:W2:Y:S01]  /*30220*/  LDL.LU R12, [R1+0x3a0] ;  /* 0x0003a000010c7983 */ /* 0x000ea20000300800 */
[----:B------:R-:W2:Y:S03]  /*30230*/  LDL.LU R13, [R1+0x3a4] ;  /* 0x0003a400010d7983 */ /* 0x000ea60000300800 */
[----:B-1----:R-:W2:Y:S01]  /*30240*/  LDL.LU R14, [R1+0x3a8] ;  /* 0x0003a800010e7983 */ /* 0x002ea20000300800 */
[----:B------:R-:W2:Y:S02]  /*30250*/  LDL.LU R15, [R1+0x3ac] ;  /* 0x0003ac00010f7983 */ /* 0x000ea40000300800 */
[----:B0-----:R-:W-:-:S02]  /*30260*/  IMAD.MOV.U32 R6, RZ, RZ, R4 ;  /* 0x000000ffff067224 */ /* 0x001fc400078e0004 */
[----:B------:R-:W-:Y:S01]  /*30270*/  IMAD.MOV.U32 R7, RZ, RZ, R3 ;  /* 0x000000ffff077224 */ /* 0x000fe200078e0003 */
[----:B--2---:R-:W-:Y:S01]  /*30280*/  STL.64 [R1+0x3718], R14 ;  /* 0x0037180e01007387 */ /* 0x004fe20000100a00 */
[----:B------:R0:W-:Y:S03]  /*30290*/  STL.64 [R1+0x3710], R12 ;  /* 0x0037100c01007387 */ /* 0x0001e60000100a00 */
[----:B------:R-:W-:Y:S01]  /*302a0*/  STL.64 [R1+0x3720], R6 ;  /* 0x0037200601007387 */ /* 0x000fe20000100a00 */
[----:B0-----:R-:W2:Y:S01]  /*302b0*/  LDL.LU R12, [R1+0x3b0] ;  /* 0x0003b000010c7983 */ /* 0x001ea20000300800 */
[----:B------:R-:W2:Y:S02]  /*302c0*/  LDL.LU R13, [R1+0x3b4] ;  /* 0x0003b400010d7983 */ /* 0x000ea40000300800 */
[----:B------:R-:W2:Y:S02]  /*302d0*/  LDL.LU R14, [R1+0x3b8] ;  /* 0x0003b800010e7983 */ /* 0x000ea40000300800 */
[----:B------:R-:W2:Y:S02]  /*302e0*/  LDL.LU R15, [R1+0x3bc] ;  /* 0x0003bc00010f7983 */ /* 0x000ea40000300800 */
[----:B--2---:R-:W-:Y:S01]  /*302f0*/  STL.64 [R1+0x3730], R14 ;  /* 0x0037300e01007387 */ /* 0x004fe20000100a00 */
[----:B------:R0:W-:Y:S03]  /*30300*/  STL.64 [R1+0x3728], R12 ;  /* 0x0037280c01007387 */ /* 0x0001e60000100a00 */
[----:B0-----:R-:W2:Y:S01]  /*30310*/  LDL.LU R12, [R1+0x3c0] ;  /* 0x0003c000010c7983 */ /* 0x001ea20000300800 */
[----:B------:R-:W2:Y:S02]  /*30320*/  LDL.LU R13, [R1+0x3c4] ;  /* 0x0003c400010d7983 */ /* 0x000ea40000300800 */
[----:B------:R-:W2:Y:S02]  /*30330*/  LDL.LU R14, [R1+0x3c8] ;  /* 0x0003c800010e7983 */ /* 0x000ea40000300800 */
[----:B------:R-:W2:Y:S01]  /*30340*/  LDL.LU R15, [R1+0x3cc] ;  /* 0x0003cc00010f7983 */ /* 0x000ea20000300800 */
[----:B---3--:R-:W-:Y:S01]  /*30350*/  STL.64 [R1+0x36c8], R26 ;  /* 0x0036c81a01007387 */ /* 0x008fe20000100a00 */
[----:B------:R0:W-:Y:S03]  /*30360*/  STL.64 [R1+0x36c0], R24 ;  /* 0x0036c01801007387 */ /* 0x0001e60000100a00 */
[----:B0-----:R-:W3:Y:S01]  /*30370*/  LDL.LU R24, [R1+0x370] ;  /* 0x0003700001187983 */ /* 0x001ee20000300800 */
[----:B------:R-:W3:Y:S02]  /*30380*/  LDL.LU R25, [R1+0x374] ;  /* 0x0003740001197983 */ /* 0x000ee40000300800 */
[----:B------:R-:W2:Y:S02]  /*30390*/  LDL.LU R26, [R1+0x378] ;  /* 0x00037800011a7983 */ /* 0x000ea40000300800 */
[----:B------:R-:W2:Y:S02]  /*303a0*/  LDL.LU R27, [R1+0x37c] ;  /* 0x00037c00011b7983 */ /* 0x000ea40000300800 */
[----:B--2---:R-:W-:Y:S01]  /*303b0*/  STL.64 [R1+0x36e0], R26 ;  /* 0x0036e01a01007387 */ /* 0x004fe20000100a00 */
[----:B---3--:R0:W-:Y:S03]  /*303c0*/  STL.64 [R1+0x36d8], R24 ;  /* 0x0036d81801007387 */ /* 0x0081e60000100a00 */
[----:B0-----:R-:W2:Y:S01]  /*303d0*/  LDL.LU R24, [R1+0x380] ;  /* 0x0003800001187983 */ /* 0x001ea20000300800 */
[----:B------:R-:W2:Y:S02]  /*303e0*/  LDL.LU R25, [R1+0x384] ;  /* 0x0003840001197983 */ /* 0x000ea40000300800 */
[----:B------:R-:W3:Y:S02]  /*303f0*/  LDL.LU R26, [R1+0x388] ;  /* 0x00038800011a7983 */ /* 0x000ee40000300800 */
[----:B------:R-:W3:Y:S02]  /*30400*/  LDL.LU R27, [R1+0x38c] ;  /* 0x00038c00011b7983 */ /* 0x000ee40000300800 */
[----:B------:R-:W-:-:S02]  /*30410*/  IMAD.MOV.U32 R6, RZ, RZ, R2 ;  /* 0x000000ffff067224 */ /* 0x000fc400078e0002 */
[----:B----4-:R-:W-:Y:S01]  /*30420*/  IMAD.MOV.U32 R7, RZ, RZ, R0 ;  /* 0x000000ffff077224 */ /* 0x010fe200078e0000 */
[----:B---3--:R-:W-:Y:S01]  /*30430*/  STL.64 [R1+0x36f8], R26 ;  /* 0x0036f81a01007387 */ /* 0x008fe20000100a00 */
[----:B--2---:R0:W-:Y:S03]  /*30440*/  STL.64 [R1+0x36f0], R24 ;  /* 0x0036f01801007387 */ /* 0x0041e60000100a00 */
[----:B0-----:R-:W2:Y:S01]  /*30450*/  LDL.LU R24, [R1+0x390] ;  /* 0x0003900001187983 */ /* 0x001ea20000300800 */
[----:B------:R-:W2:Y:S02]  /*30460*/  LDL.LU R25, [R1+0x394] ;  /* 0x0003940001197983 */ /* 0x000ea40000300800 */
[----:B------:R-:W2:Y:S02]  /*30470*/  LDL.LU R26, [R1+0x398] ;  /* 0x00039800011a7983 */ /* 0x000ea40000300800 */
[----:B------:R-:W2:Y:S01]  /*30480*/  LDL.LU R27, [R1+0x39c] ;  /* 0x00039c00011b7983 */ /* 0x000ea20000300800 */
[----:B------:R-:W-:Y:S01]  /*30490*/  STL.64 [R1+0x3640], R10 ;  /* 0x0036400a01007387 */ /* 0x000fe20000100a00 */
[----:B------:R0:W-:Y:S03]  /*304a0*/  STL.64 [R1+0x3638], R8 ;  /* 0x0036380801007387 */ /* 0x0001e60000100a00 */
[----:B0-----:R-:W3:Y:S01]  /*304b0*/  LDL.LU R8, [R1+0x220] ;  /* 0x0002200001087983 */ /* 0x001ee20000300800 */
[----:B------:R-:W3:Y:S02]  /*304c0*/  LDL.LU R9, [R1+0x224] ;  /* 0x0002240001097983 */ /* 0x000ee40000300800 */
[----:B------:R-:W4:Y:S02]  /*304d0*/  LDL.LU R10, [R1+0x228] ;  /* 0x00022800010a7983 */ /* 0x000f240000300800 */
[----:B------:R-:W4:Y:S01]  /*304e0*/  LDL.LU R11, [R1+0x22c] ;  /* 0x00022c00010b7983 */ /* 0x000f220000300800 */
[C---:B------:R-:W-:Y:S01]  /*304f0*/  HMMA.16816.F32 R4, R20.reuse, R6, R12 ;  /* 0x000000061404723c */ /* 0x040fe2000000180c */
[----:B----4-:R-:W-:Y:S01]  /*30500*/  STL.64 [R1+0x3658], R10 ;  /* 0x0036580a01007387 */ /* 0x010fe20000100a00 */
[----:B---3--:R0:W-:Y:S03]  /*30510*/  STL.64 [R1+0x3650], R8 ;  /* 0x0036500801007387 */ /* 0x0081e60000100a00 */
[----:B0-----:R-:W3:Y:S01]  /*30520*/  LDL.LU R8, [R1+0x230] ;  /* 0x0002300001087983 */ /* 0x001ee20000300800 */
[----:B------:R-:W3:Y:S02]  /*30530*/  LDL.LU R9, [R1+0x234] ;  /* 0x0002340001097983 */ /* 0x000ee40000300800 */
[----:B------:R-:W3:Y:S02]  /*30540*/  LDL.LU R10, [R1+0x238] ;  /* 0x00023800010a7983 */ /* 0x000ee40000300800 */
[----:B------:R-:W3:Y:S01]  /*30550*/  LDL.LU R11, [R1+0x23c] ;  /* 0x00023c00010b7983 */ /* 0x000ee20000300800 */
[----:B------:R0:W-:Y:S01]  /*30560*/  STL.64 [R1+0x3570], R18 ;  /* 0x0035701201007387 */ /* 0x0001e20000100a00 */
[----:B------:R-:W-:Y:S03]  /*30570*/  STL.64 [R1+0x3568], R16 ;  /* 0x0035681001007387 */ /* 0x000fe60000100a00 */
[----:B0-----:R-:W4:Y:S01]  /*30580*/  LDL.64 R18, [R1+0xd8] ;  /* 0x0000d80001127983 */ /* 0x001f220000100a00 */
[----:B------:R-:W2:Y:S02]  /*30590*/  LDL.LU.64 R14, [R1+0x3730] ;  /* 0x00373000010e7983 */ /* 0x000ea40000300a00 */
[----:B------:R-:W2:Y:S05]  /*305a0*/  LDL.LU.64 R12, [R1+0x3728] ;  /* 0x00372800010c7983 */ /* 0x000eaa0000300a00 */
[----:B------:R-:W-:Y:S01]  /*305b0*/  STL.64 [R1+0xb00], R4 ;  /* 0x000b000401007387 */ /* 0x000fe20000100a00 */
[----:B------:R0:W-:Y:S04]  /*305c0*/  STL.64 [R1+0xb08], R6 ;  /* 0x000b080601007387 */ /* 0x0001e80000100a00 */
[----:B0-----:R-:W2:Y:S02]  /*305d0*/  LDL.LU.64 R6, [R1+0x3720] ;  /* 0x0037200001067983 */ /* 0x001ea40000300a00 */
[C---:B--2---:R-:W-:Y:S02]  /*305e0*/  HMMA.16816.F32 R4, R20.reuse, R6, R12 ;  /* 0x000000061404723c */ /* 0x044fe4000000180c */
[----:B------:R-:W2:Y:S01]  /*305f0*/  LDL.LU.64 R14, [R1+0x3718] ;  /* 0x00371800010e7983 */ /* 0x000ea20000300a00 */
[----:B------:R-:W2:Y:S11]  /*30600*/  LDL.LU.64 R12, [R1+0x3710] ;  /* 0x00371000010c7983 */ /* 0x000eb60000300a00 */
[----:B------:R-:W-:Y:S09]  /*30610*/  @!UPT UIADD3 URZ, URZ, URZ, URZ ;  /* 0x0000003f3f3ff290 */ /* 0x000ff2000fffe03f */
[----:B------:R-:W-:Y:S01]  /*30620*/  STL.64 [R1+0xaf0], R4 ;  /* 0x000af00401007387 */ /* 0x000fe20000100a00 */
[----:B------:R0:W-:Y:S03]  /*30630*/  STL.64 [R1+0xaf8], R6 ;  /* 0x000af80601007387 */ /* 0x0001e60000100a00 */
[----:B0-----:R-:W2:Y:S02]  /*30640*/  LDL.LU.64 R6, [R1+0x3708] ;  /* 0x0037080001067983 */ /* 0x001ea40000300a00 */
[C---:B--2---:R-:W-:Y:S02]  /*30650*/  HMMA.16816.F32 R4, R20.reuse, R6, R12 ;  /* 0x000000061404723c */ /* 0x044fe4000000180c */
[----:B------:R-:W2:Y:S11]  /*30660*/  LDL.LU.64 R14, [R1+0x3700] ;  /* 0x00370000010e7983 */ /* 0x000eb60000300a00 */
[----:B------:R-:W-:Y:S10]  /*30670*/  @!UPT UIADD3 URZ, URZ, URZ, URZ ;  /* 0x0000003f3f3ff290 */ /* 0x000ff4000fffe03f */
[----:B------:R0:W-:Y:S01]  /*30680*/  STL.64 [R1+0xae0], R4 ;  /* 0x000ae00401007387 */ /* 0x0001e20000100a00 */
[----:B------:R1:W-:Y:S03]  /*30690*/  STL.64 [R1+0xae8], R6 ;  /* 0x000ae80601007387 */ /* 0x0003e60000100a00 */
[----:B0-----:R-:W3:Y:S01]  /*306a0*/  LDL.LU R4, [R1+0x1f0] ;  /* 0x0001f00001047983 */ /* 0x001ee20000300800 */
[----:B------:R-:W3:Y:S02]  /*306b0*/  LDL.LU R5, [R1+0x1f4] ;  /* 0x0001f40001057983 */ /* 0x000ee40000300800 */
[----:B-1----:R-:W3:Y:S02]  /*306c0*/  LDL.LU R6, [R1+0x1f8] ;  /* 0x0001f80001067983 */ /* 0x002ee40000300800 */
[----:B------:R-:W3:Y:S01]  /*306d0*/  LDL.LU R7, [R1+0x1fc] ;  /* 0x0001fc0001077983 */ /* 0x000ee20000300800 */
        /* <DEDUP_REMOVED lines=38> */
[----:B------:R-:W-:Y:S01]  /*30940*/  STL.64 [R1+0xa80], R12 ;  /* 0x000a800c01007387 */ /* 0x000fe20000100a00 */
[----:B------:R0:W-:Y:S03]  /*30950*/  STL.64 [R1+0xa88], R14 ;  /* 0x000a880e01007387 */ /* 0x0001e60000100a00 */
[----:B0-----:R-:W4:Y:S01]  /*30960*/  LDL.LU.64 R14, [R1+0x3678] ;  /* 0x00367800010e7983 */ /* 0x001f220000300a00 */
[----:B------:R-:W4:Y:S02]  /*30970*/  LDL.LU.64 R12, [R1+0x3670] ;  /* 0x00367000010c7983 */ /* 0x000f240000300a00 */
[----:B----4-:R-:W-:Y:S01]  /*30980*/  HMMA.16816.F32 R20, R20, R18, R12 ;  /* 0x000000121414723c */ /* 0x010fe2000000180c */
[----:B------:R-:W3:Y:S01]  /*30990*/  LDL.LU.64 R14, [R1+0x3668] ;  /* 0x00366800010e7983 */ /* 0x000ee20000300a00 */
[----:B------:R-:W3:Y:S02]  /*309a0*/  LDL.LU.64 R12, [R1+0x3660] ;  /* 0x00366000010c7983 */ /* 0x000ee40000300a00 */
[----:B--2---:R-:W-:-:S02]  /*309b0*/  IMAD.MOV.U32 R2, RZ, RZ, R26 ;  /* 0x000000ffff027224 */ /* 0x004fc400078e001a */
[----:B------:R-:W-:Y:S11]  /*309c0*/  IMAD.MOV.U32 R0, RZ, RZ, R27 ;  /* 0x000000ffff007224 */ /* 0x000ff600078e001b */
[----:B------:R-:W-:Y:S06]  /*309d0*/  @!UPT UIADD3 URZ, URZ, URZ, URZ ;  /* 0x0000003f3f3ff290 */ /* 0x000fec000fffe03f */
[----:B------:R0:W-:Y:S01]  /*309e0*/  STL.64 [R1+0xa10], R20 ;  /* 0x000a101401007387 */ /* 0x0001e20000100a00 */
[----:B------:R1:W-:Y:S03]  /*309f0*/  STL.64 [R1+0xa18], R22 ;  /* 0x000a181601007387 */ /* 0x0003e60000100a00 */
[----:B0-----:R-:W2:Y:S01]  /*30a00*/  LDL.LU R20, [R1+0x1e0] ;  /* 0x0001e00001147983 */ /* 0x001ea20000300800 */
[----:B------:R-:W2:Y:S02]  /*30a10*/  LDL.LU R21, [R1+0x1e4] ;  /* 0x0001e40001157983 */ /* 0x000ea40000300800 */
[----:B-1----:R-:W2:Y:S02]  /*30a20*/  LDL.LU R22, [R1+0x1e8] ;  /* 0x0001e80001167983 */ /* 0x002ea40000300800 */
[----:B------:R-:W2:Y:S01]  /*30a30*/  LDL.LU R23, [R1+0x1ec] ;  /* 0x0001ec0001177983 */ /* 0x000ea20000300800 */
[----:B------:R0:W-:Y:S01]  /*30a40*/  STL.64 [R1+0x3608], R18 ;  /* 0x0036081201007387 */ /* 0x0001e20000100a00 */
[----:B------:R-:W4:Y:S02]  /*30a50*/  LDL.LU R16, [R1+0x200] ;  /* 0x0002000001107983 */ /* 0x000f240000300800 */
[----:B------:R-:W4:Y:S01]  /*30a60*/  LDL.LU R17, [R1+0x204] ;  /* 0x0002040001117983 */ /* 0x000f220000300800 */
[----:B0-----:R-:W4:Y:S01]  /*30a70*/  LDL.LU R18, [R1+0x208] ;  /* 0x0002080001127983 */ /* 0x001f220000300800 */
[----:B------:R-:W4:Y:S01]  /*30a80*/  LDL.LU R19, [R1+0x20c] ;  /* 0x00020c0001137983 */ /* 0x000f220000300800 */
[C---:B---3--:R-:W-:Y:S11]  /*30a90*/  HMMA.16816.F32 R8, R12.reuse, R26, R8 ;  /* 0x0000001a0c08723c */ /* 0x048ff60000001808 */
[----:B------:R-:W-:Y:S11]  /*30aa0*/  @!UPT UIADD3 URZ, URZ, URZ, URZ ;  /* 0x0000003f3f3ff290 */ /* 0x000ff6000fffe03f */
[----:B------:R-:W-:Y:S01]  /*30ab0*/  @!UPT UIADD3 URZ, URZ, URZ, URZ ;  /* 0x0000003f3f3ff290 */ /* 0x000fe2000fffe03f */
[----:B------:R-:W-:Y:S01]  /*30ac0*/  STL.64 [R1+0xb80], R8 ;  /* 0x000b800801007387 */ /* 0x000fe20000100a00 */
[----:B------:R0:W-:Y:S03]  /*30ad0*/  STL.64 [R1+0xb88], R10 ;  /* 0x000b880a01007387 */ /* 0x0001e60000100a00 */
[----:B0-----:R-:W3:Y:S01]  /*30ae0*/  LDL.LU.64 R10, [R1+0x3658] ;  /* 0x00365800010a7983 */ /* 0x001ee20000300a00 */
[----:B------:R-:W3:Y:S02]  /*30af0*/  LDL.LU.64 R8, [R1+0x3650] ;  /* 0x0036500001087983 */ /* 0x000ee40000300a00 */
[----:B------:R-:W3:Y:S02]  /*30b00*/  LDL.LU.64 R26, [R1+0x3648] ;  /* 0x00364800011a7983 */ /* 0x000ee40000300a00 */
[C---:B---3--:R-:W-:Y:S01]  /*30b10*/  HMMA.16816.F32 R24, R12.reuse, R26, R8 ;  /* 0x0000001a0c18723c */ /* 0x048fe20000001808 */
[----:B------:R-:W3:Y:S01]  /*30b20*/  LDL.LU.64 R10, [R1+0x3640] ;  /* 0x00364000010a7983 */ /* 0x000ee20000300a00 */
[----:B------:R-:W3:Y:S11]  /*30b30*/  LDL.LU.64 R8, [R1+0x3638] ;  /* 0x0036380001087983 */ /* 0x000ef60000300a00 */
[----:B------:R-:W-:Y:S10]  /*30b40*/  @!UPT UIADD3 URZ, URZ, URZ, URZ ;  /* 0x0000003f3f3ff290 */ /* 0x000ff4000fffe03f */
[----:B------:R-:W-:Y:S01]  /*30b50*/  STL.64 [R1+0xb70], R24 ;  /* 0x000b701801007387 */ /* 0x000fe20000100a00 */
[----:B------:R0:W-:Y:S03]  /*30b60*/  STL.64 [R1+0xb78], R26 ;  /* 0x000b781a01007387 */ /* 0x0001e60000100a00 */
[----:B0-----:R-:W3:Y:S02]  /*30b70*/  LDL.LU.64 R26, [R1+0x3630] ;  /* 0x00363000011a7983 */ /* 0x001ee40000300a00 */
[C---:B---3--:R-:W-:Y:S02]  /*30b80*/  HMMA.16816.F32 R24, R12.reuse, R26, R8 ;  /* 0x0000001a0c18723c */ /* 0x048fe40000001808 */
[----:B------:R-:W3:Y:S11]  /*30b90*/  LDL.LU.64 R10, [R1+0x3628] ;  /* 0x00362800010a7983 */ /* 0x000ef60000300a00 */
[----:B------:R-:W-:Y:S10]  /*30ba0*/  @!UPT UIADD3 URZ, URZ, URZ, URZ ;  /* 0x0000003f3f3ff290 */ /* 0x000ff4000fffe03f */
[----:B------:R-:W-:Y:S01]  /*30bb0*/  STL.64 [R1+0xb60], R24 ;  /* 0x000b601801007387 */ /* 0x000fe20000100a00 */
[----:B------:R0:W-:Y:S03]  /*30bc0*/  STL.64 [R1+0xb68], R26 ;  /* 0x000b681a01007387 */ /* 0x0001e60000100a00 */
[----:B0-----:R-:W4:Y:S02]  /*30bd0*/  LDL.LU.64 R26, [R1+0x3620] ;  /* 0x00362000011a7983 */ /* 0x001f240000300a00 */
[C---:B----4-:R-:W-:Y:S02]  /*30be0*/  HMMA.16816.F32 R16, R12.reuse, R26, R16 ;  /* 0x0000001a0c10723c */ /* 0x050fe40000001810 */
[----:B------:R0:W-:Y:S01]  /*30bf0*/  STL.64 [R1+0x35f0], R26 ;  /* 0x0035f01a01007387 */ /* 0x0001e20000100a00 */
[----:B------:R-:W4:Y:S11]  /*30c00*/  LDL.LU R24, [R1+0x2a0] ;  /* 0x0002a00001187983 */ /* 0x000f360000300800 */
[----:B------:R-:W-:Y:S09]  /*30c10*/  @!UPT UIADD3 URZ, URZ, URZ, URZ ;  /* 0x0000003f3f3ff290 */ /* 0x000ff2000fffe03f */
[----:B------:R1:W-:Y:S01]  /*30c20*/  STL.64 [R1+0xb50], R16 ;  /* 0x000b501001007387 */ /* 0x0003e20000100a00 */
[----:B------:R2:W-:Y:S02]  /*30c30*/  STL.64 [R1+0xb58], R18 ;  /* 0x000b581201007387 */ /* 0x0005e40000100a00 */
[----:B------:R-:W4:Y:S02]  /*30c40*/  LDL.LU R25, [R1+0x2a4] ;  /* 0x0002a40001197983 */ /* 0x000f240000300800 */
[----:B0-----:R-:W4:Y:S01]  /*30c50*/  LDL.LU R26, [R1+0x2a8] ;  /* 0x0002a800011a7983 */ /* 0x001f220000300800 */
[----:B------:R-:W4:Y:S01]  /*30c60*/  LDL.LU R27, [R1+0x2ac] ;  /* 0x0002ac00011b7983 */ /* 0x000f220000300800 */
[C---:B---3--:R-:W-:Y:S03]  /*30c70*/  HMMA.16816.F32 R4, R12.reuse, R10, R4 ;  /* 0x0000000a0c04723c */ /* 0x048fe60000001804 */
[----:B-1----:R-:W3:Y:S01]  /*30c80*/  LDL.LU R16, [R1+0x2b0] ;  /* 0x0002b00001107983 */ /* 0x002ee20000300800 */
[----:B------:R-:W3:Y:S02]  /*30c90*/  LDL.LU R17, [R1+0x2b4] ;  /* 0x0002b40001117983 */ /* 0x000ee40000300800 */
[----:B--2---:R-:W3:Y:S02]  /*30ca0*/  LDL.LU R18, [R1+0x2b8] ;  /* 0x0002b80001127983 */ /* 0x004ee40000300800 */
[----:B------:R-:W3:Y:S01]  /*30cb0*/  LDL.LU R19, [R1+0x2bc] ;  /* 0x0002bc0001137983 */ /* 0x000ee20000300800 */
[----:B----4-:R0:W-:Y:S01]  /*30cc0*/  STL.64 [R1+0x3600], R26 ;  /* 0x0036001a01007387 */ /* 0x0101e20000100a00 */
[----:B------:R-:W-:Y:S03]  /*30cd0*/  STL.64 [R1+0x35f8], R24 ;  /* 0x0035f81801007387 */ /* 0x000fe60000100a00 */
[----:B0-----:R-:W3:Y:S10]  /*30ce0*/  LDL.64 R26, [R1+0x158] ;  /* 0x00015800011a7983 */ /* 0x001ef40000100a00 */
[----:B------:R-:W-:Y:S02]  /*30cf0*/  STL.64 [R1+0xb40], R4 ;  /* 0x000b400401007387 */ /* 0x000fe40000100a00 */
[----:B------:R0:W-:Y:S02]  /*30d00*/  STL.64 [R1+0xb48], R6 ;  /* 0x000b480601007387 */ /* 0x0001e40000100a00 */
[----:B0-----:R-:W2:Y:S01]  /*30d10*/  LDL.LU.64 R6, [R1+0x3618] ;  /* 0x0036180001067983 */ /* 0x001ea20000300a00 */
[----:B------:R-:W4:Y:S02]  /*30d20*/  LDL.LU R5, [R1+0x3610] ;  /* 0x0036100001057983 */ /* 0x000f240000300800 */
[----:B------:R0:W-:Y:S02]  /*30d30*/  STL.64 [R1+0x3540], R10 ;  /* 0x0035400a01007387 */ /* 0x0001e40000100a00 */
[----:B------:R-:W3:Y:S01]  /*30d40*/  LDL.LU R8, [R1+0x2c0] ;  /* 0x0002c00001087983 */ /* 0x000ee20000300800 */
[----:B------:R-:W3:Y:S04]  /*30d50*/  LDL.LU R9, [R1+0x2c4] ;  /* 0x0002c40001097983 */ /* 0x000ee80000300800 */
[----:B0-----:R-:W3:Y:S01]  /*30d60*/  LDL.LU R10, [R1+0x2c8] ;  /* 0x0002c800010a7983 */ /* 0x001ee20000300800 */
[----:B------:R-:W3:Y:S01]  /*30d70*/  LDL.LU R11, [R1+0x2cc] ;  /* 0x0002cc00010b7983 */ /* 0x000ee20000300800 */
[C---:B--2---:R-:W-:Y:S11]  /*30d80*/  HMMA.16816.F32 R20, R12.reuse, R6, R20 ;  /* 0x000000060c14723c */ /* 0x044ff60000001814 */
[----:B------:R-:W-:Y:S11]  /*30d90*/  @!UPT UIADD3 URZ, URZ, URZ, URZ ;  /* 0x0000003f3f3ff290 */ /* 0x000ff6000fffe03f */
[----:B------:R-:W-:Y:S01]  /*30da0*/  @!UPT UIADD3 URZ, URZ, URZ, URZ ;  /* 0x0000003f3f3ff290 */ /* 0x000fe2000fffe03f */
[----:B------:R-:W-:Y:S01]  /*30db0*/  STL.64 [R1+0xb30], R20 ;  /* 0x000b301401007387 */ /* 0x000fe20000100a00 */
[----:B------:R-:W-:Y:S02]  /*30dc0*/  STL.64 [R1+0xb38], R22 ;  /* 0x000b381601007387 */ /* 0x000fe40000100a00 */
[----:B------:R0:W-:Y:S02]  /*30dd0*/  STL.64 [R1+0x3588], R6 ;  /* 0x0035880601007387 */ /* 0x0001e40000100a00 */
[----:B----4-:R-:W-:Y:S01]  /*30de0*/  STL [R1+0x3580], R5 ;  /* 0x0035800501007387 */ /* 0x010fe20000100800 */
[----:B------:R-:W1:Y:S04]  /*30df0*/  LDSM.16.MT88.4 R20, [R5+0x2000] ;  /* 0x002000000514783b */ /* 0x000e680000004200 */
[----:B0-----:R-:W2:Y:S04]  /*30e00*/  LDL.64 R6, [R1+0xf8] ;  /* 0x0000f80001067983 */ /* 0x001ea80000100a00 */
[----:B--2---:R0:W-:Y:S04]  /*30e10*/  STL.64 [R1+0x35a0], R6 ;  /* 0x0035a00601007387 */ /* 0x0041e80000100a00 */
[----:B0-----:R-:W2:Y:S04]  /*30e20*/  LDL.64 R6, [R1+0x108] ;  /* 0x0001080001067983 */ /* 0x001ea80000100a00 */
[----:B--2---:R0:W-:Y:S04]  /*30e30*/  STL.64 [R1+0x35b8], R6 ;  /* 0x0035b80601007387 */ /* 0x0041e80000100a00 */
[----:B0-----:R-:W2:Y:S04]  /*30e40*/  LDL.64 R6, [R1+0x118] ;  /* 0x0001180001067983 */ /* 0x001ea80000100a00 */
[----:B--2---:R0:W-:Y:S04]  /*30e50*/  STL.64 [R1+0x35d0], R6 ;  /* 0x0035d00601007387 */ /* 0x0041e80000100a00 */
[----:B0-----:R-:W3:Y:S01]  /*30e60*/  LDL.64 R6, [R1+0x38] ;  /* 0x0000380001067983 */ /* 0x001ee20000100a00 */
[----:B-1----:R-:W-:Y:S02]  /*30e70*/  STL.64 [R1+0x3428], R22 ;  /* 0x0034281601007387 */ /* 0x002fe40000100a00 */
[----:B------:R0:W-:Y:S02]  /*30e80*/  STL.64 [R1+0x3420], R20 ;  /* 0x0034201401007387 */ /* 0x0001e40000100a00 */
[----:B0-----:R-:W2:Y:S01]  /*30e90*/  LDL.LU R20, [R1+0x290] ;  /* 0x0002900001147983 */ /* 0x001ea20000300800 */
[----:B------:R-:W2:Y:S02]  /*30ea0*/  LDL.LU R21, [R1+0x294] ;  /* 0x0002940001157983 */ /* 0x000ea40000300800 */
[----:B------:R-:W4:Y:S02]  /*30eb0*/  LDL.LU R22, [R1+0x298] ;  /* 0x0002980001167983 */ /* 0x000f240000300800 */
[----:B------:R-:W4:Y:S01]  /*30ec0*/  LDL.LU R23, [R1+0x29c] ;  /* 0x00029c0001177983 */ /* 0x000f220000300800 */
[C---:B---3--:R-:W-:Y:S01]  /*30ed0*/  HMMA.16816.F32 R8, R12.reuse, R6, R8 ;  /* 0x000000060c08723c */ /* 0x048fe20000001808 */
[----:B------:R-:W-:Y:S01]  /*30ee0*/  IMAD.MOV.U32 R3, RZ, RZ, R7 ;  /* 0x000000ffff037224 */ /* 0x000fe200078e0007 */
[----:B----4-:R0:W-:Y:S01]  /*30ef0*/  STL.64 [R1+0x35e8], R22 ;  /* 0x0035e81601007387 */ /* 0x0101e20000100a00 */
[----:B--2---:R-:W-:Y:S03]  /*30f00*/  STL.64 [R1+0x35e0], R20 ;  /* 0x0035e01401007387 */ /* 0x004fe60000100a00 */
[----:B0-----:R-:W2:Y:S11]  /*30f10*/  LDL.64 R22, [R1+0x148] ;  /* 0x0001480001167983 */ /* 0x001eb60000100a00 */
[----:B------:R-:W-:Y:S06]  /*30f20*/  @!UPT UIADD3 URZ, URZ, URZ, URZ ;  /* 0x0000003f3f3ff290 */ /* 0x000fec000fffe03f */
[----:B------:R0:W-:Y:S02]  /*30f30*/  STL.64 [R1+0xc10], R8 ;  /* 0x000c100801007387 */ /* 0x0001e40000100a00 */
[----:B------:R-:W-:Y:S02]  /*30f40*/  STL.64 [R1+0xc18], R10 ;  /* 0x000c180a01007387 */ /* 0x000fe40000100a00 */
[----:B0-----:R-:W-:Y:S02]  /*30f50*/  IMAD.MOV.U32 R8, RZ, RZ, R6 ;  /* 0x000000ffff087224 */ /* 0x001fe400078e0006 */
[----:B------:R-:W3:Y:S01]  /*30f60*/  LDL.64 R6, [R1+0x128] ;  /* 0x0001280001067983 */ /* 0x000ee20000100a00 */
[C---:B------:R-:W-:Y:S01]  /*30f70*/  HMMA.16816.F32 R16, R12.reuse, R26, R16 ;  /* 0x0000001a0c10723c */ /* 0x040fe20000001810 */
[----:B------:R-:W-:Y:S02]  /*30f80*/  IMAD.MOV.U32 R9, RZ, RZ, R27 ;  /* 0x000000ffff097224 */ /* 0x000fe400078e001b */
[----:B---3--:R0:W-:Y:S04]  /*30f90*/  STL.64 [R1+0x35d8], R6 ;  /* 0x0035d80601007387 */ /* 0x0081e80000100a00 */
[----:B0-----:R-:W3:Y:S11]  /*30fa0*/  LDL.64 R6, [R1+0x138] ;  /* 0x0001380001067983 */ /* 0x001ef60000100a00 */
[----:B------:R-:W-:Y:S05]  /*30fb0*/  @!UPT UIADD3 URZ, URZ, URZ, URZ ;  /* 0x0000003f3f3ff290 */ /* 0x000fea000fffe03f */
[----:B------:R0:W-:Y:S02]  /*30fc0*/  STL.64 [R1+0xc00], R16 ;  /* 0x000c001001007387 */ /* 0x0001e40000100a00 */
[----:B------:R1:W-:Y:S02]  /*30fd0*/  STL.64 [R1+0xc08], R18 ;  /* 0x000c081201007387 */ /* 0x0003e40000100a00 */
[----:B0-----:R-:W-:Y:S01]  /*30fe0*/  IMAD.MOV.U32 R16, RZ, RZ, R26 ;  /* 0x000000ffff107224 */ /* 0x001fe200078e001a */
[----:B-1----:R-:W4:Y:S01]  /*30ff0*/  LDL.LU.64 R18, [R1+0x3608] ;  /* 0x0036080001127983 */ /* 0x002f220000300a00 */
[----:B------:R-:W2:Y:S02]  /*31000*/  LDL.LU.64 R26, [R1+0x3600] ;  /* 0x00360000011a7983 */ /* 0x000ea40000300a00 */
[----:B------:R-:W2:Y:S02]  /*31010*/  LDL.LU.64 R24, [R1+0x35f8] ;  /* 0x0035f80001187983 */ /* 0x000ea40000300a00 */
[C---:B--2---:R-:W-:Y:S11]  /*31020*/  HMMA.16816.F32 R24, R12.reuse, R22, R24 ;  /* 0x000000160c18723c */ /* 0x044ff60000001818 */
[----:B------:R-:W-:Y:S11]  /*31030*/  @!UPT UIADD3 URZ, URZ, URZ, URZ ;  /* 0x0000003f3f3ff290 */ /* 0x000ff6000fffe03f */
[----:B------:R-:W-:Y:S01]  /*31040*/  @!UPT UIADD3 URZ, URZ, URZ, URZ ;  /* 0x0000003f3f3ff290 */ /* 0x000fe2000fffe03f */
[----:B------:R-:W-:Y:S01]  /*31050*/  STL.64 [R1+0xbf0], R24 ;  /* 0x000bf01801007387 */ /* 0x000fe20000100a00 */
[----:B------:R0:W-:Y:S03]  /*31060*/  STL.64 [R1+0xbf8], R26 ;  /* 0x000bf81a01007387 */ /* 0x0001e60000100a00 */
[----:B0-----:R-:W2:Y:S01]  /*31070*/  LDL.LU.64 R26, [R1+0x35f0] ;  /* 0x0035f000011a7983 */ /* 0x001ea20000300a00 */
[----:B------:R-:W-:Y:S02]  /*31080*/  IMAD.MOV.U32 R24, RZ, RZ, R22 ;  /* 0x000000ffff187224 */ /* 0x000fe400078e0016 */
[----:B------:R-:W-:Y:S02]  /*31090*/  IMAD.MOV.U32 R17, RZ, RZ, R23 ;  /* 0x000000ffff117224 */ /* 0x000fe400078e0017 */
[----:B------:R-:W3:Y:S01]  /*310a0*/  LDL.LU.64 R22, [R1+0x35e8] ;  /* 0x0035e80001167983 */ /* 0x000ee20000300a00 */
[----:B------:R-:W3:Y:S03]  /*310b0*/  LDL.LU.64 R20, [R1+0x35e0] ;  /* 0x0035e00001147983 */ /* 0x000ee60000300a00 */
[----:B--2---:R-:W-:Y:S01]  /*310c0*/  STL.64 [R1+0x35c8], R26 ;  /* 0x0035c81a01007387 */ /* 0x004fe20000100a00 */
[----:B------:R0:W-:Y:S03]  /*310d0*/  STL [R1+0x35c0], R24 ;  /* 0x0035c01801007387 */ /* 0x0001e60000100800 */
[----:B0-----:R-:W2:Y:S01]  /*310e0*/  LDL.LU R24, [R1+0x270] ;  /* 0x0002700001187983 */ /* 0x001ea20000300800 */
[----:B------:R-:W2:Y:S02]  /*310f0*/  LDL.LU R25, [R1+0x274] ;  /* 0x0002740001197983 */ /* 0x000ea40000300800 */
[----:B------:R-:W2:Y:S02]  /*31100*/  LDL.LU R26, [R1+0x278] ;  /* 0x00027800011a7983 */ /* 0x000ea40000300800 */
[----:B------:R-:W2:Y:S01]  /*31110*/  LDL.LU R27, [R1+0x27c] ;  /* 0x00027c00011b7983 */ /* 0x000ea20000300800 */
[----:B----4-:R-:W-:Y:S01]  /*31120*/  STL.64 [R1+0x3598], R18 ;  /* 0x0035981201007387 */ /* 0x010fe20000100a00 */
[----:B------:R0:W-:Y:S03]  /*31130*/  STL.64 [R1+0x3590], R16 ;  /* 0x0035901001007387 */ /* 0x0001e60000100a00 */
[----:B0-----:R-:W4:Y:S01]  /*31140*/  LDL.LU R16, [R1+0x250] ;  /* 0x0002500001107983 */ /* 0x001f220000300800 */
[----:B------:R-:W4:Y:S02]  /*31150*/  LDL.LU R17, [R1+0x254] ;  /* 0x0002540001117983 */ /* 0x000f240000300800 */
[----:B------:R-:W2:Y:S02]  /*31160*/  LDL.LU R18, [R1+0x258] ;  /* 0x0002580001127983 */ /* 0x000ea40000300800 */
[----:B------:R-:W2:Y:S01]  /*31170*/  LDL.LU R19, [R1+0x25c] ;  /* 0x00025c0001137983 */ /* 0x000ea20000300800 */
[C---:B---3--:R-:W-:Y:S01]  /*31180*/  HMMA.16816.F32 R20, R12.reuse, R6, R20 ;  /* 0x000000060c14723c */ /* 0x048fe20000001814 */
[----:B--2---:R-:W-:Y:S01]  /*31190*/  STL.64 [R1+0x35b0], R18 ;  /* 0x0035b01201007387 */ /* 0x004fe20000100a00 */
[----:B----4-:R0:W-:Y:S03]  /*311a0*/  STL.64 [R1+0x35a8], R16 ;  /* 0x0035a81001007387 */ /* 0x0101e60000100a00 */
[----:B0-----:R-:W2:Y:S01]  /*311b0*/  LDL.LU R16, [R1+0x260] ;  /* 0x0002600001107983 */ /* 0x001ea20000300800 */
[----:B------:R-:W2:Y:S02]  /*311c0*/  LDL.LU R17, [R1+0x264] ;  /* 0x0002640001117983 */ /* 0x000ea40000300800 */
[----:B------:R-:W2:Y:S02]  /*311d0*/  LDL.LU R18, [R1+0x268] ;  /* 0x0002680001127983 */ /* 0x000ea40000300800 */
[----:B------:R-:W2:Y:S01]  /*311e0*/  LDL.LU R19, [R1+0x26c] ;  /* 0x00026c0001137983 */ /* 0x000ea20000300800 */
[----:B------:R-:W3:Y:S11]  /*311f0*/  LDL.64 R10, [R1+0xe8] ;  /* 0x0000e800010a7983 */ /* 0x000ef60000100a00 */
[----:B------:R-:W-:Y:S01]  /*31200*/  @!UPT UIADD3 URZ, URZ, URZ, URZ ;  /* 0x0000003f3f3ff290 */ /* 0x000fe2000fffe03f */
[----:B------:R0:W-:Y:S02]  /*31210*/  STL.64 [R1+0xbe0], R20 ;  /* 0x000be01401007387 */ /* 0x0001e40000100a00 */
[----:B------:R-:W-:Y:S02]  /*31220*/  STL.64 [R1+0xbe8], R22 ;  /* 0x000be81601007387 */ /* 0x000fe40000100a00 */
[----:B0-----:R-:W-:Y:S02]  /*31230*/  IMAD.MOV.U32 R20, RZ, RZ, R7 ;  /* 0x000000ffff147224 */ /* 0x001fe400078e0007 */
[----:B------:R-:W-:Y:S02]  /*31240*/  IMAD.MOV.U32 R21, RZ, RZ, R6 ;  /* 0x000000ffff157224 */ /* 0x000fe400078e0006 */
[----:B------:R-:W4:Y:S01]  /*31250*/  LDL.LU.64 R6, [R1+0x35d8] ;  /* 0x0035d80001067983 */ /* 0x000f220000300a00 */
[----:B------:R0:W-:Y:S02]  /*31260*/  STL [R1+0x34bc], R20 ;  /* 0x0034bc1401007387 */ /* 0x0001e40000100800 */
[----:B------:R1:W-:Y:S01]  /*31270*/  STL [R1+0x34b8], R21 ;  /* 0x0034b81501007387 */ /* 0x0003e20000100800 */
[----:B0-----:R-:W4:Y:S01]  /*31280*/  LDL.LU R20, [R1+0x280] ;  /* 0x0002800001147983 */ /* 0x001f220000300800 */
[----:B-1----:R-:W4:Y:S02]  /*31290*/  LDL.LU R21, [R1+0x284] ;  /* 0x0002840001157983 */ /* 0x002f240000300800 */
[----:B------:R-:W4:Y:S02]  /*312a0*/  LDL.LU R22, [R1+0x288] ;  /* 0x0002880001167983 */ /* 0x000f240000300800 */
[----:B------:R-:W4:Y:S02]  /*312b0*/  LDL.LU R23, [R1+0x28c] ;  /* 0x00028c0001177983 */ /* 0x000f240000300800 */
[C---:B----4-:R-:W-:Y:S11]  /*312c0*/  HMMA.16816.F32 R20, R12.reuse, R6, R20 ;  /* 0x000000060c14723c */ /* 0x050ff60000001814 */
[----:B------:R-:W-:Y:S11]  /*312d0*/  @!UPT UIADD3 URZ, URZ, URZ, URZ ;  /* 0x0000003f3f3ff290 */ /* 0x000ff6000fffe03f */
[----:B------:R-:W-:Y:S01]  /*312e0*/  @!UPT UIADD3 URZ, URZ, URZ, URZ ;  /* 0x0000003f3f3ff290 */ /* 0x000fe2000fffe03f */
[----:B------:R-:W-:Y:S01]  /*312f0*/  STL.64 [R1+0xbd0], R20 ;  /* 0x000bd01401007387 */ /* 0x000fe20000100a00 */
[----:B------:R0:W-:Y:S02]  /*31300*/  STL.64 [R1+0xbd8], R22 ;  /* 0x000bd81601007387 */ /* 0x0001e40000100a00 */
[----:B0-----:R-:W-:Y:S02]  /*31310*/  IMAD.MOV.U32 R23, RZ, RZ, R6 ;  /* 0x000000ffff177224 */ /* 0x001fe400078e0006 */
[----:B------:R-:W-:Y:S02]  /*31320*/  IMAD.MOV.U32 R22, RZ, RZ, R7 ;  /* 0x000000ffff167224 */ /* 0x000fe400078e0007 */
[----:B------:R-:W4:Y:S02]  /*31330*/  LDL.LU.64 R6, [R1+0x35d0] ;  /* 0x0035d00001067983 */ /* 0x000f240000300a00 */
[C---:B----4-:R-:W-:Y:S01]  /*31340*/  HMMA.16816.F32 R24, R12.reuse, R6, R24 ;  /* 0x000000060c18723c */ /* 0x050fe20000001818 */
[----:B------:R-:W-:Y:S11]  /*31350*/  IMAD.MOV.U32 R28, RZ, RZ, R6 ;  /* 0x000000ffff1c7224 */ /* 0x000ff600078e0006 */
[----:B------:R-:W-:Y:S11]  /*31360*/  @!UPT UIADD3 URZ, URZ, URZ, URZ ;  /* 0x0000003f3f3ff290 */ /* 0x000ff6000fffe03f */
[----:B------:R0:W-:Y:S01]  /*31370*/  STL.64 [R1+0xbc0], R24 ;  /* 0x000bc01801007387 */ /* 0x0001e20000100a00 */
[----:B------:R1:W-:Y:S02]  /*31380*/  STL.64 [R1+0xbc8], R26 ;  /* 0x000bc81a01007387 */ /* 0x0003e40000100a00 */
[----:B0-----:R-:W-:Y:S01]  /*31390*/  IMAD.MOV.U32 R25, RZ, RZ, R7 ;  /* 0x000000ffff197224 */ /* 0x001fe200078e0007 */
[----:B-1----:R-:W4:Y:S01]  /*313a0*/  LDL.LU.64 R26, [R1+0x35c8] ;  /* 0x0035c800011a7983 */ /* 0x002f220000300a00 */
[----:B------:R-:W2:Y:S02]  /*313b0*/  LDL.LU R24, [R1+0x35c0] ;  /* 0x0035c00001187983 */ /* 0x000ea40000300800 */
        /* <DEDUP_REMOVED lines=19> */
[----:B------:R-:W3:Y:S01]  /*314f0*/  LDL.LU R5, [R1+0x3580] ;  /* 0x0035800001057983 */ /* 0x000ee20000300800 */
[----:B--2---:R-:W-:Y:S01]  /*31500*/  STL.64 [R1+0x3518], R6 ;  /* 0x0035180601007387 */ /* 0x004fe20000100a00 */
[----:B---3--:R0:W-:Y:S03]  /*31510*/  STL.64 [R1+0x3510], R4 ;  /* 0x0035100401007387 */ /* 0x0081e60000100a00 */
[----:B0-----:R-:W2:Y:S01]  /*31520*/  LDL.LU R4, [R1+0x240] ;  /* 0x0002400001047983 */ /* 0x001ea20000300800 */
[----:B------:R-:W2:Y:S02]  /*31530*/  LDL.LU R5, [R1+0x244] ;  /* 0x0002440001057983 */ /* 0x000ea40000300800 */
[----:B------:R-:W2:Y:S02]  /*31540*/  LDL.LU R6, [R1+0x248] ;  /* 0x0002480001067983 */ /* 0x000ea40000300800 */
[----:B------:R-:W2:Y:S01]  /*31550*/  LDL.LU R7, [R1+0x24c] ;  /* 0x00024c0001077983 */ /* 0x000ea20000300800 */
[----:B------:R0:W-:Y:S01]  /*31560*/  STL.64 [R1+0x34c8], R22 ;  /* 0x0034c81601007387 */ /* 0x0001e20000100a00 */
[----:B------:R-:W-:Y:S02]  /*31570*/  STL.64 [R1+0x34c0], R20 ;  /* 0x0034c01401007387 */ /* 0x000fe40000100a00 */
[----:B0-----:R-:W-:-:S02]  /*31580*/  IMAD.MOV.U32 R22, RZ, RZ, R24 ;  /* 0x000000ffff167224 */ /* 0x001fc400078e0018 */
[----:B------:R-:W-:-:S05]  /*31590*/  IMAD.MOV.U32 R23, RZ, RZ, R17 ;  /* 0x000000ffff177224 */ /* 0x000fca00078e0011 */
[----:B------:R0:W-:Y:S01]  /*315a0*/  STL.64 [R1+0x34d8], R22 ;  /* 0x0034d81601007387 */ /* 0x0001e20000100a00 */
[----:B------:R-:W-:Y:S02]  /*315b0*/  IMAD.MOV.U32 R24, RZ, RZ, R10 ;  /* 0x000000ffff187224 */ /* 0x000fe400078e000a */
[----:B0-----:R-:W-:Y:S02]  /*315c0*/  IMAD.MOV.U32 R22, RZ, RZ, R16 ;  /* 0x000000ffff167224 */ /* 0x001fe400078e0010 */
[----:B------:R-:W-:-:S05]  /*315d0*/  IMAD.MOV.U32 R23, RZ, RZ, R9 ;  /* 0x000000ffff177224 */ /* 0x000fca00078e0009 */
[----:B------:R0:W-:Y:S02]  /*315e0*/  STL.64 [R1+0x34f0], R22 ;  /* 0x0034f01601007387 */ /* 0x0001e40000100a00 */
[----:B0-----:R-:W-:Y:S02]  /*315f0*/  IMAD.MOV.U32 R22, RZ, RZ, R8 ;  /* 0x000000ffff167224 */ /* 0x001fe400078e0008 */
[----:B------:R-:W-:-:S05]  /*31600*/  IMAD.MOV.U32 R23, RZ, RZ, R3 ;  /* 0x000000ffff177224 */ /* 0x000fca00078e0003 */
[----:B------:R-:W-:Y:S01]  /*31610*/  STL.64 [R1+0x3508], R22 ;  /* 0x0035081601007387 */ /* 0x000fe20000100a00 */
[----:B------:R-:W-:Y:S01]  /*31620*/  IMAD.MOV.U32 R3, RZ, RZ, R11 ;  /* 0x000000ffff037224 */ /* 0x000fe200078e000b */
[----:B--2---:R-:W-:Y:S11]  /*31630*/  HMMA.16816.F32 R4, R12, R10, R4 ;  /* 0x0000000a0c04723c */ /* 0x004ff60000001804 */
[----:B------:R-:W-:Y:S11]  /*31640*/  @!UPT UIADD3 URZ, URZ, URZ, URZ ;  /* 0x0000003f3f3ff290 */ /* 0x000ff6000fffe03f */
[----:B------:R-:W-:Y:S01]  /*31650*/  @!UPT UIADD3 URZ, URZ, URZ, URZ ;  /* 0x0000003f3f3ff290 */ /* 0x000fe2000fffe03f */
[----:B------:R0:W-:Y:S01]  /*31660*/  STL.64 [R1+0xb90], R4 ;  /* 0x000b900401007387 */ /* 0x0001e20000100a00 */
[----:B------:R1:W-:Y:S02]  /*31670*/  STL.64 [R1+0xb98], R6 ;  /* 0x000b980601007387 */ /* 0x0003e40000100a00 */
[----:B----4-:R-:W-:Y:S02]  /*31680*/  STL.64 [R1+0x3538], R26 ;  /* 0x0035381a01007387 */ /* 0x010fe40000100a00 */
[----:B------:R-:W-:Y:S01]  /*31690*/  STL.64 [R1+0x3530], R24 ;  /* 0x0035301801007387 */ /* 0x000fe20000100a00 */
[----:B0-----:R-:W2:Y:S01]  /*316a0*/  LDL.LU R4, [R1+0x170] ;  /* 0x0001700001047983 */ /* 0x001ea20000300800 */
[----:B------:R-:W2:Y:S02]  /*316b0*/  LDL.LU R5, [R1+0x174] ;  /* 0x0001740001057983 */ /* 0x000ea40000300800 */
[----:B-1----:R-:W3:Y:S02]  /*316c0*/  LDL.LU R6, [R1+0x178] ;  /* 0x0001780001067983 */ /* 0x002ee40000300800 */
[----:B------:R-:W3:Y:S01]  /*316d0*/  LDL.LU R7, [R1+0x17c] ;  /* 0x00017c0001077983 */ /* 0x000ee20000300800 */
[----:B------:R-:W4:Y:S01]  /*316e0*/  LDL.LU R8, [R1+0x190] ;  /* 0x0001900001087983 */ /* 0x000f220000300800 */
[----:B------:R-:W4:Y:S02]  /*316f0*/  LDL.LU R9, [R1+0x194] ;  /* 0x0001940001097983 */ /* 0x000f240000300800 */
[----:B------:R-:W2:Y:S02]  /*31700*/  LDL.LU R10, [R1+0x198] ;  /* 0x00019800010a7983 */ /* 0x000ea40000300800 */
[----:B------:R-:W2:Y:S02]  /*31710*/  LDL.LU R11, [R1+0x19c] ;  /* 0x00019c00010b7983 */ /* 0x000ea40000300800 */
[----:B--2---:R0:W-:Y:S01]  /*31720*/  STL.64 [R1+0x3550], R10 ;  /* 0x0035500a01007387 */ /* 0x0041e20000100a00 */
[----:B----4-:R-:W-:Y:S03]  /*31730*/  STL.64 [R1+0x3548], R8 ;  /* 0x0035480801007387 */ /* 0x010fe60000100a00 */
[----:B0-----:R-:W2:Y:S04]  /*31740*/  LDL.64 R10, [R1+0x18] ;  /* 0x00001800010a7983 */ /* 0x001ea80000100a00 */
[----:B--2---:R0:W-:Y:S02]  /*31750*/  STL.64 [R1+0x3558], R10 ;  /* 0x0035580a01007387 */ /* 0x0041e40000100a00 */
[----:B0-----:R-:W-:-:S02]  /*31760*/  IMAD.MOV.U32 R10, RZ, RZ, R2 ;  /* 0x000000ffff0a7224 */ /* 0x001fc400078e0002 */
[----:B------:R-:W-:-:S05]  /*31770*/  IMAD.MOV.U32 R11, RZ, RZ, R0 ;  /* 0x000000ffff0b7224 */ /* 0x000fca00078e0000 */
[----:B------:R0:W-:Y:S01]  /*31780*/  STL.64 [R1+0x3578], R10 ;  /* 0x0035780a01007387 */ /* 0x0001e20000100a00 */
[----:B------:R-:W2:Y:S02]  /*31790*/  LDL.LU R8, [R1+0x1d0] ;  /* 0x0001d00001087983 */ /* 0x000ea40000300800 */
[----:B------:R-:W2:Y:S01]  /*317a0*/  LDL.LU R9, [R1+0x1d4] ;  /* 0x0001d40001097983 */ /* 0x000ea20000300800 */
[----:B0-----:R-:W2:Y:S01]  /*317b0*/  LDL.LU R10, [R1+0x1d8] ;  /* 0x0001d800010a7983 */ /* 0x001ea20000300800 */
[----:B------:R-:W2:Y:S02]  /*317c0*/  LDL.LU R11, [R1+0x1dc] ;  /* 0x0001dc00010b7983 */ /* 0x000ea40000300800 */
[----:B------:R-:W4:Y:S02]  /*317d0*/  LDL.64 R26, [R1+0x8] ;  /* 0x00000800011a7983 */ /* 0x000f240000100a00 */
[----:B------:R-:W-:Y:S02]  /*317e0*/  IMAD.MOV.U32 R2, RZ, RZ, R18 ;  /* 0x000000ffff027224 */ /* 0x000fe400078e0012 */
[----:B------:R-:W-:Y:S01]  /*317f0*/  IMAD.MOV.U32 R0, RZ, RZ, R19 ;  /* 0x000000ffff007224 */ /* 0x000fe200078e0013 */
[----:B--2---:R-:W-:Y:S01]  /*31800*/  HMMA.16816.F32 R12, R12, R18, R8 ;  /* 0x000000120c0c723c */ /* 0x004fe20000001808 */
[----:B----4-:R0:W-:Y:S01]  /*31810*/  STL.64 [R1+0x3560], R26 ;  /* 0x0035601a01007387 */ /* 0x0101e20000100a00 */
[----:B------:R-:W2:Y:S02]  /*31820*/  LDL.LU R24, [R1+0x1b0] ;  /* 0x0001b00001187983 */ /* 0x000ea40000300800 */
[----:B------:R-:W2:Y:S01]  /*31830*/  LDL.LU R25, [R1+0x1b4] ;  /* 0x0001b40001197983 */ /* 0x000ea20000300800 */
[----:B0-----:R-:W2:Y:S01]  /*31840*/  LDL.LU R26, [R1+0x1b8] ;  /* 0x0001b800011a7983 */ /* 0x001ea20000300800 */
[----:B------:R-:W2:Y:S02]  /*31850*/  LDL.LU R27, [R1+0x1bc] ;  /* 0x0001bc00011b7983 */ /* 0x000ea40000300800 */
[----:B---3--:R-:W-:Y:S02]  /*31860*/  STL.64 [R1+0x3528], R6 ;  /* 0x0035280601007387 */ /* 0x008fe40000100a00 */
[----:B------:R0:W-:Y:S02]  /*31870*/  STL.64 [R1+0x3520], R4 ;  /* 0x0035200401007387 */ /* 0x0001e40000100a00 */
[----:B0-----:R-:W3:Y:S01]  /*31880*/  LDL.LU R4, [R1+0x180] ;  /* 0x0001800001047983 */ /* 0x001ee20000300800 */
[----:B------:R-:W3:Y:S02]  /*31890*/  LDL.LU R5, [R1+0x184] ;  /* 0x0001840001057983 */ /* 0x000ee40000300800 */
[----:B------:R-:W3:Y:S02]  /*318a0*/  LDL.LU R6, [R1+0x188] ;  /* 0x0001880001067983 */ /* 0x000ee40000300800 */
[----:B------:R-:W3:Y:S01]  /*318b0*/  LDL.LU R7, [R1+0x18c] ;  /* 0x00018c0001077983 */ /* 0x000ee20000300800 */
[----:B------:R-:W4:Y:S01]  /*318c0*/  LDL.LU R20, [R1+0x160] ;  /* 0x0001600001147983 */ /* 0x000f220000300800 */
[----:B------:R-:W4:Y:S02]  /*318d0*/  LDL.LU R21, [R1+0x164] ;  /* 0x0001640001157983 */ /* 0x000f240000300800 */
[----:B------:R-:W4:Y:S02]  /*318e0*/  LDL.LU R22, [R1+0x168] ;  /* 0x0001680001167983 */ /* 0x000f240000300800 */
[----:B------:R-:W4:Y:S01]  /*318f0*/  LDL.LU R23, [R1+0x16c] ;  /* 0x00016c0001177983 */ /* 0x000f220000300800 */
[----:B------:R-:W2:Y:S01]  /*31900*/  LDL.LU.64 R10, [R1+0x3578] ;  /* 0x00357800010a7983 */ /* 0x000ea20000300a00 */
[----:B------:R0:W-:Y:S02]  /*31910*/  STL.64 [R1+0xb20], R12 ;  /* 0x000b200c01007387 */ /* 0x0001e40000100a00 */
[----:B------:R1:W-:Y:S02]  /*31920*/  STL.64 [R1+0xb28], R14 ;  /* 0x000b280e01007387 */ /* 0x0003e40000100a00 */
[----:B------:R-:W2:Y:S01]  /*31930*/  LDL.LU.64 R18, [R1+0x3570] ;  /* 0x0035700001127983 */ /* 0x000ea20000300a00 */
[----:B------:R-:W2:Y:S04]  /*31940*/  LDL.LU.64 R16, [R1+0x3568] ;  /* 0x0035680001107983 */ /* 0x000ea80000300a00 */
[----:B0-----:R-:W3:Y:S01]  /*31950*/  LDL.LU R12, [R1+0x1a0] ;  /* 0x0001a000010c7983 */ /* 0x001ee20000300800 */
[----:B------:R-:W3:Y:S02]  /*31960*/  LDL.LU R13, [R1+0x1a4] ;  /* 0x0001a400010d7983 */ /* 0x000ee40000300800 */
[----:B-1----:R-:W3:Y:S02]  /*31970*/  LDL.LU R14, [R1+0x1a8] ;  /* 0x0001a800010e7983 */ /* 0x002ee40000300800 */
[----:B------:R-:W3:Y:S01]  /*31980*/  LDL.LU R15, [R1+0x1ac] ;  /* 0x0001ac00010f7983 */ /* 0x000ee20000300800 */
[C---:B--2---:R-:W-:Y:S01]  /*31990*/  HMMA.16816.F32 R8, R16.reuse, R10, R24 ;  /* 0x0000000a1008723c */ /* 0x044fe20000001818 */
[----:B------:R-:W2:Y:S11]  /*319a0*/  LDL.LU.64 R26, [R1+0x3560] ;  /* 0x00356000011a7983 */ /* 0x000eb60000300a00 */
[----:B------:R-:W-:Y:S11]  /*319b0*/  @!UPT UIADD3 URZ, URZ, URZ, URZ ;  /* 0x0000003f3f3ff290 */ /* 0x000ff6000fffe03f */
[----:B------:R-:W-:Y:S01]  /*319c0*/  STL.64 [R1+0xc90], R8 ;  /* 0x000c900801007387 */ /* 0x000fe20000100a00 */
[----:B------:R0:W-:Y:S03]  /*319d0*/  STL.64 [R1+0xc98], R10 ;  /* 0x000c980a01007387 */ /* 0x0001e60000100a00 */
[----:B0-----:R-:W3:Y:S02]  /*319e0*/  LDL.LU.64 R10, [R1+0x3558] ;  /* 0x00355800010a7983 */ /* 0x001ee40000300a00 */
[C---:B---3--:R-:W-:Y:S11]  /*319f0*/  HMMA.16816.F32 R12, R16.reuse, R10, R12 ;  /* 0x0000000a100c723c */ /* 0x048ff6000000180c */
[----:B------:R-:W-:Y:S11]  /*31a00*/  @!UPT UIADD3 URZ, URZ, URZ, URZ ;  /* 0x0000003f3f3ff290 */ /* 0x000ff6000fffe03f */
[----:B------:R-:W-:Y:S01]  /*31a10*/  @!UPT UIADD3 URZ, URZ, URZ, URZ ;  /* 0x0000003f3f3ff290 */ /* 0x000fe2000fffe03f */
[----:B------:R0:W-:Y:S01]  /*31a20*/  STL.64 [R1+0xc80], R12 ;  /* 0x000c800c01007387 */ /* 0x0001e20000100a00 */
[----:B------:R-:W-:Y:S02]  /*31a30*/  STL.64 [R1+0xc88], R14 ;  /* 0x000c880e01007387 */ /* 0x000fe40000100a00 */
[----:B0-----:R-:W-:Y:S02]  /*31a40*/  IMAD.MOV.U32 R13, RZ, RZ, R10 ;  /* 0x000000ffff0d7224 */ /* 0x001fe400078e000a */
[----:B------:R-:W-:Y:S02]  /*31a50*/  IMAD.MOV.U32 R12, RZ, RZ, R11 ;  /* 0x000000ffff0c7224 */ /* 0x000fe400078e000b */
[----:B------:R-:W2:Y:S01]  /*31a60*/  LDL.LU.64 R10, [R1+0x3550] ;  /* 0x00355000010a7983 */ /* 0x000ea20000300a00 */
[----:B------:R-:W2:Y:S02]  /*31a70*/  LDL.LU.64 R8, [R1+0x3548] ;  /* 0x0035480001087983 */ /* 0x000ea40000300a00 */
[----:B------:R0:W-:Y:S02]  /*31a80*/  STL.64 [R1+0x34d0], R12 ;  /* 0x0034d00c01007387 */ /* 0x0001e40000100a00 */
        /* <DEDUP_REMOVED lines=9> */
[----:B------:R-:W3:Y:S01]  /*31b20*/  LDL.LU R15, [R1+0xbc] ;  /* 0x0000bc00010f7983 */ /* 0x000ee20000300800 */
[C---:B------:R-:W-:Y:S01]  /*31b30*/  HMMA.16816.F32 R8, R16.reuse, R26, R8 ;  /* 0x0000001a1008723c */ /* 0x040fe20000001808 */
[----:B---3--:R-:W-:Y:S01]  /*31b40*/  STL.64 [R1+0x3500], R14 ;  /* 0x0035000e01007387 */ /* 0x008fe20000100a00 */
[----:B--2---:R0:W-:Y:S03]  /*31b50*/  STL.64 [R1+0x34f8], R12 ;  /* 0x0034f80c01007387 */ /* 0x0041e60000100a00 */
[----:B0-----:R-:W2:Y:S01]  /*31b60*/  LDL.LU R12, [R1+0xc0] ;  /* 0x0000c000010c7983 */ /* 0x001ea20000300800 */
[----:B------:R-:W2:Y:S02]  /*31b70*/  LDL.LU R13, [R1+0xc4] ;  /* 0x0000c400010d7983 */ /* 0x000ea40000300800 */
[----:B------:R-:W2:Y:S02]  /*31b80*/  LDL.LU R14, [R1+0xc8] ;  /* 0x0000c800010e7983 */ /* 0x000ea40000300800 */
[----:B------:R-:W2:Y:S11]  /*31b90*/  LDL.LU R15, [R1+0xcc] ;  /* 0x0000cc00010f7983 */ /* 0x000eb60000300800 */
[----:B------:R-:W-:Y:S02]  /*31ba0*/  @!UPT UIADD3 URZ, URZ, URZ, URZ ;  /* 0x0000003f3f3ff290 */ /* 0x000fe4000fffe03f */
[----:B------:R0:W-:Y:S01]  /*31bb0*/  STL.64 [R1+0xc70], R8 ;  /* 0x000c700801007387 */ /* 0x0001e20000100a00 */
[----:B------:R1:W-:Y:S02]  /*31bc0*/  STL.64 [R1+0xc78], R10 ;  /* 0x000c780a01007387 */ /* 0x0003e40000100a00 */
[----:B0-----:R-:W-:Y:S01]  /*31bd0*/  IMAD.MOV.U32 R9, RZ, RZ, R26 ;  /* 0x000000ffff097224 */ /* 0x001fe200078e001a */
[----:B-1----:R-:W3:Y:S01]  /*31be0*/  LDL.LU.64 R10, [R1+0x3540] ;  /* 0x00354000010a7983 */ /* 0x002ee20000300a00 */
[----:B------:R-:W-:Y:S02]  /*31bf0*/  IMAD.MOV.U32 R8, RZ, RZ, R27 ;  /* 0x000000ffff087224 */ /* 0x000fe400078e001b */
[----:B------:R-:W2:Y:S02]  /*31c00*/  LDL.LU.64 R26, [R1+0x3538] ;  /* 0x00353800011a7983 */ /* 0x000ea40000300a00 */
[----:B------:R-:W3:Y:S01]  /*31c10*/  LDL.LU.64 R24, [R1+0x3530] ;  /* 0x0035300001187983 */ /* 0x000ee20000300a00 */
[C---:B--2---:R-:W-:Y:S11]  /*31c20*/  HMMA.16816.F32 R4, R16.reuse, R26, R4 ;  /* 0x0000001a1004723c */ /* 0x044ff60000001804 */
[----:B------:R-:W-:Y:S11]  /*31c30*/  @!UPT UIADD3 URZ, URZ, URZ, URZ ;  /* 0x0000003f3f3ff290 */ /* 0x000ff6000fffe03f */
[----:B------:R-:W-:Y:S01]  /*31c40*/  @!UPT UIADD3 URZ, URZ, URZ, URZ ;  /* 0x0000003f3f3ff290 */ /* 0x000fe2000fffe03f */
[----:B------:R-:W-:Y:S01]  /*31c50*/  STL.64 [R1+0xc60], R4 ;  /* 0x000c600401007387 */ /* 0x000fe20000100a00 */
[----:B------:R0:W-:Y:S03]  /*31c60*/  STL.64 [R1+0xc68], R6 ;  /* 0x000c680601007387 */ /* 0x0001e60000100a00 */
[----:B0-----:R-:W3:Y:S01]  /*31c70*/  LDL.LU.64 R6, [R1+0x3528] ;  /* 0x0035280001067983 */ /* 0x001ee20000300a00 */
[----:B------:R-:W3:Y:S02]  /*31c80*/  LDL.LU.64 R4, [R1+0x3520] ;  /* 0x0035200001047983 */ /* 0x000ee40000300a00 */
[----:B------:R-:W-:Y:S01]  /*31c90*/  STL.64 [R1+0x33e8], R26 ;  /* 0x0033e81a01007387 */ /* 0x000fe20000100a00 */
[C---:B---3--:R-:W-:Y:S11]  /*31ca0*/  HMMA.16816.F32 R4, R16.reuse, R10, R4 ;  /* 0x0000000a1004723c */ /* 0x048ff60000001804 */
[----:B------:R-:W-:Y:S11]  /*31cb0*/  @!UPT UIADD3 URZ, URZ, URZ, URZ ;  /* 0x0000003f3f3ff290 */ /* 0x000ff6000fffe03f */
[----:B------:R-:W-:Y:S01]  /*31cc0*/  @!UPT UIADD3 URZ, URZ, URZ, URZ ;  /* 0x0000003f3f3ff290 */ /* 0x000fe2000fffe03f */
[----:B------:R-:W-:Y:S01]  /*31cd0*/  STL.64 [R1+0xc50], R4 ;  /* 0x000c500401007387 */ /* 0x000fe20000100a00 */
[----:B------:R0:W-:Y:S03]  /*31ce0*/  STL.64 [R1+0xc58], R6 ;  /* 0x000c580601007387 */ /* 0x0001e60000100a00 */
[----:B0-----:R-:W4:Y:S01]  /*31cf0*/  LDL.LU.64 R6, [R1+0x3518] ;  /* 0x0035180001067983 */ /* 0x001f220000300a00 */
[----:B------:R-:W2:Y:S02]  /*31d00*/  LDL.LU.64 R4, [R1+0x3510] ;  /* 0x0035100001047983 */ /* 0x000ea40000300a00 */
[----:B------:R-:W-:Y:S01]  /*31d10*/  STL.64 [R1+0x33e0], R10 ;  /* 0x0033e00a01007387 */ /* 0x000fe20000100a00 */
[C---:B----4-:R-:W-:Y:S11]  /*31d20*/  HMMA.16816.F32 R20, R16.reuse, R6, R20 ;  /* 0x000000061014723c */ /* 0x050ff60000001814 */
[----:B------:R-:W-:Y:S11]  /*31d30*/  @!UPT UIADD3 URZ, URZ, URZ, URZ ;  /* 0x0000003f3f3ff290 */ /* 0x000ff6000fffe03f */
[----:B------:R-:W-:Y:S01]  /*31d40*/  @!UPT UIADD3 URZ, URZ, URZ, URZ ;  /* 0x0000003f3f3ff290 */ /* 0x000fe2000fffe03f */
[----:B------:R-:W-:Y:S01]  /*31d50*/  STL.64 [R1+0xc40], R20 ;  /* 0x000c401401007387 */ /* 0x000fe20000100a00 */
[----:B------:R0:W-:Y:S03]  /*31d60*/  STL.64 [R1+0xc48], R22 ;  /* 0x000c481601007387 */ /* 0x0001e60000100a00 */
[----:B0-----:R-:W3:Y:S01]  /*31d70*/  LDL.LU.64 R22, [R1+0x3508] ;  /* 0x0035080001167983 */ /* 0x001ee20000300a00 */
[----:B------:R-:W-:Y:S02]  /*31d80*/  STL.64 [R1+0x3450], R6 ;  /* 0x0034500601007387 */ /* 0x000fe40000100a00 */
[----:B--2---:R-:W-:Y:S01]  /*31d90*/  STL [R1+0x3448], R5 ;  /* 0x0034480501007387 */ /* 0x004fe20000100800 */
[C---:B---3--:R-:W-:Y:S01]  /*31da0*/  HMMA.16816.F32 R20, R16.reuse, R22, R12 ;  /* 0x000000161014723c */ /* 0x048fe2000000180c */
        /* <DEDUP_REMOVED lines=13> */
[----:B--2---:R-:W-:Y:S02]  /*31e80*/  HMMA.16816.F32 R20, R16, R22, R12 ;  /* 0x000000161014723c */ /* 0x004fe4000000180c */
[----:B------:R-:W2:Y:S11]  /*31e90*/  LDL.LU.64 R12, [R1+0x34d0] ;  /* 0x0034d000010c7983 */ /* 0x000eb60000300a00 */
[----:B------:R-:W-:Y:S10]  /*31ea0*/  @!UPT UIADD3 URZ, URZ, URZ, URZ ;  /* 0x0000003f3f3ff290 */ /* 0x000ff4000fffe03f */
[----:B------:R-:W-:Y:S01]  /*31eb0*/  STL.64 [R1+0xd00], R20 ;  /* 0x000d001401007387 */ /* 0x000fe20000100a00 */
[----:B------:R0:W-:Y:S03]  /*31ec0*/  STL.64 [R1+0xd08], R22 ;  /* 0x000d081601007387 */ /* 0x0001e60000100a00 */
[----:B0-----:R-:W3:Y:S01]  /*31ed0*/  LDL.LU.64 R22, [R1+0x34c8] ;  /* 0x0034c80001167983 */ /* 0x001ee20000300a00 */
[----:B------:R-:W4:Y:S02]  /*31ee0*/  LDL.LU.64 R20, [R1+0x34c0] ;  /* 0x0034c00001147983 */ /* 0x000f240000300a00 */
[----:B------:R-:W-:Y:S02]  /*31ef0*/  IMAD.MOV.U32 R26, RZ, RZ, R9 ;  /* 0x000000ffff1a7224 */ /* 0x000fe400078e0009 */
[----:B------:R-:W-:Y:S02]  /*31f00*/  IMAD.MOV.U32 R27, RZ, RZ, R8 ;  /* 0x000000ffff1b7224 */ /* 0x000fe400078e0008 */
[----:B------:R-:W-:-:S03]  /*31f10*/  IMAD.MOV.U32 R15, RZ, RZ, R4 ;  /* 0x000000ffff0f7224 */ /* 0x000fc600078e0004 */
[----:B------:R-:W-:Y:S01]  /*31f20*/  STL.64 [R1+0x3400], R26 ;  /* 0x0034001a01007387 */ /* 0x000fe20000100a00 */
[----:B------:R-:W2:Y:S02]  /*31f30*/  LDL.LU R8, [R1+0x500] ;  /* 0x0005000001087983 */ /* 0x000ea40000300800 */
[----:B------:R-:W2:Y:S02]  /*31f40*/  LDL.LU R9, [R1+0x504] ;  /* 0x0005040001097983 */ /* 0x000ea40000300800 */
[----:B------:R-:W2:Y:S01]  /*31f50*/  LDL.LU R10, [R1+0x508] ;  /* 0x00050800010a7983 */ /* 0x000ea20000300800 */
[----:B------:R-:W2:Y:S01]  /*31f60*/  LDL.LU R11, [R1+0x50c] ;  /* 0x00050c00010b7983 */ /* 0x000ea20000300800 */
[----:B----4-:R-:W-:-:S03]  /*31f70*/  IMAD.MOV.U32 R14, RZ, RZ, R20 ;  /* 0x000000ffff0e7224 */ /* 0x010fc600078e0014 */
[----:B------:R-:W4:Y:S02]  /*31f80*/  LDL.LU R20, [R1+0x34bc] ;  /* 0x0034bc0001147983 */ /* 0x000f240000300800 */
[----:B------:R0:W-:Y:S02]  /*31f90*/  STL.64 [R1+0x3458], R14 ;  /* 0x0034580e01007387 */ /* 0x0001e40000100a00 */
[----:B------:R-:W2:Y:S02]  /*31fa0*/  LDL.LU R4, [R1+0x50] ;  /* 0x0000500001047983 */ /* 0x000ea40000300800 */
[----:B------:R-:W2:Y:S01]  /*31fb0*/  LDL.LU R5, [R1+0x54] ;  /* 0x0000540001057983 */ /* 0x000ea20000300800 */
[----:B------:R-:W2:Y:S01]  /*31fc0*/  LDL.LU R6, [R1+0x58] ;  /* 0x0000580001067983 */ /* 0x000ea20000300800 */
[----:B------:R-:W2:Y:S02]  /*31fd0*/  LDL.LU R7, [R1+0x5c] ;  /* 0x00005c0001077983 */ /* 0x000ea40000300800 */
[----:B0-----:R-:W-:-:S02]  /*31fe0*/  IMAD.MOV.U32 R14, RZ, RZ, R21 ;  /* 0x000000ffff0e7224 */ /* 0x001fc400078e0015 */
[----:B------:R-:W-:Y:S01]  /*31ff0*/  IMAD.MOV.U32 R15, RZ, RZ, R29 ;  /* 0x000000ffff0f7224 */ /* 0x000fe200078e001d */
[----:B--2---:R-:W-:Y:S01]  /*32000*/  STL.64 [R1+0x3468], R6 ;  /* 0x0034680601007387 */ /* 0x004fe20000100a00 */
[----:B------:R-:W-:Y:S02]  /*32010*/  STL.64 [R1+0x3460], R4 ;  /* 0x0034600401007387 */ /* 0x000fe40000100a00 */
[----:B------:R-:W2:Y:S02]  /*32020*/  LDL.LU R21, [R1+0x34b8] ;  /* 0x0034b80001157983 */ /* 0x000ea40000300800 */
[----:B------:R0:W-:Y:S02]  /*32030*/  STL.64 [R1+0x3470], R14 ;  /* 0x0034700e01007387 */ /* 0x0001e40000100a00 */
[----:B0-----:R-:W-:Y:S02]  /*32040*/  IMAD.MOV.U32 R14, RZ, RZ, R28 ;  /* 0x000000ffff0e7224 */ /* 0x001fe400078e001c */
[----:B------:R-:W-:-:S05]  /*32050*/  IMAD.MOV.U32 R15, RZ, RZ, R25 ;  /* 0x000000ffff0f7224 */ /* 0x000fca00078e0019 */
[----:B------:R3:W-:Y:S01]  /*32060*/  STL.64 [R1+0x3488], R14 ;  /* 0x0034880e01007387 */ /* 0x0007e20000100a00 */
[----:B------:R-:W2:Y:S02]  /*32070*/  LDL.LU R4, [R1+0x60] ;  /* 0x0000600001047983 */ /* 0x000ea40000300800 */
[----:B------:R-:W2:Y:S02]  /*32080*/  LDL.LU R5, [R1+0x64] ;  /* 0x0000640001057983 */ /* 0x000ea40000300800 */
[----:B------:R-:W2:Y:S01]  /*32090*/  LDL.LU R6, [R1+0x68] ;  /* 0x0000680001067983 */ /* 0x000ea20000300800 */
[----:B------:R-:W2:Y:S01]  /*320a0*/  LDL.LU R7, [R1+0x6c] ;  /* 0x00006c0001077983 */ /* 0x000ea20000300800 */
[----:B---3--:R-:W-:Y:S02]  /*320b0*/  IMAD.MOV.U32 R14, RZ, RZ, R23 ;  /* 0x000000ffff0e7224 */ /* 0x008fe400078e0017 */
[----:B------:R-:W-:-:S05]  /*320c0*/  IMAD.MOV.U32 R15, RZ, RZ, R22 ;  /* 0x000000ffff0f7224 */ /* 0x000fca00078e0016 */
[----:B------:R-:W-:Y:S04]  /*320d0*/  STL.64 [R1+0x34a0], R14 ;  /* 0x0034a00e01007387 */ /* 0x000fe80000100a00 */
[----:B--2---:R-:W-:Y:S01]  /*320e0*/  STL.64 [R1+0x3480], R6 ;  /* 0x0034800601007387 */ /* 0x004fe20000100a00 */
[----:B------:R0:W-:Y:S03]  /*320f0*/  STL.64 [R1+0x3478], R4 ;  /* 0x0034780401007387 */ /* 0x0001e60000100a00 */
        /* <DEDUP_REMOVED lines=9> */
[----:B------:R-:W3:Y:S02]  /*32190*/  LDL.LU R7, [R1+0x8c] ;  /* 0x00008c0001077983 */ /* 0x000ee40000300800 */
[----:B----4-:R-:W-:-:S02]  /*321a0*/  IMAD.MOV.U32 R15, RZ, RZ, R20 ;  /* 0x000000ffff0f7224 */ /* 0x010fc400078e0014 */
[----:B------:R-:W-:Y:S01]  /*321b0*/  IMAD.MOV.U32 R14, RZ, RZ, R21 ;  /* 0x000000ffff0e7224 */ /* 0x000fe200078e0015 */
[----:B---3--:R-:W-:Y:S01]  /*321c0*/  STL.64 [R1+0x34b0], R6 ;  /* 0x0034b00601007387 */ /* 0x008fe20000100a00 */
[----:B--2---:R0:W-:Y:S03]  /*321d0*/  STL.64 [R1+0x34a8], R4 ;  /* 0x0034a80401007387 */ /* 0x0041e60000100a00 */
[----:B0-----:R-:W2:Y:S01]  /*321e0*/  LDL.LU R4, [R1+0x90] ;  /* 0x0000900001047983 */ /* 0x001ea20000300800 */
[----:B------:R-:W2:Y:S02]  /*321f0*/  LDL.LU R5, [R1+0x94] ;  /* 0x0000940001057983 */ /* 0x000ea40000300800 */
[----:B------:R-:W2:Y:S02]  /*32200*/  LDL.LU R6, [R1+0x98] ;  /* 0x0000980001067983 */ /* 0x000ea40000300800 */
[----:B------:R-:W2:Y:S01]  /*32210*/  LDL.LU R7, [R1+0x9c] ;  /* 0x00009c0001077983 */ /* 0x000ea20000300800 */
[----:B------:R-:W3:Y:S01]  /*32220*/  LDL.LU R20, [R1+0x40] ;  /* 0x0000400001147983 */ /* 0x000ee20000300800 */
[----:B------:R-:W3:Y:S02]  /*32230*/  LDL.LU R21, [R1+0x44] ;  /* 0x0000440001157983 */ /* 0x000ee40000300800 */
[----:B------:R-:W4:Y:S02]  /*32240*/  LDL.LU R22, [R1+0x48] ;  /* 0x0000480001167983 */ /* 0x000f240000300800 */
[----:B------:R-:W4:Y:S02]  /*32250*/  LDL.LU R23, [R1+0x4c] ;  /* 0x00004c0001177983 */ /* 0x000f240000300800 */
[----:B------:R-:W-:-:S02]  /*32260*/  IMAD.MOV.U32 R26, RZ, RZ, R13 ;  /* 0x000000ffff1a7224 */ /* 0x000fc400078e000d */
[----:B------:R-:W-:Y:S01]  /*32270*/  IMAD.MOV.U32 R27, RZ, RZ, R12 ;  /* 0x000000ffff1b7224 */ /* 0x000fe200078e000c */
[----:B----4-:R-:W-:Y:S01]  /*32280*/  STL.64 [R1+0x3438], R22 ;  /* 0x0034381601007387 */ /* 0x010fe20000100a00 */
[----:B---3--:R-:W-:Y:S03]  /*32290*/  STL.64 [R1+0x3430], R20 ;  /* 0x0034301401007387 */ /* 0x008fe60000100a00 */
[----:B------:R0:W-:Y:S02]  /*322a0*/  STL.64 [R1+0x3418], R26 ;  /* 0x0034181a01007387 */ /* 0x0001e40000100a00 */
[----:B0-----:R-:W3:Y:S01]  /*322b0*/  LDL.64 R26, [R1+0x28] ;  /* 0x00002800011a7983 */ /* 0x001ee20000100a00 */
[----:B------:R-:W-:Y:S01]  /*322c0*/  IMAD.MOV.U32 R22, RZ, RZ, R24 ;  /* 0x000000ffff167224 */ /* 0x000fe200078e0018 */
[C---:B--2---:R-:W-:Y:S02]  /*322d0*/  HMMA.16816.F32 R12, R16.reuse, R14, R4 ;  /* 0x0000000e100c723c */ /* 0x044fe40000001804 */
[----:B---3--:R0:W-:Y:S01]  /*322e0*/  STL.64 [R1+0x3440], R26 ;  /* 0x0034401a01007387 */ /* 0x0081e20000100a00 */
[----:B------:R-:W2:Y:S02]  /*322f0*/  LDL.LU R24, [R1+0x1c0] ;  /* 0x0001c00001187983 */ /* 0x000ea40000300800 */
[----:B------:R-:W2:Y:S01]  /*32300*/  LDL.LU R25, [R1+0x1c4] ;  /* 0x0001c40001197983 */ /* 0x000ea20000300800 */
[----:B0-----:R-:W2:Y:S01]  /*32310*/  LDL.LU R26, [R1+0x1c8] ;  /* 0x0001c800011a7983 */ /* 0x001ea20000300800 */
[----:B------:R-:W2:Y:S02]  /*32320*/  LDL.LU R27, [R1+0x1cc] ;  /* 0x0001cc00011b7983 */ /* 0x000ea40000300800 */
[----:B------:R-:W-:Y:S02]  /*32330*/  STL.64 [R1+0x33f8], R10 ;  /* 0x0033f80a01007387 */ /* 0x000fe40000100a00 */
[----:B------:R0:W-:Y:S02]  /*32340*/  STL.64 [R1+0x33f0], R8 ;  /* 0x0033f00801007387 */ /* 0x0001e40000100a00 */
[----:B0-----:R-:W3:Y:S01]  /*32350*/  LDL.LU R8, [R1+0x4f0] ;  /* 0x0004f00001087983 */ /* 0x001ee20000300800 */
[----:B------:R-:W3:Y:S02]  /*32360*/  LDL.LU R9, [R1+0x4f4] ;  /* 0x0004f40001097983 */ /* 0x000ee40000300800 */
[----:B------:R-:W4:Y:S02]  /*32370*/  LDL.LU R10, [R1+0x4f8] ;  /* 0x0004f800010a7983 */ /* 0x000f240000300800 */
[----:B------:R-:W4:Y:S02]  /*32380*/  LDL.LU R11, [R1+0x4fc] ;  /* 0x0004fc00010b7983 */ /* 0x000f240000300800 */
[----:B----4-:R-:W-:Y:S01]  /*32390*/  STL.64 [R1+0x3410], R10 ;  /* 0x0034100a01007387 */ /* 0x010fe20000100a00 */
[----:B---3--:R0:W-:Y:S03]  /*323a0*/  STL.64 [R1+0x3408], R8 ;  /* 0x0034080801007387 */ /* 0x0081e60000100a00 */
[----:B0-----:R-:W3:Y:S01]  /*323b0*/  LDL.LU R8, [R1+0x4e0] ;  /* 0x0004e00001087983 */ /* 0x001ee20000300800 */
[----:B------:R-:W3:Y:S02]  /*323c0*/  LDL.LU R9, [R1+0x4e4] ;  /* 0x0004e40001097983 */ /* 0x000ee40000300800 */
[----:B------:R-:W3:Y:S02]  /*323d0*/  LDL.LU R10, [R1+0x4e8] ;  /* 0x0004e800010a7983 */ /* 0x000ee40000300800 */
[----:B------:R-:W3:Y:S01]  /*323e0*/  LDL.LU R11, [R1+0x4ec] ;  /* 0x0004ec00010b7983 */ /* 0x000ee20000300800 */
[----:B------:R-:W4:Y:S01]  /*323f0*/  LDL.LU.64 R6, [R1+0x34b0] ;  /* 0x0034b00001067983 */ /* 0x000f220000300a00 */
[----:B------:R-:W4:Y:S02]  /*32400*/  LDL.LU.64 R4, [R1+0x34a8] ;  /* 0x0034a80001047983 */ /* 0x000f240000300a00 */
[----:B------:R-:W-:Y:S02]  /*32410*/  STL.64 [R1+0xcf0], R12 ;  /* 0x000cf00c01007387 */ /* 0x000fe40000100a00 */
[----:B------:R0:W-:Y:S02]  /*32420*/  STL.64 [R1+0xcf8], R14 ;  /* 0x000cf80e01007387 */ /* 0x0001e40000100a00 */
[----:B0-----:R-:W4:Y:S02]  /*32430*/  LDL.LU.64 R14, [R1+0x34a0] ;  /* 0x0034a000010e7983 */ /* 0x001f240000300a00 */
[C---:B----4-:R-:W-:Y:S02]  /*32440*/  HMMA.16816.F32 R12, R16.reuse, R14, R4 ;  /* 0x0000000e100c723c */ /* 0x050fe40000001804 */
[----:B------:R-:W4:Y:S01]  /*32450*/  LDL.LU.64 R6, [R1+0x3498] ;  /* 0x0034980001067983 */ /* 0x000f220000300a00 */
[----:B------:R-:W4:Y:S11]  /*32460*/  LDL.LU.64 R4, [R1+0x3490] ;  /* 0x0034900001047983 */ /* 0x000f360000300a00 */
[----:B------:R-:W-:Y:S09]  /*32470*/  @!UPT UIADD3 URZ, URZ, URZ, URZ ;  /* 0x0000003f3f3ff290 */ /* 0x000ff2000fffe03f */
[----:B------:R-:W-:Y:S01]  /*32480*/  STL.64 [R1+0xce0], R12 ;  /* 0x000ce00c01007387 */ /* 0x000fe20000100a00 */
[----:B------:R0:W-:Y:S03]  /*32490*/  STL.64 [R1+0xce8], R14 ;  /* 0x000ce80e01007387 */ /* 0x0001e60000100a00 */
        /* <DEDUP_REMOVED lines=17> */
[----:B------:R-:W3:Y:S02]  /*325b0*/  LDL.LU R5, [R1+0x3448] ;  /* 0x0034480001057983 */ /* 0x000ee40000300800 */
[----:B------:R-:W-:Y:S11]  /*325c0*/  IMAD.MOV.U32 R23, RZ, RZ, R3 ;  /* 0x000000ffff177224 */ /* 0x000ff600078e0003 */
[----:B------:R-:W-:Y:S07]  /*325d0*/  @!UPT UIADD3 URZ, URZ, URZ, URZ ;  /* 0x0000003f3f3ff290 */ /* 0x000fee000fffe03f */
[----:B------:R-:W-:Y:S01]  /*325e0*/  STL.64 [R1+0xcb0], R12 ;  /* 0x000cb00c01007387 */ /* 0x000fe20000100a00 */
[----:B------:R-:W-:Y:S01]  /*325f0*/  STL.64 [R1+0xcb8], R14 ;  /* 0x000cb80e01007387 */ /* 0x000fe20000100a00 */
[----:B--2---:R-:W-:Y:S02]  /*32600*/  HMMA.16816.F32 R20, R16, R22, R24 ;  /* 0x000000161014723c */ /* 0x004fe40000001818 */
[----:B---3--:R-:W0:Y:S04]  /*32610*/  LDSM.16.MT88.4 R12, [R5+0x2080] ;  /* 0x00208000050c783b */ /* 0x008e280000004200 */
[----:B----4-:R-:W-:Y:S01]  /*32620*/  STL.64 [R1+0x33d8], R6 ;  /* 0x0033d80601007387 */ /* 0x010fe20000100a00 */
[----:B------:R1:W-:Y:S02]  /*32630*/  STL [R1+0x33d0], R5 ;  /* 0x0033d00501007387 */ /* 0x0003e40000100800 */
[----:B------:R-:W2:Y:S01]  /*32640*/  LDL.LU R4, [R1+0x510] ;  /* 0x0005100001047983 */ /* 0x000ea20000300800 */
[----:B-1----:R-:W2:Y:S01]  /*32650*/  LDL.LU R5, [R1+0x514] ;  /* 0x0005140001057983 */ /* 0x002ea20000300800 */
[----:B------:R-:W2:Y:S02]  /*32660*/  LDL.LU R6, [R1+0x518] ;  /* 0x0005180001067983 */ /* 0x000ea40000300800 */
[----:B------:R-:W2:Y:S01]  /*32670*/  LDL.LU R7, [R1+0x51c] ;  /* 0x00051c0001077983 */ /* 0x000ea20000300800 */
[----:B0-----:R-:W-:Y:S01]  /*32680*/  STL.64 [R1+0x3330], R14 ;  /* 0x0033300e01007387 */ /* 0x001fe20000100a00 */
[----:B------:R-:W-:Y:S02]  /*32690*/  STL.64 [R1+0x3328], R12 ;  /* 0x0033280c01007387 */ /* 0x000fe40000100a00 */
[----:B------:R-:W3:Y:S06]  /*326a0*/  LDL.LU.64 R26, [R1+0x3440] ;  /* 0x00344000011a7983 */ /* 0x000eec0000300a00 */
[----:B------:R-:W-:Y:S01]  /*326b0*/  STL.64 [R1+0xca0], R20 ;  /* 0x000ca01401007387 */ /* 0x000fe20000100a00 */
[----:B------:R0:W-:Y:S04]  /*326c0*/  STL.64 [R1+0xca8], R22 ;  /* 0x000ca81601007387 */ /* 0x0001e80000100a00 */
[----:B0-----:R-:W4:Y:S01]  /*326d0*/  LDL.LU.64 R22, [R1+0x3438] ;  /* 0x0034380001167983 */ /* 0x001f220000300a00 */
[----:B------:R-:W4:Y:S02]  /*326e0*/  LDL.LU.64 R20, [R1+0x3430] ;  /* 0x0034300001147983 */ /* 0x000f240000300a00 */
[----:B------:R-:W-:-:S02]  /*326f0*/  IMAD.MOV.U32 R14, RZ, RZ, R2 ;  /* 0x000000ffff0e7224 */ /* 0x000fc400078e0002 */
[----:B------:R-:W-:-:S07]  /*32700*/  IMAD.MOV.U32 R15, RZ, RZ, R0 ;  /* 0x000000ffff0f7224 */ /* 0x000fce00078e0000 */
[----:B----4-:R-:W-:Y:S01]  /*32710*/  HMMA.16816.F32 R16, R16, R14, R20 ;  /* 0x0000000e1010723c */ /* 0x010fe20000001814 */
[----:B------:R-:W3:Y:S01]  /*32720*/  LDL.LU.64 R22, [R1+0x3428] ;  /* 0x0034280001167983 */ /* 0x000ee20000300a00 */
[----:B------:R-:W3:Y:S11]  /*32730*/  LDL.LU.64 R20, [R1+0x3420] ;  /* 0x0034200001147983 */ /* 0x000ef60000300a00 */
[----:B------:R-:W-:Y:S10]  /*32740*/  @!UPT UIADD3 URZ, URZ, URZ, URZ ;  /* 0x0000003f3f3ff290 */ /* 0x000ff4000fffe03f */
[----:B------:R-:W-:Y:S01]  /*32750*/  STL.64 [R1+0xc20], R16 ;  /* 0x000c201001007387 */ /* 0x000fe20000100a00 */
[----:B------:R0:W-:Y:S03]  /*32760*/  STL.64 [R1+0xc28], R18 ;  /* 0x000c281201007387 */ /* 0x0001e60000100a00 */
[----:B0-----:R-:W4:Y:S01]  /*32770*/  LDL.64 R18, [R1+0x38] ;  /* 0x0000380001127983 */ /* 0x001f220000100a00 */
[----:B------:R0:W-:Y:S02]  /*32780*/  STL.64 [R1+0x3340], R14 ;  /* 0x0033400e01007387 */ /* 0x0001e40000100a00 */
[----:B------:R-:W3:Y:S02]  /*32790*/  LDL.LU R12, [R1+0x4d0] ;  /* 0x0004d000010c7983 */ /* 0x000ee40000300800 */
[----:B------:R-:W3:Y:S01]  /*327a0*/  LDL.LU R13, [R1+0x4d4] ;  /* 0x0004d400010d7983 */ /* 0x000ee20000300800 */
[----:B0-----:R-:W3:Y:S01]  /*327b0*/  LDL.LU R14, [R1+0x4d8] ;  /* 0x0004d800010e7983 */ /* 0x001ee20000300800 */
[----:B------:R-:W3:Y:S02]  /*327c0*/  LDL.LU R15, [R1+0x4dc] ;  /* 0x0004dc00010f7983 */ /* 0x000ee40000300800 */
[C---:B---3--:R-:W-:Y:S11]  /*327d0*/  HMMA.16816.F32 R12, R20.reuse, R26, R12 ;  /* 0x0000001a140c723c */ /* 0x048ff6000000180c */
[----:B------:R-:W-:Y:S11]  /*327e0*/  @!UPT UIADD3 URZ, URZ, URZ, URZ ;  /* 0x0000003f3f3ff290 */ /* 0x000ff6000fffe03f */
[----:B------:R-:W-:Y:S01]  /*327f0*/  @!UPT UIADD3 URZ, URZ, URZ, URZ ;  /* 0x0000003f3f3ff290 */ /* 0x000fe2000fffe03f */
[----:B------:R0:W-:Y:S01]  /*32800*/  STL.64 [R1+0x1c0], R12 ;  /* 0x0001c00c01007387 */ /* 0x0001e20000100a00 */
[----:B------:R-:W-:Y:S02]  /*32810*/  STL.64 [R1+0x1c8], R14 ;  /* 0x0001c80e01007387 */ /* 0x000fe40000100a00 */
[----:B0-----:R-:W-:Y:S02]  /*32820*/  IMAD.MOV.U32 R13, RZ, RZ, R26 ;  /* 0x000000ffff0d7224 */ /* 0x001fe400078e001a */
[----:B------:R-:W-:Y:S02]  /*32830*/  IMAD.MOV.U32 R12, RZ, RZ, R27 ;  /* 0x000000ffff0c7224 */ /* 0x000fe400078e001b */
[----:B------:R-:W3:Y:S03]  /*32840*/  LDL.LU.64 R26, [R1+0x3418] ;  /* 0x00341800011a7983 */ /* 0x000ee60000300a00 */
[----:B------:R0:W-:Y:S02]  /*32850*/  STL.64 [R1+0x33b8], R12 ;  /* 0x0033b80c01007387 */ /* 0x0001e40000100a00 */
[----:B0-----:R-:W4:Y:S01]  /*32860*/  LDL.LU R12, [R1+0x530] ;  /* 0x00053000010c7983 */ /* 0x001f220000300800 */
[----:B------:R-:W4:Y:S02]  /*32870*/  LDL.LU R13, [R1+0x534] ;  /* 0x00053400010d7983 */ /* 0x000f240000300800 */
[----:B------:R-:W4:Y:S02]  /*32880*/  LDL.LU R14, [R1+0x538] ;  /* 0x00053800010e7983 */ /* 0x000f240000300800 */
[----:B------:R-:W4:Y:S01]  /*32890*/  LDL.LU R15, [R1+0x53c] ;  /* 0x00053c00010f7983 */ /* 0x000f220000300800 */
        /* <DEDUP_REMOVED lines=8> */
[----:B------:R-:W3:Y:S01]  /*32920*/  LDL.LU.64 R10, [R1+0x33f8] ;  /* 0x0033f800010a7983 */ /* 0x000ee20000300a00 */
[----:B------:R-:W3:Y:S11]  /*32930*/  LDL.LU.64 R8, [R1+0x33f0] ;  /* 0x0033f00001087983 */ /* 0x000ef60000300a00 */
[----:B------:R-:W-:Y:S09]  /*32940*/  @!UPT UIADD3 URZ, URZ, URZ, URZ ;  /* 0x0000003f3f3ff290 */ /* 0x000ff2000fffe03f */
[----:B------:R-:W-:Y:S01]  /*32950*/  STL.64 [R1+0x1a0], R24 ;  /* 0x0001a01801007387 */ /* 0x000fe20000100a00 */
[----:B------:R0:W-:Y:S03]  /*32960*/  STL.64 [R1+0x1a8], R26 ;  /* 0x0001a81a01007387 */ /* 0x0001e60000100a00 */
[----:B0-----:R-:W3:Y:S02]  /*32970*/  LDL.LU.64 R26, [R1+0x33e8] ;  /* 0x0033e800011a7983 */ /* 0x001ee40000300a00 */
[C---:B---3--:R-:W-:Y:S11]  /*32980*/  HMMA.16816.F32 R8, R20.reuse, R26, R8 ;  /* 0x0000001a1408723c */ /* 0x048ff60000001808 */
[----:B------:R-:W-:Y:S11]  /*32990*/  @!UPT UIADD3 URZ, URZ, URZ, URZ ;  /* 0x0000003f3f3ff290 */ /* 0x000ff6000fffe03f */
[----:B------:R-:W-:Y:S01]  /*329a0*/  @!UPT UIADD3 URZ, URZ, URZ, URZ ;  /* 0x0000003f3f3ff290 */ /* 0x000fe2000fffe03f */
[----:B------:R-:W-:Y:S01]  /*329b0*/  STL.64 [R1+0x190], R8 ;  /* 0x0001900801007387 */ /* 0x000fe20000100a00 */
[----:B------:R0:W-:Y:S03]  /*329c0*/  STL.64 [R1+0x198], R10 ;  /* 0x0001980a01007387 */ /* 0x0001e60000100a00 */
[----:B0-----:R-:W2:Y:S01]  /*329d0*/  LDL.LU.64 R10, [R1+0x33e0] ;  /* 0x0033e000010a7983 */ /* 0x001ea20000300a00 */
[----:B------:R0:W-:Y:S02]  /*329e0*/  STL.64 [R1+0x33c0], R26 ;  /* 0x0033c01a01007387 */ /* 0x0001e40000100a00 */
[----:B------:R-:W3:Y:S02]  /*329f0*/  LDL.LU R24, [R1+0x520] ;  /* 0x0005200001187983 */ /* 0x000ee40000300800 */
[----:B------:R-:W3:Y:S01]  /*32a00*/  LDL.LU R25, [R1+0x524] ;  /* 0x0005240001197983 */ /* 0x000ee20000300800 */
[----:B0-----:R-:W3:Y:S01]  /*32a10*/  LDL.LU R26, [R1+0x528] ;  /* 0x00052800011a7983 */ /* 0x001ee20000300800 */
[----:B------:R-:W3:Y:S01]  /*32a20*/  LDL.LU R27, [R1+0x52c] ;  /* 0x00052c00011b7983 */ /* 0x000ee20000300800 */
[C---:B--2---:R-:W-:Y:S11]  /*32a30*/  HMMA.16816.F32 R4, R20.reuse, R10, R4 ;  /* 0x0000000a1404723c */ /* 0x044ff60000001804 */
[----:B------:R-:W-:Y:S11]  /*32a40*/  @!UPT UIADD3 URZ, URZ, URZ, URZ ;  /* 0x0000003f3f3ff290 */ /* 0x000ff6000fffe03f */
[----:B------:R-:W-:Y:S01]  /*32a50*/  @!UPT UIADD3 URZ, URZ, URZ, URZ ;  /* 0x0000003f3f3ff290 */ /* 0x000fe2000fffe03f */
[----:B------:R-:W-:Y:S01]  /*32a60*/  STL.64 [R1+0x180], R4 ;  /* 0x0001800401007387 */ /* 0x000fe20000100a00 */
[----:B------:R0:W-:Y:S03]  /*32a70*/  STL.64 [R1+0x188], R6 ;  /* 0x0001880601007387 */ /* 0x0001e60000100a00 */
[----:B0-----:R-:W3:Y:S01]  /*32a80*/  LDL.LU.64 R6, [R1+0x33d8] ;  /* 0x0033d80001067983 */ /* 0x001ee20000300a00 */
[----:B------:R-:W2:Y:S01]  /*32a90*/  LDL.LU R5, [R1+0x33d0] ;  /* 0x0033d00001057983 */ /* 0x000ea20000300800 */
[C---:B----4-:R-:W-:Y:S01]  /*32aa0*/  HMMA.16816.F32 R12, R20.reuse, R18, R12 ;  /* 0x00000012140c723c */ /* 0x050fe2000000180c */
[----:B------:R-:W-:Y:S02]  /*32ab0*/  IMAD.MOV.U32 R2, RZ, RZ, R18 ;  /* 0x000000ffff027224 */ /* 0x000fe400078e0012 */
[----:B------:R-:W-:Y:S01]  /*32ac0*/  IMAD.MOV.U32 R0, RZ, RZ, R19 ;  /* 0x000000ffff007224 */ /* 0x000fe200078e0013 */
[----:B------:R0:W-:Y:S01]  /*32ad0*/  STL.64 [R1+0x33c8], R10 ;  /* 0x0033c80a01007387 */ /* 0x0001e20000100a00 */
[----:B------:R-:W4:Y:S02]  /*32ae0*/  LDL.LU R8, [R1+0x540] ;  /* 0x0005400001087983 */ /* 0x000f240000300800 */
[----:B------:R-:W4:Y:S01]  /*32af0*/  LDL.LU R9, [R1+0x544] ;  /* 0x0005440001097983 */ /* 0x000f220000300800 */
[----:B0-----:R-:W4:Y:S01]  /*32b00*/  LDL.LU R10, [R1+0x548] ;  /* 0x00054800010a7983 */ /* 0x001f220000300800 */
[----:B------:R-:W4:Y:S03]  /*32b10*/  LDL.LU R11, [R1+0x54c] ;  /* 0x00054c00010b7983 */ /* 0x000f260000300800 */
[----:B--2---:R-:W0:Y:S01]  /*32b20*/  LDSM.16.MT88.4 R16, [R5+0x2100] ;  /* 0x002100000510783b */ /* 0x004e220000004200 */
[C---:B---3--:R-:W-:Y:S03]  /*32b30*/  HMMA.16816.F32 R24, R20.reuse, R6, R24 ;  /* 0x000000061418723c */ /* 0x048fe60000001818 */
[----:B------:R-:W-:Y:S01]  /*32b40*/  STL [R1+0x32b8], R6 ;  /* 0x0032b80601007387 */ /* 0x000fe20000100800 */
[----:B------:R-:W-:Y:S11]  /*32b50*/  STL [R1+0x32b4], R7 ;  /* 0x0032b40701007387 */ /* 0x000ff60000100800 */
[----:B------:R-:W-:Y:S08]  /*32b60*/  @!UPT UIADD3 URZ, URZ, URZ, URZ ;  /* 0x0000003f3f3ff290 */ /* 0x000ff0000fffe03f */
[----:B------:R1:W-:Y:S01]  /*32b70*/  STL.64 [R1+0x170], R24 ;  /* 0x0001701801007387 */ /* 0x0003e20000100a00 */
[----:B------:R2:W-:Y:S02]  /*32b80*/  STL.64 [R1+0x178], R26 ;  /* 0x0001781a01007387 */ /* 0x0005e40000100a00 */
[----:B------:R-:W-:Y:S02]  /*32b90*/  STL.64 [R1+0x2c0], R12 ;  /* 0x0002c00c01007387 */ /* 0x000fe40000100a00 */
[----:B------:R3:W-:Y:S01]  /*32ba0*/  STL.64 [R1+0x2c8], R14 ;  /* 0x0002c80e01007387 */ /* 0x0007e20000100a00 */
[----:B-1----:R-:W4:Y:S01]  /*32bb0*/  LDL.LU R24, [R1+0x550] ;  /* 0x0005500001187983 */ /* 0x002f220000300800 */
[----:B------:R-:W4:Y:S02]  /*32bc0*/  LDL.LU R25, [R1+0x554] ;  /* 0x0005540001197983 */ /* 0x000f240000300800 */
[----:B--2---:R-:W2:Y:S02]  /*32bd0*/  LDL.LU R26, [R1+0x558] ;  /* 0x00055800011a7983 */ /* 0x004ea40000300800 */
[----:B------:R-:W2:Y:S01]  /*32be0*/  LDL.LU R27, [R1+0x55c] ;  /* 0x00055c00011b7983 */ /* 0x000ea20000300800 */
[----:B---3--:R-:W2:Y:S01]  /*32bf0*/  LDL.64 R14, [R1+0x148] ;  /* 0x00014800010e7983 */ /* 0x008ea20000100a00 */
[----:B------:R-:W-:Y:S02]  /*32c00*/  STL [R1+0x32c0], R0 ;  /* 0x0032c00001007387 */ /* 0x000fe40000100800 */
[----:B------:R-:W-:Y:S02]  /*32c10*/  STL [R1+0x32bc], R2 ;  /* 0x0032bc0201007387 */ /* 0x000fe40000100800 */
[----:B0-----:R0:W-:Y:S01]  /*32c20*/  STL.64 [R1+0x31c8], R18 ;  /* 0x0031c81201007387 */ /* 0x0011e20000100a00 */
[----:B------:R-:W-:Y:S04]  /*32c30*/  STL.64 [R1+0x31c0], R16 ;  /* 0x0031c01001007387 */ /* 0x000fe80000100a00 */
[----:B0-----:R-:W4:Y:S02]  /*32c40*/  LDL.64 R18, [R1+0x158] ;  /* 0x0001580001127983 */ /* 0x001f240000100a00 */
[----:B----4-:R-:W-:Y:S01]  /*32c50*/  HMMA.16816.F32 R8, R20, R18, R8 ;  /* 0x000000121408723c */ /* 0x010fe20000001808 */
[----:B------:R-:W-:-:S02]  /*32c60*/  IMAD.MOV.U32 R4, RZ, RZ, R18 ;  /* 0x000000ffff047224 */ /* 0x000fc400078e0012 */
[----:B------:R-:W-:Y:S11]  /*32c70*/  IMAD.MOV.U32 R3, RZ, RZ, R19 ;  /* 0x000000ffff037224 */ /* 0x000ff600078e0013 */
[----:B------:R-:W-:Y:S09]  /*32c80*/  @!UPT UIADD3 URZ, URZ, URZ, URZ ;  /* 0x0000003f3f3ff290 */ /* 0x000ff2000fffe03f */
[----:B------:R-:W-:Y:S01]  /*32c90*/  STL.64 [R1+0x2b0], R8 ;  /* 0x0002b00801007387 */ /* 0x000fe20000100a00 */
[----:B------:R0:W-:Y:S03]  /*32ca0*/  STL.64 [R1+0x2b8], R10 ;  /* 0x0002b80a01007387 */ /* 0x0001e60000100a00 */
[----:B0-----:R-:W3:Y:S01]  /*32cb0*/  LDL.LU.64 R10, [R1+0x33c8] ;  /* 0x0033c800010a7983 */ /* 0x001ee20000300a00 */
[----:B------:R-:W4:Y:S03]  /*32cc0*/  LDL.64 R18, [R1+0x118] ;  /* 0x0001180001127983 */ /* 0x000f260000100a00 */
[----:B----4-:R0:W-:Y:S04]  /*32cd0*/  STL.64 [R1+0x3388], R18 ;  /* 0x0033881201007387 */ /* 0x0101e80000100a00 */
[----:B0-----:R-:W4:Y:S04]  /*32ce0*/  LDL.64 R18, [R1+0x128] ;  /* 0x0001280001127983 */ /* 0x001f280000100a00 */
[----:B----4-:R0:W-:Y:S04]  /*32cf0*/  STL.64 [R1+0x33a0], R18 ;  /* 0x0033a01201007387 */ /* 0x0101e80000100a00 */
[----:B0-----:R-:W4:Y:S01]  /*32d00*/  LDL.64 R18, [R1+0x138] ;  /* 0x0001380001127983 */ /* 0x001f220000100a00 */
[----:B------:R-:W-:Y:S02]  /*32d10*/  STL [R1+0x32c8], R3 ;  /* 0x0032c80301007387 */ /* 0x000fe40000100800 */
[----:B------:R0:W-:Y:S02]  /*32d20*/  STL [R1+0x32c4], R4 ;  /* 0x0032c40401007387 */ /* 0x0001e40000100800 */
[----:B------:R1:W-:Y:S01]  /*32d30*/  STL [R1+0x3380], R5 ;  /* 0x0033800501007387 */ /* 0x0003e20000100800 */
[----:B0-----:R-:W2:Y:S01]  /*32d40*/  LDL.LU R4, [R1+0x5d0] ;  /* 0x0005d00001047983 */ /* 0x001ea20000300800 */
[----:B-1----:R-:W2:Y:S02]  /*32d50*/  LDL.LU R5, [R1+0x5d4] ;  /* 0x0005d40001057983 */ /* 0x002ea40000300800 */
        /* <DEDUP_REMOVED lines=8> */
[C---:B------:R-:W-:Y:S01]  /*32de0*/  HMMA.16816.F32 R24, R20.reuse, R14, R24 ;  /* 0x0000000e1418723c */ /* 0x040fe20000001818 */
[----:B------:R-:W-:Y:S01]  /*32df0*/  IMAD.MOV.U32 R9, RZ, RZ, R15 ;  /* 0x000000ffff097224 */ /* 0x000fe200078e000f */
[----:B--2---:R-:W-:Y:S01]  /*32e00*/  STL.64 [R1+0x33b0], R6 ;  /* 0x0033b00601007387 */ /* 0x004fe20000100a00 */
[----:B------:R0:W-:Y:S03]  /*32e10*/  STL.64 [R1+0x33a8], R4 ;  /* 0x0033a80401007387 */ /* 0x0001e60000100a00 */
[----:B0-----:R-:W2:Y:S01]  /*32e20*/  LDL.LU R4, [R1+0x560] ;  /* 0x0005600001047983 */ /* 0x001ea20000300800 */
[----:B------:R-:W2:Y:S02]  /*32e30*/  LDL.LU R5, [R1+0x564] ;  /* 0x0005640001057983 */ /* 0x000ea40000300800 */
[----:B------:R-:W2:Y:S02]  /*32e40*/  LDL.LU R6, [R1+0x568] ;  /* 0x0005680001067983 */ /* 0x000ea40000300800 */
[----:B------:R-:W2:Y:S11]  /*32e50*/  LDL.LU R7, [R1+0x56c] ;  /* 0x00056c0001077983 */ /* 0x000eb60000300800 */
[----:B------:R-:W-:Y:S01]  /*32e60*/  @!UPT UIADD3 URZ, URZ, URZ, URZ ;  /* 0x0000003f3f3ff290 */ /* 0x000fe2000fffe03f */
[----:B------:R0:W-:Y:S01]  /*32e70*/  STL.64 [R1+0x2a0], R24 ;  /* 0x0002a01801007387 */ /* 0x0001e20000100a00 */
[----:B------:R1:W-:Y:S02]  /*32e80*/  STL.64 [R1+0x2a8], R26 ;  /* 0x0002a81a01007387 */ /* 0x0003e40000100a00 */
[----:B0-----:R-:W-:Y:S01]  /*32e90*/  IMAD.MOV.U32 R24, RZ, RZ, R14 ;  /* 0x000000ffff187224 */ /* 0x001fe200078e000e */
[----:B-1----:R-:W3:Y:S01]  /*32ea0*/  LDL.LU.64 R26, [R1+0x33c0] ;  /* 0x0033c000011a7983 */ /* 0x002ee20000300a00 */
[----:B------:R-:W3:Y:S02]  /*32eb0*/  LDL.LU.64 R12, [R1+0x33b8] ;  /* 0x0033b800010c7983 */ /* 0x000ee40000300a00 */
[----:B------:R-:W3:Y:S02]  /*32ec0*/  LDL.64 R14, [R1+0xe8] ;  /* 0x0000e800010e7983 */ /* 0x000ee40000100a00 */
[----:B----4-:R-:W-:Y:S02]  /*32ed0*/  IMAD.MOV.U32 R28, RZ, RZ, R18 ;  /* 0x000000ffff1c7224 */ /* 0x010fe400078e0012 */
[----:B------:R-:W-:Y:S01]  /*32ee0*/  IMAD.MOV.U32 R25, RZ, RZ, R19 ;  /* 0x000000ffff197224 */ /* 0x000fe200078e0013 */
[C---:B--2---:R-:W-:Y:S01]  /*32ef0*/  HMMA.16816.F32 R4, R20.reuse, R18, R4 ;  /* 0x000000121404723c */ /* 0x044fe20000001804 */
[----:B---3--:R-:W-:Y:S01]  /*32f00*/  STL.64 [R1+0x3358], R14 ;  /* 0x0033580e01007387 */ /* 0x008fe20000100a00 */
[----:B------:R-:W-:Y:S02]  /*32f10*/  STL [R1+0x32d0], R9 ;  /* 0x0032d00901007387 */ /* 0x000fe40000100800 */
[----:B------:R-:W-:Y:S11]  /*32f20*/  STL [R1+0x32cc], R24 ;  /* 0x0032cc1801007387 */ /* 0x000ff60000100800 */
[----:B------:R-:W-:Y:S08]  /*32f30*/  @!UPT UIADD3 URZ, URZ, URZ, URZ ;  /* 0x0000003f3f3ff290 */ /* 0x000ff0000fffe03f */
[----:B------:R-:W-:Y:S01]  /*32f40*/  STL.64 [R1+0x290], R4 ;  /* 0x0002900401007387 */ /* 0x000fe20000100a00 */
[----:B------:R0:W-:Y:S03]  /*32f50*/  STL.64 [R1+0x298], R6 ;  /* 0x0002980601007387 */ /* 0x0001e60000100a00 */
[----:B0-----:R-:W2:Y:S01]  /*32f60*/  LDL.LU.64 R6, [R1+0x33b0] ;  /* 0x0033b00001067983 */ /* 0x001ea20000300a00 */
[----:B------:R-:W2:Y:S02]  /*32f70*/  LDL.LU.64 R4, [R1+0x33a8] ;  /* 0x0033a80001047983 */ /* 0x000ea40000300a00 */
[----:B------:R-:W2:Y:S02]  /*32f80*/  LDL.LU.64 R18, [R1+0x33a0] ;  /* 0x0033a00001127983 */ /* 0x000ea40000300a00 */
[----:B------:R-:W3:Y:S02]  /*32f90*/  LDL.64 R14, [R1+0xf8] ;  /* 0x0000f800010e7983 */ /* 0x000ee40000100a00 */
[----:B---3--:R-:W-:Y:S01]  /*32fa0*/  STL.64 [R1+0x3378], R14 ;  /* 0x0033780e01007387 */ /* 0x008fe20000100a00 */
[----:B------:R0:W-:Y:S03]  /*32fb0*/  STL.64 [R1+0x3370], R12 ;  /* 0x0033700c01007387 */ /* 0x0001e60000100a00 */
[----:B0-----:R-:W3:Y:S01]  /*32fc0*/  LDL.LU R12, [R1+0x5c0] ;  /* 0x0005c000010c7983 */ /* 0x001ee20000300800 */
[----:B------:R-:W3:Y:S02]  /*32fd0*/  LDL.LU R13, [R1+0x5c4] ;  /* 0x0005c400010d7983 */ /* 0x000ee40000300800 */
[----:B------:R-:W3:Y:S02]  /*32fe0*/  LDL.LU R14, [R1+0x5c8] ;  /* 0x0005c800010e7983 */ /* 0x000ee40000300800 */
[----:B------:R-:W3:Y:S01]  /*32ff0*/  LDL.LU R15, [R1+0x5cc] ;  /* 0x0005cc00010f7983 */ /* 0x000ee20000300800 */
[----:B------:R-:W-:Y:S01]  /*33000*/  STL.64 [R1+0x3350], R26 ;  /* 0x0033501a01007387 */ /* 0x000fe20000100a00 */
[----:B------:R0:W-:Y:S02]  /*33010*/  STL [R1+0x3348], R25 ;  /* 0x0033481901007387 */ /* 0x0001e40000100800 */
[----:B------:R-:W4:Y:S01]  /*33020*/  LDL.LU R24, [R1+0x5a0] ;  /* 0x0005a00001187983 */ /* 0x000f220000300800 */
[----:B0-----:R-:W4:Y:S01]  /*33030*/  LDL.LU R25, [R1+0x5a4] ;  /* 0x0005a40001197983 */ /* 0x001f220000300800 */
[----:B------:R-:W3:Y:S02]  /*33040*/  LDL.LU R26, [R1+0x5a8] ;  /* 0x0005a800011a7983 */ /* 0x000ee40000300800 */
[----:B------:R-:W3:Y:S01]  /*33050*/  LDL.LU R27, [R1+0x5ac] ;  /* 0x0005ac00011b7983 */ /* 0x000ee20000300800 */
[----:B--2---:R-:W-:Y:S01]  /*33060*/  HMMA.16816.F32 R4, R20, R18, R4 ;  /* 0x000000121404723c */ /* 0x004fe20000001804 */
[----:B------:R-:W-:-:S02]  /*33070*/  IMAD.MOV.U32 R8, RZ, RZ, R18 ;  /* 0x000000ffff087224 */ /* 0x000fc400078e0012 */
[----:B------:R-:W-:Y:S01]  /*33080*/  IMAD.MOV.U32 R29, RZ, RZ, R19 ;  /* 0x000000ffff1d7224 */ /* 0x000fe200078e0013 */
[----:B---3--:R-:W-:Y:S01]  /*33090*/  STL.64 [R1+0x3368], R26 ;  /* 0x0033681a01007387 */ /* 0x008fe20000100a00 */
[----:B----4-:R0:W-:Y:S03]  /*330a0*/  STL.64 [R1+0x3360], R24 ;  /* 0x0033601801007387 */ /* 0x0101e60000100a00 */
[----:B0-----:R-:W2:Y:S01]  /*330b0*/  LDL.LU R24, [R1+0x5b0] ;  /* 0x0005b00001187983 */ /* 0x001ea20000300800 */
[----:B------:R-:W2:Y:S02]  /*330c0*/  LDL.LU R25, [R1+0x5b4] ;  /* 0x0005b40001197983 */ /* 0x000ea40000300800 */
[----:B------:R-:W2:Y:S02]  /*330d0*/  LDL.LU R26, [R1+0x5b8] ;  /* 0x0005b800011a7983 */ /* 0x000ea40000300800 */
[----:B------:R-:W2:Y:S10]  /*330e0*/  LDL.LU R27, [R1+0x5bc] ;  /* 0x0005bc00011b7983 */ /* 0x000eb40000300800 */
        /* <DEDUP_REMOVED lines=9> */
[----:B------:R1:W-:Y:S03]  /*33180*/  STL.64 [R1+0x278], R6 ;  /* 0x0002780601007387 */ /* 0x0003e60000100a00 */
[----:B0-----:R-:W3:Y:S01]  /*33190*/  LDL.LU R5, [R1+0x3380] ;  /* 0x0033800001057983 */ /* 0x001ee20000300800 */
[----:B------:R-:W4:Y:S02]  /*331a0*/  LDL.LU R16, [R1+0x5f0] ;  /* 0x0005f00001107983 */ /* 0x000f240000300800 */
[----:B-1----:R-:W-:Y:S02]  /*331b0*/  IMAD.MOV.U32 R6, RZ, RZ, R18 ;  /* 0x000000ffff067224 */ /* 0x002fe400078e0012 */
[----:B------:R-:W4:Y:S02]  /*331c0*/  LDL.LU R17, [R1+0x5f4] ;  /* 0x0005f40001117983 */ /* 0x000f240000300800 */
[----:B------:R-:W-:Y:S01]  /*331d0*/  IMAD.MOV.U32 R7, RZ, RZ, R19 ;  /* 0x000000ffff077224 */ /* 0x000fe200078e0013 */
[----:B------:R-:W2:Y:S01]  /*331e0*/  LDL.LU R18, [R1+0x5f8] ;  /* 0x0005f80001127983 */ /* 0x000ea20000300800 */
[----:B------:R-:W2:Y:S03]  /*331f0*/  LDL.LU R19, [R1+0x5fc] ;  /* 0x0005fc0001137983 */ /* 0x000ea60000300800 */
[----:B--2---:R0:W-:Y:S01]  /*33200*/  STL.64 [R1+0x3300], R18 ;  /* 0x0033001201007387 */ /* 0x0041e20000100a00 */
[----:B----4-:R-:W-:Y:S03]  /*33210*/  STL.64 [R1+0x32f8], R16 ;  /* 0x0032f81001007387 */ /* 0x010fe60000100a00 */
[----:B0-----:R-:W2:Y:S04]  /*33220*/  LDL R18, [R1+0x18] ;  /* 0x0000180001127983 */ /* 0x001ea80000100800 */
[----:B------:R-:W2:Y:S04]  /*33230*/  LDL R19, [R1+0x1c] ;  /* 0x00001c0001137983 */ /* 0x000ea80000100800 */
[----:B--2---:R0:W-:Y:S04]  /*33240*/  STL.64 [R1+0x3310], R18 ;  /* 0x0033101201007387 */ /* 0x0041e80000100a00 */
[----:B0-----:R-:W2:Y:S02]  /*33250*/  LDL.64 R18, [R1+0x108] ;  /* 0x0001080001127983 */ /* 0x001ea40000100a00 */
[C---:B--2---:R-:W-:Y:S11]  /*33260*/  HMMA.16816.F32 R12, R20.reuse, R18, R12 ;  /* 0x00000012140c723c */ /* 0x044ff6000000180c */
[----:B------:R-:W-:Y:S11]  /*33270*/  @!UPT UIADD3 URZ, URZ, URZ, URZ ;  /* 0x0000003f3f3ff290 */ /* 0x000ff6000fffe03f */
[----:B------:R-:W-:Y:S01]  /*33280*/  @!UPT UIADD3 URZ, URZ, URZ, URZ ;  /* 0x0000003f3f3ff290 */ /* 0x000fe2000fffe03f */
[----:B------:R-:W-:Y:S01]  /*33290*/  STL.64 [R1+0x260], R12 ;  /* 0x0002600c01007387 */ /* 0x000fe20000100a00 */
[----:B------:R0:W-:Y:S03]  /*332a0*/  STL.64 [R1+0x268], R14 ;  /* 0x0002680e01007387 */ /* 0x0001e60000100a00 */
[----:B0-----:R-:W2:Y:S01]  /*332b0*/  LDL.LU.64 R14, [R1+0x3378] ;  /* 0x00337800010e7983 */ /* 0x001ea20000300a00 */
[----:B------:R-:W4:Y:S02]  /*332c0*/  LDL.LU.64 R12, [R1+0x3370] ;  /* 0x00337000010c7983 */ /* 0x000f240000300a00 */
[----:B------:R-:W-:Y:S02]  /*332d0*/  IMAD.MOV.U32 R0, RZ, RZ, R18 ;  /* 0x000000ffff007224 */ /* 0x000fe400078e0012 */
[----:B------:R-:W-:Y:S01]  /*332e0*/  IMAD.MOV.U32 R2, RZ, RZ, R19 ;  /* 0x000000ffff027224 */ /* 0x000fe200078e0013 */
[----:B--2---:R-:W-:Y:S01]  /*332f0*/  HMMA.16816.F32 R24, R20, R14, R24 ;  /* 0x0000000e1418723c */ /* 0x004fe20000001818 */
[----:B----4-:R-:W-:-:S02]  /*33300*/  IMAD.MOV.U32 R18, RZ, RZ, R13 ;  /* 0x000000ffff127224 */ /* 0x010fc400078e000d */
[----:B------:R-:W-:-:S05]  /*33310*/  IMAD.MOV.U32 R19, RZ, RZ, R12 ;  /* 0x000000ffff137224 */ /* 0x000fca00078e000c */
[----:B------:R0:W-:Y:S01]  /*33320*/  STL.64 [R1+0x3338], R18 ;  /* 0x0033381201007387 */ /* 0x0001e20000100a00 */
[----:B------:R-:W2:Y:S02]  /*33330*/  LDL.LU R16, [R1+0x570] ;  /* 0x0005700001107983 */ /* 0x000ea40000300800 */
[----:B------:R-:W2:Y:S02]  /*33340*/  LDL.LU R17, [R1+0x574] ;  /* 0x0005740001117983 */ /* 0x000ea40000300800 */
[----:B------:R-:W-:Y:S02]  /*33350*/  IMAD.MOV.U32 R3, RZ, RZ, R14 ;  /* 0x000000ffff037224 */ /* 0x000fe400078e000e */
[----:B------:R-:W-:Y:S01]  /*33360*/  IMAD.MOV.U32 R4, RZ, RZ, R15 ;  /* 0x000000ffff047224 */ /* 0x000fe200078e000f */
[----:B0-----:R-:W2:Y:S01]  /*33370*/  LDL.LU R18, [R1+0x578] ;  /* 0x0005780001127983 */ /* 0x001ea20000300800 */
[----:B------:R-:W2:Y:S06]  /*33380*/  LDL.LU R19, [R1+0x57c] ;  /* 0x00057c0001137983 */ /* 0x000eac0000300800 */
[----:B------:R-:W-:Y:S01]  /*33390*/  STL.64 [R1+0x250], R24 ;  /* 0x0002501801007387 */ /* 0x000fe20000100a00 */
[----:B------:R0:W-:Y:S03]  /*333a0*/  STL.64 [R1+0x258], R26 ;  /* 0x0002581a01007387 */ /* 0x0001e60000100a00 */
[----:B0-----:R-:W4:Y:S01]  /*333b0*/  LDL.LU.64 R26, [R1+0x3368] ;  /* 0x00336800011a7983 */ /* 0x001f220000300a00 */
[----:B------:R-:W4:Y:S02]  /*333c0*/  LDL.LU.64 R24, [R1+0x3360] ;  /* 0x0033600001187983 */ /* 0x000f240000300a00 */
[----:B------:R-:W4:Y:S02]  /*333d0*/  LDL.LU.64 R14, [R1+0x3358] ;  /* 0x00335800010e7983 */ /* 0x000f240000300a00 */
[C---:B----4-:R-:W-:Y:S11]  /*333e0*/  HMMA.16816.F32 R24, R20.reuse, R14, R24 ;  /* 0x0000000e1418723c */ /* 0x050ff60000001818 */
[----:B------:R-:W-:Y:S11]  /*333f0*/  @!UPT UIADD3 URZ, URZ, URZ, URZ ;  /* 0x0000003f3f3ff290 */ /* 0x000ff6000fffe03f */
[----:B------:R-:W-:Y:S01]  /*33400*/  @!UPT UIADD3 URZ, URZ, URZ, URZ ;  /* 0x0000003f3f3ff290 */ /* 0x000fe2000fffe03f */
[----:B------:R-:W-:Y:S01]  /*33410*/  STL.64 [R1+0x240], R24 ;  /* 0x0002401801007387 */ /* 0x000fe20000100a00 */
[----:B------:R0:W-:Y:S03]  /*33420*/  STL.64 [R1+0x248], R26 ;  /* 0x0002481a01007387 */ /* 0x0001e60000100a00 */
[----:B0-----:R-:W4:Y:S01]  /*33430*/  LDL.LU.64 R26, [R1+0x3350] ;  /* 0x00335000011a7983 */ /* 0x001f220000300a00 */
[----:B------:R-:W2:Y:S02]  /*33440*/  LDL.LU R25, [R1+0x3348] ;  /* 0x0033480001197983 */ /* 0x000ea40000300800 */
[----:B------:R-:W-:Y:S02]  /*33450*/  IMAD.MOV.U32 R24, RZ, RZ, R15 ;  /* 0x000000ffff187224 */ /* 0x000fe400078e000f */
[----:B------:R-:W-:Y:S02]  /*33460*/  IMAD.MOV.U32 R9, RZ, RZ, R14 ;  /* 0x000000ffff097224 */ /* 0x000fe400078e000e */
[----:B------:R-:W3:Y:S04]  /*33470*/  LDL.LU.64 R14, [R1+0x3340] ;  /* 0x00334000010e7983 */ /* 0x000ee80000300a00 */
[----:B----4-:R0:W-:Y:S01]  /*33480*/  STL.64 [R1+0x32f0], R26 ;  /* 0x0032f01a01007387 */ /* 0x0101e20000100a00 */
[----:B--2---:R1:W-:Y:S03]  /*33490*/  STL.64 [R1+0x32e8], R24 ;  /* 0x0032e81801007387 */ /* 0x0043e60000100a00 */
[----:B0-----:R-:W2:Y:S01]  /*334a0*/  LDL.64 R26, [R1+0x8] ;  /* 0x00000800011a7983 */ /* 0x001ea20000100a00 */
[----:B---3--:R-:W-:Y:S03]  /*334b0*/  HMMA.16816.F32 R20, R20, R14, R16 ;  /* 0x0000000e1414723c */ /* 0x008fe60000001810 */
[----:B--2---:R0:W-:Y:S01]  /*334c0*/  STL.64 [R1+0x3308], R26 ;  /* 0x0033081a01007387 */ /* 0x0041e20000100a00 */
[----:B-1----:R-:W2:Y:S02]  /*334d0*/  LDL.LU R24, [R1+0x5e0] ;  /* 0x0005e00001187983 */ /* 0x002ea40000300800 */
[----:B------:R-:W2:Y:S01]  /*334e0*/  LDL.LU R25, [R1+0x5e4] ;  /* 0x0005e40001197983 */ /* 0x000ea20000300800 */
[----:B0-----:R-:W3:Y:S01]  /*334f0*/  LDL.LU R26, [R1+0x5e8] ;  /* 0x0005e800011a7983 */ /* 0x001ee20000300800 */
[----:B------:R-:W3:Y:S03]  /*33500*/  LDL.LU R27, [R1+0x5ec] ;  /* 0x0005ec00011b7983 */ /* 0x000ee60000300800 */
        /* <DEDUP_REMOVED lines=10> */
[----:B------:R-:W3:Y:S02]  /*335b0*/  LDL.LU R10, [R1+0x608] ;  /* 0x00060800010a7983 */ /* 0x000ee40000300800 */
[----:B------:R-:W3:Y:S01]  /*335c0*/  LDL.LU R11, [R1+0x60c] ;  /* 0x00060c00010b7983 */ /* 0x000ee20000300800 */
[----:B------:R-:W2:Y:S01]  /*335d0*/  LDL.LU.64 R18, [R1+0x3338] ;  /* 0x0033380001127983 */ /* 0x000ea20000300a00 */
[----:B------:R-:W2:Y:S02]  /*335e0*/  LDL.LU.64 R14, [R1+0x3330] ;  /* 0x00333000010e7983 */ /* 0x000ea40000300a00 */
[----:B------:R-:W2:Y:S02]  /*335f0*/  LDL.LU.64 R12, [R1+0x3328] ;  /* 0x00332800010c7983 */ /* 0x000ea40000300a00 */
[----:B------:R-:W-:Y:S01]  /*33600*/  STL.64 [R1+0x160], R20 ;  /* 0x0001601401007387 */ /* 0x000fe20000100a00 */
[----:B------:R-:W-:Y:S02]  /*33610*/  STL.64 [R1+0x168], R22 ;  /* 0x0001681601007387 */ /* 0x000fe40000100a00 */
[----:B------:R-:W0:Y:S02]  /*33620*/  LDSM.16.MT88.4 R20, [R5+0x2180] ;  /* 0x002180000514783b */ /* 0x000e240000004200 */
[----:B0-----:R0:W-:Y:S02]  /*33630*/  STL.64 [R1+0x30c8], R22 ;  /* 0x0030c81601007387 */ /* 0x0011e40000100a00 */
[----:B------:R1:W-:Y:S02]  /*33640*/  STL.64 [R1+0x30c0], R20 ;  /* 0x0030c01401007387 */ /* 0x0003e40000100a00 */
[----:B0-----:R-:W4:Y:S01]  /*33650*/  LDL.LU.64 R22, [R1+0xd8] ;  /* 0x0000d80001167983 */ /* 0x001f220000300a00 */
[C---:B--2---:R-:W-:Y:S03]  /*33660*/  HMMA.16816.F32 R16, R12.reuse, R18, R24 ;  /* 0x000000120c10723c */ /* 0x044fe60000001818 */
[----:B----4-:R0:W-:Y:S01]  /*33670*/  STL.64 [R1+0x31d0], R22 ;  /* 0x0031d01601007387 */ /* 0x0101e20000100a00 */
[----:B-1----:R-:W2:Y:S02]  /*33680*/  LDL.LU R20, [R1+0x610] ;  /* 0x0006100001147983 */ /* 0x002ea40000300800 */
[----:B------:R-:W2:Y:S01]  /*33690*/  LDL.LU R21, [R1+0x614] ;  /* 0x0006140001157983 */ /* 0x000ea20000300800 */
[----:B0-----:R-:W2:Y:S01]  /*336a0*/  LDL.LU R22, [R1+0x618] ;  /* 0x0006180001167983 */ /* 0x001ea20000300800 */
[----:B------:R-:W2:Y:S02]  /*336b0*/  LDL.LU R23, [R1+0x61c] ;  /* 0x00061c0001177983 */ /* 0x000ea40000300800 */
[----:B------:R-:W-:Y:S02]  /*336c0*/  STL [R1+0x3024], R5 ;  /* 0x0030240501007387 */ /* 0x000fe40000100800 */
[----:B------:R-:W4:Y:S01]  /*336d0*/  LDL.LU.64 R26, [R1+0x3320] ;  /* 0x00332000011a7983 */ /* 0x000f220000300a00 */
[----:B------:R-:W4:Y:S10]  /*336e0*/  LDL.LU.64 R24, [R1+0x3318] ;  /* 0x0033180001187983 */ /* 0x000f340000300a00 */
[----:B------:R-:W-:Y:S02]  /*336f0*/  STL.64 [R1+0x230], R16 ;  /* 0x0002301001007387 */ /* 0x000fe40000100a00 */
[----:B------:R0:W-:Y:S02]  /*33700*/  STL.64 [R1+0x238], R18 ;  /* 0x0002381201007387 */ /* 0x0001e40000100a00 */
[----:B0-----:R-:W4:Y:S02]  /*33710*/  LDL.LU.64 R18, [R1+0x3310] ;  /* 0x0033100001127983 */ /* 0x001f240000300a00 */
[C---:B----4-:R-:W-:Y:S02]  /*33720*/  HMMA.16816.F32 R16, R12.reuse, R18, R24 ;  /* 0x000000120c10723c */ /* 0x050fe40000001818 */
[----:B------:R-:W4:Y:S11]  /*33730*/  LDL.LU.64 R26, [R1+0x3308] ;  /* 0x00330800011a7983 */ /* 0x000f360000300a00 */
[----:B------:R-:W-:Y:S10]  /*33740*/  @!UPT UIADD3 URZ, URZ, URZ, URZ ;  /* 0x0000003f3f3ff290 */ /* 0x000ff4000fffe03f */
[----:B------:R-:W-:Y:S01]  /*33750*/  STL.64 [R1+0x220], R16 ;  /* 0x0002201001007387 */ /* 0x000fe20000100a00 */
[----:B------:R0:W-:Y:S03]  /*33760*/  STL.64 [R1+0x228], R18 ;  /* 0x0002281201007387 */ /* 0x0001e60000100a00 */
[----:B0-----:R-:W2:Y:S01]  /*33770*/  LDL.LU.64 R18, [R1+0x3300] ;  /* 0x0033000001127983 */ /* 0x001ea20000300a00 */
[----:B------:R-:W2:Y:S02]  /*33780*/  LDL.LU.64 R16, [R1+0x32f8] ;  /* 0x0032f80001107983 */ /* 0x000ea40000300a00 */
[----:B----4-:R-:W-:Y:S01]  /*33790*/  IMAD.MOV.U32 R5, RZ, RZ, R27 ;  /* 0x000000ffff057224 */ /* 0x010fe200078e001b */
[C---:B--2---:R-:W-:Y:S11]  /*337a0*/  HMMA.16816.F32 R16, R12.reuse, R26, R16 ;  /* 0x0000001a0c10723c */ /* 0x044ff60000001810 */
[----:B------:R-:W-:Y:S11]  /*337b0*/  @!UPT UIADD3 URZ, URZ, URZ, URZ ;  /* 0x0000003f3f3ff290 */ /* 0x000ff6000fffe03f */
[----:B------:R-:W-:Y:S01]  /*337c0*/  @!UPT UIADD3 URZ, URZ, URZ, URZ ;  /* 0x0000003f3f3ff290 */ /* 0x000fe2000fffe03f */
[----:B------:R0:W-:Y:S01]  /*337d0*/  STL.64 [R1+0x210], R16 ;  /* 0x0002101001007387 */ /* 0x0001e20000100a00 */
[----:B------:R-:W-:Y:S02]  /*337e0*/  STL.64 [R1+0x218], R18 ;  /* 0x0002181201007387 */ /* 0x000fe40000100a00 */
[----:B0-----:R-:W-:Y:S02]  /*337f0*/  IMAD.MOV.U32 R16, RZ, RZ, R26 ;  /* 0x000000ffff107224 */ /* 0x001fe400078e001a */
[----:B------:R-:W3:Y:S01]  /*33800*/  LDL.LU.64 R26, [R1+0x32f0] ;  /* 0x0032f000011a7983 */ /* 0x000ee20000300a00 */
        /* <DEDUP_REMOVED lines=8> */
[----:B------:R0:W-:Y:S02]  /*33890*/  STL.64 [R1+0x3188], R26 ;  /* 0x0031881a01007387 */ /* 0x0001e40000100a00 */
[----:B0-----:R-:W-:Y:S01]  /*338a0*/  IMAD.MOV.U32 R26, RZ, RZ, R16 ;  /* 0x000000ffff1a7224 */ /* 0x001fe200078e0010 */
[----:B---3--:R-:W-:Y:S11]  /*338b0*/  HMMA.16816.F32 R20, R12, R10, R20 ;  /* 0x0000000a0c14723c */ /* 0x008ff60000001814 */
[----:B------:R-:W-:Y:S11]  /*338c0*/  @!UPT UIADD3 URZ, URZ, URZ, URZ ;  /* 0x0000003f3f3ff290 */ /* 0x000ff6000fffe03f */
[----:B------:R-:W-:Y:S01]  /*338d0*/  @!UPT UIADD3 URZ, URZ, URZ, URZ ;  /* 0x0000003f3f3ff290 */ /* 0x000fe2000fffe03f */
[----:B------:R-:W-:Y:S01]  /*338e0*/  STL.64 [R1+0x1f0], R20 ;  /* 0x0001f01401007387 */ /* 0x000fe20000100a00 */
[----:B------:R4:W-:Y:S02]  /*338f0*/  STL.64 [R1+0x1f8], R22 ;  /* 0x0001f81601007387 */ /* 0x0009e40000100a00 */
[----:B------:R-:W3:Y:S02]  /*33900*/  LDL.LU R16, [R1+0x6c0] ;  /* 0x0006c00001107983 */ /* 0x000ee40000300800 */
[----:B------:R-:W3:Y:S01]  /*33910*/  LDL.LU R17, [R1+0x6c4] ;  /* 0x0006c40001117983 */ /* 0x000ee20000300800 */
[----:B------:R-:W3:Y:S01]  /*33920*/  LDL.LU R18, [R1+0x6c8] ;  /* 0x0006c80001127983 */ /* 0x000ee20000300800 */
[----:B------:R-:W3:Y:S02]  /*33930*/  LDL.LU R19, [R1+0x6cc] ;  /* 0x0006cc0001137983 */ /* 0x000ee40000300800 */
[----:B----4-:R-:W-:Y:S02]  /*33940*/  IMAD.MOV.U32 R22, RZ, RZ, R9 ;  /* 0x000000ffff167224 */ /* 0x010fe400078e0009 */
[----:B--2---:R-:W-:Y:S01]  /*33950*/  IMAD.MOV.U32 R23, RZ, RZ, R24 ;  /* 0x000000ffff177224 */ /* 0x004fe200078e0018 */
[----:B---3--:R-:W-:Y:S01]  /*33960*/  STL.64 [R1+0x31e0], R18 ;  /* 0x0031e01201007387 */ /* 0x008fe20000100a00 */
[----:B------:R0:W-:Y:S02]  /*33970*/  STL.64 [R1+0x31d8], R16 ;  /* 0x0031d81001007387 */ /* 0x0001e40000100a00 */
[----:B------:R-:W2:Y:S02]  /*33980*/  LDL.LU R9, [R1+0x32d0] ;  /* 0x0032d00001097983 */ /* 0x000ea40000300800 */
[----:B------:R-:W3:Y:S01]  /*33990*/  LDL.LU R24, [R1+0x32cc] ;  /* 0x0032cc0001187983 */ /* 0x000ee20000300800 */
[----:B------:R1:W-:Y:S04]  /*339a0*/  STL.64 [R1+0x31e8], R22 ;  /* 0x0031e81601007387 */ /* 0x0003e80000100a00 */
[----:B0-----:R-:W4:Y:S01]  /*339b0*/  LDL.LU R16, [R1+0x6d0] ;  /* 0x0006d00001107983 */ /* 0x001f220000300800 */
[----:B------:R-:W4:Y:S02]  /*339c0*/  LDL.LU R17, [R1+0x6d4] ;  /* 0x0006d40001117983 */ /* 0x000f240000300800 */
[----:B------:R-:W2:Y:S02]  /*339d0*/  LDL.LU R18, [R1+0x6d8] ;  /* 0x0006d80001127983 */ /* 0x000ea40000300800 */
[----:B------:R-:W2:Y:S02]  /*339e0*/  LDL.LU R19, [R1+0x6dc] ;  /* 0x0006dc0001137983 */ /* 0x000ea40000300800 */
[----:B-1----:R-:W-:-:S02]  /*339f0*/  IMAD.MOV.U32 R22, RZ, RZ, R3 ;  /* 0x000000ffff167224 */ /* 0x002fc400078e0003 */
[----:B------:R-:W-:Y:S01]  /*33a00*/  IMAD.MOV.U32 R23, RZ, RZ, R4 ;  /* 0x000000ffff177224 */ /* 0x000fe200078e0004 */
[----:B--2---:R-:W-:Y:S01]  /*33a10*/  STL.64 [R1+0x31f8], R18 ;  /* 0x0031f81201007387 */ /* 0x004fe20000100a00 */
[----:B----4-:R0:W-:Y:S02]  /*33a20*/  STL.64 [R1+0x31f0], R16 ;  /* 0x0031f01001007387 */ /* 0x0101e40000100a00 */
[----:B------:R-:W2:Y:S02]  /*33a30*/  LDL.LU R3, [R1+0x32c8] ;  /* 0x0032c80001037983 */ /* 0x000ea40000300800 */
[----:B------:R-:W4:Y:S01]  /*33a40*/  LDL.LU R4, [R1+0x32c4] ;  /* 0x0032c40001047983 */ /* 0x000f220000300800 */
[----:B------:R1:W-:Y:S04]  /*33a50*/  STL.64 [R1+0x3200], R22 ;  /* 0x0032001601007387 */ /* 0x0003e80000100a00 */
[----:B0-----:R-:W2:Y:S01]  /*33a60*/  LDL.LU R16, [R1+0x6a0] ;  /* 0x0006a00001107983 */ /* 0x001ea20000300800 */
[----:B------:R-:W2:Y:S02]  /*33a70*/  LDL.LU R17, [R1+0x6a4] ;  /* 0x0006a40001117983 */ /* 0x000ea40000300800 */
[----:B------:R-:W2:Y:S02]  /*33a80*/  LDL.LU R18, [R1+0x6a8] ;  /* 0x0006a80001127983 */ /* 0x000ea40000300800 */
[----:B------:R-:W2:Y:S02]  /*33a90*/  LDL.LU R19, [R1+0x6ac] ;  /* 0x0006ac0001137983 */ /* 0x000ea40000300800 */
[----:B-1----:R-:W-:-:S02]  /*33aa0*/  IMAD.MOV.U32 R22, RZ, RZ, R0 ;  /* 0x000000ffff167224 */ /* 0x002fc400078e0000 */
[----:B------:R-:W-:Y:S01]  /*33ab0*/  IMAD.MOV.U32 R23, RZ, RZ, R2 ;  /* 0x000000ffff177224 */ /* 0x000fe200078e0002 */
[----:B--2---:R-:W-:Y:S01]  /*33ac0*/  STL.64 [R1+0x3210], R18 ;  /* 0x0032101201007387 */ /* 0x004fe20000100a00 */
[----:B------:R0:W-:Y:S02]  /*33ad0*/  STL.64 [R1+0x3208], R16 ;  /* 0x0032081001007387 */ /* 0x0001e40000100a00 */
[----:B------:R-:W2:Y:S02]  /*33ae0*/  LDL.LU R0, [R1+0x32c0] ;  /* 0x0032c00001007983 */ /* 0x000ea40000300800 */
[----:B------:R-:W2:Y:S01]  /*33af0*/  LDL.LU R2, [R1+0x32bc] ;  /* 0x0032bc0001027983 */ /* 0x000ea20000300800 */
        /* <DEDUP_REMOVED lines=38> */
[----:B----4-:R-:W-:-:S02]  /*33d60*/  IMAD.MOV.U32 R22, RZ, RZ, R4 ;  /* 0x000000ffff167224 */ /* 0x010fc400078e0004 */
[----:B------:R-:W-:-:S05]  /*33d70*/  IMAD.MOV.U32 R23, RZ, RZ, R3 ;  /* 0x000000ffff177224 */ /* 0x000fca00078e0003 */
[----:B------:R-:W-:Y:S04]  /*33d80*/  STL.64 [R1+0x3290], R22 ;  /* 0x0032901601007387 */ /* 0x000fe80000100a00 */
[----:B---3--:R-:W-:Y:S01]  /*33d90*/  STL.64 [R1+0x3270], R18 ;  /* 0x0032701201007387 */ /* 0x008fe20000100a00 */
[----:B--2---:R0:W-:Y:S03]  /*33da0*/  STL.64 [R1+0x3268], R16 ;  /* 0x0032681001007387 */ /* 0x0041e60000100a00 */
[----:B0-----:R-:W2:Y:S01]  /*33db0*/  LDL.LU R16, [R1+0x650] ;  /* 0x0006500001107983 */ /* 0x001ea20000300800 */
[----:B------:R-:W2:Y:S02]  /*33dc0*/  LDL.LU R17, [R1+0x654] ;  /* 0x0006540001117983 */ /* 0x000ea40000300800 */
[----:B------:R-:W3:Y:S02]  /*33dd0*/  LDL.LU R18, [R1+0x658] ;  /* 0x0006580001127983 */ /* 0x000ee40000300800 */
[----:B------:R-:W3:Y:S02]  /*33de0*/  LDL.LU R19, [R1+0x65c] ;  /* 0x00065c0001137983 */ /* 0x000ee40000300800 */
[----:B------:R-:W-:-:S02]  /*33df0*/  IMAD.MOV.U32 R22, RZ, RZ, R2 ;  /* 0x000000ffff167224 */ /* 0x000fc400078e0002 */
[----:B------:R-:W-:-:S05]  /*33e00*/  IMAD.MOV.U32 R23, RZ, RZ, R0 ;  /* 0x000000ffff177224 */ /* 0x000fca00078e0000 */
[----:B------:R-:W-:Y:S04]  /*33e10*/  STL.64 [R1+0x32a8], R22 ;  /* 0x0032a81601007387 */ /* 0x000fe80000100a00 */
        /* <DEDUP_REMOVED lines=8> */
[----:B------:R-:W4:Y:S02]  /*33ea0*/  LDL.LU R22, [R1+0x628] ;  /* 0x0006280001167983 */ /* 0x000f240000300800 */
[----:B------:R-:W4:Y:S02]  /*33eb0*/  LDL.LU R23, [R1+0x62c] ;  /* 0x00062c0001177983 */ /* 0x000f240000300800 */
[----:B------:R-:W-:Y:S01]  /*33ec0*/  IMAD.MOV.U32 R27, RZ, RZ, R5 ;  /* 0x000000ffff1b7224 */ /* 0x000fe200078e0005 */
[----:B---3--:R-:W-:Y:S01]  /*33ed0*/  STL.64 [R1+0x32a0], R18 ;  /* 0x0032a01201007387 */ /* 0x008fe20000100a00 */
[----:B--2---:R0:W-:Y:S03]  /*33ee0*/  STL.64 [R1+0x3298], R16 ;  /* 0x0032981001007387 */ /* 0x0041e60000100a00 */
[----:B0-----:R-:W2:Y:S01]  /*33ef0*/  LDL.LU R16, [R1+0x630] ;  /* 0x0006300001107983 */ /* 0x001ea20000300800 */
[----:B------:R-:W2:Y:S02]  /*33f00*/  LDL.LU R17, [R1+0x634] ;  /* 0x0006340001117983 */ /* 0x000ea40000300800 */
[----:B------:R-:W2:Y:S02]  /*33f10*/  LDL.LU R18, [R1+0x638] ;  /* 0x0006380001127983 */ /* 0x000ea40000300800 */
[----:B------:R-:W2:Y:S01]  /*33f20*/  LDL.LU R19, [R1+0x63c] ;  /* 0x00063c0001137983 */ /* 0x000ea20000300800 */
[----:B------:R0:W-:Y:S04]  /*33f30*/  STL.64 [R1+0x31a0], R26 ;  /* 0x0031a01a01007387 */ /* 0x0001e80000100a00 */
[----:B0-----:R-:W3:Y:S04]  /*33f40*/  LDL.LU.64 R26, [R1+0x18] ;  /* 0x00001800011a7983 */ /* 0x001ee80000300a00 */
[----:B---3--:R0:W-:Y:S01]  /*33f50*/  STL.64 [R1+0x31b8], R26 ;  /* 0x0031b81a01007387 */ /* 0x0081e20000100a00 */
[----:B------:R-:W3:Y:S02]  /*33f60*/  LDL.LU R24, [R1+0x6b0] ;  /* 0x0006b00001187983 */ /* 0x000ee40000300800 */
[----:B------:R-:W3:Y:S01]  /*33f70*/  LDL.LU R25, [R1+0x6b4] ;  /* 0x0006b40001197983 */ /* 0x000ee20000300800 */
[----:B0-----:R-:W3:Y:S01]  /*33f80*/  LDL.LU R26, [R1+0x6b8] ;  /* 0x0006b800011a7983 */ /* 0x001ee20000300800 */
[----:B------:R-:W3:Y:S02]  /*33f90*/  LDL.LU R27, [R1+0x6bc] ;  /* 0x0006bc00011b7983 */ /* 0x000ee40000300800 */
[----:B------:R-:W-:Y:S02]  /*33fa0*/  STL.64 [R1+0x3180], R10 ;  /* 0x0031800a01007387 */ /* 0x000fe40000100a00 */
[----:B------:R0:W-:Y:S02]  /*33fb0*/  STL [R1+0x3178], R8 ;  /* 0x0031780801007387 */ /* 0x0001e40000100800 */
[----:B0-----:R-:W2:Y:S01]  /*33fc0*/  LDL.LU R8, [R1+0x700] ;  /* 0x0007000001087983 */ /* 0x001ea20000300800 */
[----:B------:R-:W2:Y:S02]  /*33fd0*/  LDL.LU R9, [R1+0x704] ;  /* 0x0007040001097983 */ /* 0x000ea40000300800 */
[----:B------:R-:W2:Y:S02]  /*33fe0*/  LDL.LU R10, [R1+0x708] ;  /* 0x00070800010a7983 */ /* 0x000ea40000300800 */
[----:B------:R-:W2:Y:S01]  /*33ff0*/  LDL.LU R11, [R1+0x70c] ;  /* 0x00070c00010b7983 */ /* 0x000ea20000300800 */
[C---:B----4-:R-:W-:Y:S01]  /*34000*/  HMMA.16816.F32 R20, R12.reuse, R6, R20 ;  /* 0x000000060c14723c */ /* 0x050fe20000001814 */
[----:B--2---:R-:W-:Y:S01]  /*34010*/  STL.64 [R1+0x3198], R10 ;  /* 0x0031980a01007387 */ /* 0x004fe20000100a00 */
[----:B------:R0:W-:Y:S03]  /*34020*/  STL.64 [R1+0x3190], R8 ;  /* 0x0031900801007387 */ /* 0x0001e60000100a00 */
[----:B0-----:R-:W2:Y:S01]  /*34030*/  LDL.LU R8, [R1+0x6f0] ;  /* 0x0006f00001087983 */ /* 0x001ea20000300800 */
[----:B------:R-:W2:Y:S02]  /*34040*/  LDL.LU R9, [R1+0x6f4] ;  /* 0x0006f40001097983 */ /* 0x000ea40000300800 */
[----:B------:R-:W4:Y:S02]  /*34050*/  LDL.LU R10, [R1+0x6f8] ;  /* 0x0006f800010a7983 */ /* 0x000f240000300800 */
[----:B------:R-:W4:Y:S02]  /*34060*/  LDL.LU R11, [R1+0x6fc] ;  /* 0x0006fc00010b7983 */ /* 0x000f240000300800 */
[----:B----4-:R-:W-:Y:S01]  /*34070*/  STL.64 [R1+0x31b0], R10 ;  /* 0x0031b00a01007387 */ /* 0x010fe20000100a00 */
[----:B--2---:R0:W-:Y:S03]  /*34080*/  STL.64 [R1+0x31a8], R8 ;  /* 0x0031a80801007387 */ /* 0x0041e60000100a00 */
[----:B0-----:R-:W2:Y:S01]  /*34090*/  LDL.LU R8, [R1+0x6e0] ;  /* 0x0006e00001087983 */ /* 0x001ea20000300800 */
[----:B------:R-:W2:Y:S02]  /*340a0*/  LDL.LU R9, [R1+0x6e4] ;  /* 0x0006e40001097983 */ /* 0x000ea40000300800 */
[----:B------:R-:W2:Y:S02]  /*340b0*/  LDL.LU R10, [R1+0x6e8] ;  /* 0x0006e800010a7983 */ /* 0x000ea40000300800 */
[----:B------:R-:W2:Y:S02]  /*340c0*/  LDL.LU R11, [R1+0x6ec] ;  /* 0x0006ec00010b7983 */ /* 0x000ea40000300800 */
        /* <DEDUP_REMOVED lines=66> */
[----:B----4-:R-:W-:Y:S02]  /*344f0*/  HMMA.16816.F32 R12, R12, R22, R16 ;  /* 0x000000160c0c723c */ /* 0x010fe40000001810 */
        /* <DEDUP_REMOVED lines=12> */
[----:B------:R-:W-:Y:S02]  /*345c0*/  IMAD.MOV.U32 R20, RZ, RZ, R14 ;  /* 0x000000ffff147224 */ /* 0x000fe400078e000e */
[----:B------:R-:W-:Y:S03]  /*345d0*/  STL.64 [R1+0x30e8], R22 ;  /* 0x0030e81601007387 */ /* 0x000fe60000100a00 */
[----:B------:R0:W-:Y:S04]  /*345e0*/  STL [R1+0x30e0], R20 ;  /* 0x0030e01401007387 */ /* 0x0001e80000100800 */
[----:B0-----:R-:W3:Y:S01]  /*345f0*/  LDL.LU R20, [R1+0x720] ;  /* 0x0007200001147983 */ /* 0x001ee20000300800 */
[----:B------:R-:W3:Y:S02]  /*34600*/  LDL.LU R21, [R1+0x724] ;  /* 0x0007240001157983 */ /* 0x000ee40000300800 */
[----:B------:R-:W3:Y:S02]  /*34610*/  LDL.LU R22, [R1+0x728] ;  /* 0x0007280001167983 */ /* 0x000ee40000300800 */
[----:B------:R-:W3:Y:S01]  /*34620*/  LDL.LU R23, [R1+0x72c] ;  /* 0x00072c0001177983 */ /* 0x000ee20000300800 */
        /* <DEDUP_REMOVED lines=9> */
[----:B------:R-:W-:-:S05]  /*346c0*/  IMAD.MOV.U32 R14, RZ, RZ, R15 ;  /* 0x000000ffff0e7224 */ /* 0x000fca00078e000f */
[----:B------:R-:W-:Y:S01]  /*346d0*/  STL [R1+0x3150], R14 ;  /* 0x0031500e01007387 */ /* 0x000fe20000100800 */
[----:B------:R0:W-:Y:S03]  /*346e0*/  STL.64 [R1+0x3148], R12 ;  /* 0x0031480c01007387 */ /* 0x0001e60000100a00 */
[----:B0-----:R-:W4:Y:S01]  /*346f0*/  LDL.LU R12, [R1+0x710] ;  /* 0x00071000010c7983 */ /* 0x001f220000300800 */
[----:B------:R-:W4:Y:S02]  /*34700*/  LDL.LU R13, [R1+0x714] ;  /* 0x00071400010d7983 */ /* 0x000f240000300800 */
[----:B------:R-:W4:Y:S02]  /*34710*/  LDL.LU R14, [R1+0x718] ;  /* 0x00071800010e7983 */ /* 0x000f240000300800 */
[----:B------:R-:W4:Y:S01]  /*34720*/  LDL.LU R15, [R1+0x71c] ;  /* 0x00071c00010f7983 */ /* 0x000f220000300800 */
[C---:B--2---:R-:W-:Y:S01]  /*34730*/  HMMA.16816.F32 R24, R16.reuse, R26, R8 ;  /* 0x0000001a1018723c */ /* 0x044fe20000001808 */
[----:B------:R-:W2:Y:S01]  /*34740*/  LDL.LU.64 R10, [R1+0x3198] ;  /* 0x00319800010a7983 */ /* 0x000ea20000300a00 */
[----:B------:R-:W2:Y:S11]  /*34750*/  LDL.LU.64 R8, [R1+0x3190] ;  /* 0x0031900001087983 */ /* 0x000eb60000300a00 */
[----:B------:R-:W-:Y:S10]  /*34760*/  @!UPT UIADD3 URZ, URZ, URZ, URZ ;  /* 0x0000003f3f3ff290 */ /* 0x000ff4000fffe03f */
[----:B------:R-:W-:Y:S01]  /*34770*/  STL.64 [R1+0x360], R24 ;  /* 0x0003601801007387 */ /* 0x000fe20000100a00 */
[----:B------:R0:W-:Y:S03]  /*34780*/  STL.64 [R1+0x368], R26 ;  /* 0x0003681a01007387 */ /* 0x0001e60000100a00 */
[----:B0-----:R-:W2:Y:S02]  /*34790*/  LDL.LU.64 R26, [R1+0x3188] ;  /* 0x00318800011a7983 */ /* 0x001ea40000300a00 */
[C---:B--2---:R-:W-:Y:S11]  /*347a0*/  HMMA.16816.F32 R8, R16.reuse, R26, R8 ;  /* 0x0000001a1008723c */ /* 0x044ff60000001808 */
[----:B------:R-:W-:Y:S11]  /*347b0*/  @!UPT UIADD3 URZ, URZ, URZ, URZ ;  /* 0x0000003f3f3ff290 */ /* 0x000ff6000fffe03f */
[----:B------:R-:W-:Y:S01]  /*347c0*/  @!UPT UIADD3 URZ, URZ, URZ, URZ ;  /* 0x0000003f3f3ff290 */ /* 0x000fe2000fffe03f */
[----:B------:R-:W-:Y:S01]  /*347d0*/  STL.64 [R1+0x390], R8 ;  /* 0x0003900801007387 */ /* 0x000fe20000100a00 */
[----:B------:R0:W-:Y:S03]  /*347e0*/  STL.64 [R1+0x398], R10 ;  /* 0x0003980a01007387 */ /* 0x0001e60000100a00 */
[----:B0-----:R-:W4:Y:S01]  /*347f0*/  LDL.LU.64 R10, [R1+0x3180] ;  /* 0x00318000010a7983 */ /* 0x001f220000300a00 */
[----:B------:R-:W2:Y:S02]  /*34800*/  LDL.LU R8, [R1+0x3178] ;  /* 0x0031780001087983 */ /* 0x000ea40000300800 */
[----:B------:R0:W-:Y:S02]  /*34810*/  STL.64 [R1+0x3170], R26 ;  /* 0x0031701a01007387 */ /* 0x0001e40000100a00 */
[----:B------:R-:W3:Y:S01]  /*34820*/  LDL.LU R24, [R1+0x730] ;  /* 0x0007300001187983 */ /* 0x000ee20000300800 */
[----:B------:R-:W3:Y:S04]  /*34830*/  LDL.LU R25, [R1+0x734] ;  /* 0x0007340001197983 */ /* 0x000ee80000300800 */
[----:B0-----:R-:W3:Y:S01]  /*34840*/  LDL.LU R26, [R1+0x738] ;  /* 0x00073800011a7983 */ /* 0x001ee20000300800 */
[----:B------:R-:W3:Y:S01]  /*34850*/  LDL.LU R27, [R1+0x73c] ;  /* 0x00073c00011b7983 */ /* 0x000ee20000300800 */
[C---:B----4-:R-:W-:Y:S02]  /*34860*/  HMMA.16816.F32 R12, R16.reuse, R10, R12 ;  /* 0x0000000a100c723c */ /* 0x050fe4000000180c */
[----:B------:R0:W-:Y:S01]  /*34870*/  STL.64 [R1+0x3158], R10 ;  /* 0x0031580a01007387 */ /* 0x0001e20000100a00 */
[----:B--2---:R-:W-:Y:S11]  /*34880*/  STL [R1+0x3154], R8 ;  /* 0x0031540801007387 */ /* 0x004ff60000100800 */
[----:B------:R-:W-:Y:S09]  /*34890*/  @!UPT UIADD3 URZ, URZ, URZ, URZ ;  /* 0x0000003f3f3ff290 */ /* 0x000ff2000fffe03f */
[----:B------:R-:W-:Y:S01]  /*348a0*/  STL.64 [R1+0x3a0], R12 ;  /* 0x0003a00c01007387 */ /* 0x000fe20000100a00 */
[----:B------:R-:W-:Y:S02]  /*348b0*/  STL.64 [R1+0x3a8], R14 ;  /* 0x0003a80e01007387 */ /* 0x000fe40000100a00 */
[----:B0-----:R-:W2:Y:S02]  /*348c0*/  LDL.LU.64 R10, [R1+0x158] ;  /* 0x00015800010a7983 */ /* 0x001ea40000300a00 */
[----:B--2---:R0:W-:Y:S04]  /*348d0*/  STL.64 [R1+0x3168], R10 ;  /* 0x0031680a01007387 */ /* 0x0041e80000100a00 */
[----:B0-----:R-:W2:Y:S01]  /*348e0*/  LDL.LU.64 R10, [R1+0x38] ;  /* 0x00003800010a7983 */ /* 0x001ea20000300a00 */
[C---:B---3--:R-:W-:Y:S01]  /*348f0*/  HMMA.16816.F32 R12, R16.reuse, R6, R20 ;  /* 0x00000006100c723c */ /* 0x048fe20000001814 */
[----:B------:R0:W-:Y:S02]  /*34900*/  STL.64 [R1+0x3160], R6 ;  /* 0x0031600601007387 */ /* 0x0001e40000100a00 */
[----:B------:R-:W3:Y:S11]  /*34910*/  LDL.LU R4, [R1+0x740] ;  /* 0x0007400001047983 */ /* 0x000ef60000300800 */
[----:B------:R-:W-:Y:S09]  /*34920*/  @!UPT UIADD3 URZ, URZ, URZ, URZ ;  /* 0x0000003f3f3ff290 */ /* 0x000ff2000fffe03f */
[----:B------:R1:W-:Y:S01]  /*34930*/  STL.64 [R1+0x3b0], R12 ;  /* 0x0003b00c01007387 */ /* 0x0003e20000100a00 */
[----:B------:R4:W-:Y:S02]  /*34940*/  STL.64 [R1+0x3b8], R14 ;  /* 0x0003b80e01007387 */ /* 0x0009e40000100a00 */
[----:B------:R-:W3:Y:S02]  /*34950*/  LDL.LU R5, [R1+0x744] ;  /* 0x0007440001057983 */ /* 0x000ee40000300800 */
[----:B0-----:R-:W3:Y:S01]  /*34960*/  LDL.LU R6, [R1+0x748] ;  /* 0x0007480001067983 */ /* 0x001ee20000300800 */
[----:B------:R-:W3:Y:S04]  /*34970*/  LDL.LU R7, [R1+0x74c] ;  /* 0x00074c0001077983 */ /* 0x000ee80000300800 */
[----:B-1----:R-:W3:Y:S01]  /*34980*/  LDL.LU R12, [R1+0x760] ;  /* 0x00076000010c7983 */ /* 0x002ee20000300800 */
[----:B------:R-:W3:Y:S02]  /*34990*/  LDL.LU R13, [R1+0x764] ;  /* 0x00076400010d7983 */ /* 0x000ee40000300800 */
[----:B----4-:R-:W4:Y:S02]  /*349a0*/  LDL.LU R14, [R1+0x768] ;  /* 0x00076800010e7983 */ /* 0x010f240000300800 */
[----:B------:R-:W4:Y:S01]  /*349b0*/  LDL.LU R15, [R1+0x76c] ;  /* 0x00076c00010f7983 */ /* 0x000f220000300800 */
[----:B------:R-:W4:Y:S01]  /*349c0*/  LDL.LU.64 R22, [R1+0x138] ;  /* 0x0001380001167983 */ /* 0x000f220000300a00 */
[C---:B--2---:R-:W-:Y:S11]  /*349d0*/  HMMA.16816.F32 R24, R16.reuse, R10, R24 ;  /* 0x0000000a1018723c */ /* 0x044ff60000001818 */
[----:B------:R-:W-:Y:S11]  /*349e0*/  @!UPT UIADD3 URZ, URZ, URZ, URZ ;  /* 0x0000003f3f3ff290 */ /* 0x000ff6000fffe03f */
[----:B------:R-:W-:Y:S01]  /*349f0*/  @!UPT UIADD3 URZ, URZ, URZ, URZ ;  /* 0x0000003f3f3ff290 */ /* 0x000fe2000fffe03f */
[----:B------:R0:W-:Y:S01]  /*34a00*/  STL.64 [R1+0x3c0], R24 ;  /* 0x0003c01801007387 */ /* 0x0001e20000100a00 */
[----:B------:R1:W-:Y:S02]  /*34a10*/  STL.64 [R1+0x3c8], R26 ;  /* 0x0003c81a01007387 */ /* 0x0003e40000100a00 */
[----:B0-----:R-:W-:Y:S01]  /*34a20*/  IMAD.MOV.U32 R24, RZ, RZ, R10 ;  /* 0x000000ffff187224 */ /* 0x001fe200078e000a */
[----:B-1----:R-:W2:Y:S01]  /*34a30*/  LDL.LU.64 R26, [R1+0x3170] ;  /* 0x00317000011a7983 */ /* 0x002ea20000300a00 */
[----:B------:R-:W-:Y:S02]  /*34a40*/  IMAD.MOV.U32 R25, RZ, RZ, R11 ;  /* 0x000000ffff197224 */ /* 0x000fe400078e000b */
[----:B------:R-:W3:Y:S02]  /*34a50*/  LDL.LU.64 R10, [R1+0x3168] ;  /* 0x00316800010a7983 */ /* 0x000ee40000300a00 */
[----:B---3--:R-:W-:Y:S01]  /*34a60*/  HMMA.16816.F32 R4, R16, R10, R4 ;  /* 0x0000000a1004723c */ /* 0x008fe20000001804 */
[----:B--2---:R0:W-:Y:S01]  /*34a70*/  STL.64 [R1+0x3080], R26 ;  /* 0x0030801a01007387 */ /* 0x0041e20000100a00 */
[----:B------:R-:W-:Y:S02]  /*34a80*/  STL.64 [R1+0x3078], R24 ;  /* 0x0030781801007387 */ /* 0x000fe40000100a00 */
[----:B------:R-:W-:-:S02]  /*34a90*/  IMAD.MOV.U32 R0, RZ, RZ, R10 ;  /* 0x000000ffff007224 */ /* 0x000fc400078e000a */
[----:B------:R-:W-:Y:S01]  /*34aa0*/  IMAD.MOV.U32 R9, RZ, RZ, R11 ;  /* 0x000000ffff097224 */ /* 0x000fe200078e000b */
[----:B0-----:R-:W2:Y:S11]  /*34ab0*/  LDL.LU.64 R26, [R1+0x148] ;  /* 0x00014800011a7983 */ /* 0x001eb60000300a00 */
[----:B------:R-:W-:Y:S05]  /*34ac0*/  @!UPT UIADD3 URZ, URZ, URZ, URZ ;  /* 0x0000003f3f3ff290 */ /* 0x000fea000fffe03f */
[----:B------:R-:W-:Y:S01]  /*34ad0*/  STL.64 [R1+0x3d0], R4 ;  /* 0x0003d00401007387 */ /* 0x000fe20000100a00 */
[----:B------:R0:W-:Y:S03]  /*34ae0*/  STL.64 [R1+0x3d8], R6 ;  /* 0x0003d80601007387 */ /* 0x0001e60000100a00 */
[----:B0-----:R-:W3:Y:S01]  /*34af0*/  LDL.LU.64 R6, [R1+0x3160] ;  /* 0x0031600001067983 */ /* 0x001ee20000300a00 */
[----:B------:R-:W2:Y:S02]  /*34b00*/  LDL.LU.64 R10, [R1+0x3158] ;  /* 0x00315800010a7983 */ /* 0x000ea40000300a00 */
[----:B------:R-:W3:Y:S02]  /*34b10*/  LDL.LU R8, [R1+0x3154] ;  /* 0x0031540001087983 */ /* 0x000ee40000300800 */
[----:B------:R-:W-:Y:S01]  /*34b20*/  STL [R1+0x302c], R9 ;  /* 0x00302c0901007387 */ /* 0x000fe20000100800 */
[----:B--2---:R-:W-:Y:S01]  /*34b30*/  STL.64 [R1+0x3128], R10 ;  /* 0x0031280a01007387 */ /* 0x004fe20000100a00 */
[----:B---3--:R0:W-:Y:S03]  /*34b40*/  STL [R1+0x3120], R8 ;  /* 0x0031200801007387 */ /* 0x0081e60000100800 */
[----:B0-----:R-:W2:Y:S01]  /*34b50*/  LDL.LU R8, [R1+0x750] ;  /* 0x0007500001087983 */ /* 0x001ea20000300800 */
[----:B------:R-:W2:Y:S02]  /*34b60*/  LDL.LU R9, [R1+0x754] ;  /* 0x0007540001097983 */ /* 0x000ea40000300800 */
[----:B------:R-:W2:Y:S02]  /*34b70*/  LDL.LU R10, [R1+0x758] ;  /* 0x00075800010a7983 */ /* 0x000ea40000300800 */
[----:B------:R-:W2:Y:S01]  /*34b80*/  LDL.LU R11, [R1+0x75c] ;  /* 0x00075c00010b7983 */ /* 0x000ea20000300800 */
[----:B------:R-:W-:Y:S01]  /*34b90*/  STL [R1+0x3028], R0 ;  /* 0x0030280001007387 */ /* 0x000fe20000100800 */
[----:B--2---:R-:W-:Y:S11]  /*34ba0*/  HMMA.16816.F32 R8, R16, R26, R8 ;  /* 0x0000001a1008723c */ /* 0x004ff60000001808 */
[----:B------:R-:W-:Y:S11]  /*34bb0*/  @!UPT UIADD3 URZ, URZ, URZ, URZ ;  /* 0x0000003f3f3ff290 */ /* 0x000ff6000fffe03f */
[----:B------:R-:W-:Y:S01]  /*34bc0*/  @!UPT UIADD3 URZ, URZ, URZ, URZ ;  /* 0x0000003f3f3ff290 */ /* 0x000fe2000fffe03f */
[----:B------:R0:W-:Y:S01]  /*34bd0*/  STL.64 [R1+0x3e0], R8 ;  /* 0x0003e00801007387 */ /* 0x0001e20000100a00 */
[----:B------:R1:W-:Y:S03]  /*34be0*/  STL.64 [R1+0x3e8], R10 ;  /* 0x0003e80a01007387 */ /* 0x0003e60000100a00 */
[----:B0-----:R-:W2:Y:S01]  /*34bf0*/  LDL.LU R8, [R1+0x780] ;  /* 0x0007800001087983 */ /* 0x001ea20000300800 */
[----:B------:R-:W2:Y:S02]  /*34c00*/  LDL.LU R9, [R1+0x784] ;  /* 0x0007840001097983 */ /* 0x000ea40000300800 */
[----:B-1----:R-:W3:Y:S02]  /*34c10*/  LDL.LU R10, [R1+0x788] ;  /* 0x00078800010a7983 */ /* 0x002ee40000300800 */
[----:B------:R-:W3:Y:S02]  /*34c20*/  LDL.LU R11, [R1+0x78c] ;  /* 0x00078c00010b7983 */ /* 0x000ee40000300800 */
[----:B------:R-:W-:-:S02]  /*34c30*/  IMAD.MOV.U32 R28, RZ, RZ, R26 ;  /* 0x000000ffff1c7224 */ /* 0x000fc400078e001a */
[----:B------:R-:W-:Y:S01]  /*34c40*/  IMAD.MOV.U32 R4, RZ, RZ, R27 ;  /* 0x000000ffff047224 */ /* 0x000fe200078e001b */
[C---:B----4-:R-:W-:Y:S01]  /*34c50*/  HMMA.16816.F32 R12, R16.reuse, R22, R12 ;  /* 0x00000016100c723c */ /* 0x050fe2000000180c */
[----:B---3--:R0:W-:Y:S01]  /*34c60*/  STL.64 [R1+0x3138], R10 ;  /* 0x0031380a01007387 */ /* 0x0081e20000100a00 */
[----:B--2---:R-:W-:Y:S03]  /*34c70*/  STL.64 [R1+0x3130], R8 ;  /* 0x0031300801007387 */ /* 0x004fe60000100a00 */
[----:B0-----:R-:W2:Y:S01]  /*34c80*/  LDL.LU.64 R10, [R1+0x128] ;  /* 0x00012800010a7983 */ /* 0x001ea20000300a00 */
[----:B------:R-:W3:Y:S02]  /*34c90*/  LDL.LU.64 R26, [R1+0x118] ;  /* 0x00011800011a7983 */ /* 0x000ee40000300a00 */
[----:B------:R-:W-:Y:S02]  /*34ca0*/  IMAD.MOV.U32 R3, RZ, RZ, R22 ;  /* 0x000000ffff037224 */ /* 0x000fe400078e0016 */
[----:B------:R-:W-:Y:S01]  /*34cb0*/  IMAD.MOV.U32 R29, RZ, RZ, R23 ;  /* 0x000000ffff1d7224 */ /* 0x000fe200078e0017 */
[----:B---3--:R0:W-:Y:S01]  /*34cc0*/  STL.64 [R1+0x3140], R26 ;  /* 0x0031401a01007387 */ /* 0x0081e20000100a00 */
[----:B------:R-:W2:Y:S02]  /*34cd0*/  LDL.LU R24, [R1+0x770] ;  /* 0x0007700001187983 */ /* 0x000ea40000300800 */
[----:B------:R-:W2:Y:S01]  /*34ce0*/  LDL.LU R25, [R1+0x774] ;  /* 0x0007740001197983 */ /* 0x000ea20000300800 */
[----:B0-----:R-:W2:Y:S01]  /*34cf0*/  LDL.LU R26, [R1+0x778] ;  /* 0x00077800011a7983 */ /* 0x001ea20000300800 */
[----:B------:R-:W2:Y:S02]  /*34d00*/  LDL.LU R27, [R1+0x77c] ;  /* 0x00077c00011b7983 */ /* 0x000ea40000300800 */
[----:B------:R-:W-:Y:S02]  /*34d10*/  STL [R1+0x3034], R4 ;  /* 0x0030340401007387 */ /* 0x000fe40000100800 */
[----:B------:R-:W-:Y:S03]  /*34d20*/  STL [R1+0x3030], R28 ;  /* 0x0030301c01007387 */ /* 0x000fe60000100800 */
[----:B------:R-:W-:Y:S01]  /*34d30*/  STL.64 [R1+0x3f0], R12 ;  /* 0x0003f00c01007387 */ /* 0x000fe20000100a00 */
[----:B------:R0:W-:Y:S03]  /*34d40*/  STL.64 [R1+0x3f8], R14 ;  /* 0x0003f80e01007387 */ /* 0x0001e60000100a00 */
[----:B0-----:R-:W3:Y:S01]  /*34d50*/  LDL.LU R14, [R1+0x3150] ;  /* 0x00315000010e7983 */ /* 0x001ee20000300800 */
[----:B------:R-:W4:Y:S02]  /*34d60*/  LDL.LU.64 R12, [R1+0x3148] ;  /* 0x00314800010c7983 */ /* 0x000f240000300a00 */
[----:B------:R-:W2:Y:S02]  /*34d70*/  LDL.LU R20, [R1+0x820] ;  /* 0x0008200001147983 */ /* 0x000ea40000300800 */
[----:B------:R-:W2:Y:S01]  /*34d80*/  LDL.LU R21, [R1+0x824] ;  /* 0x0008240001157983 */ /* 0x000ea20000300800 */
[----:B------:R-:W2:Y:S01]  /*34d90*/  LDL.LU R22, [R1+0x828] ;  /* 0x0008280001167983 */ /* 0x000ea20000300800 */
[----:B------:R-:W2:Y:S03]  /*34da0*/  LDL.LU R23, [R1+0x82c] ;  /* 0x00082c0001177983 */ /* 0x000ea60000300800 */
[----:B--2---:R-:W-:Y:S01]  /*34db0*/  STL.64 [R1+0x30f8], R22 ;  /* 0x0030f81601007387 */ /* 0x004fe20000100a00 */
[----:B------:R0:W-:Y:S03]  /*34dc0*/  STL.64 [R1+0x30f0], R20 ;  /* 0x0030f01401007387 */ /* 0x0001e60000100a00 */
[----:B0-----:R-:W2:Y:S01]  /*34dd0*/  LDL.LU R20, [R1+0x7a0] ;  /* 0x0007a00001147983 */ /* 0x001ea20000300800 */
[----:B------:R-:W2:Y:S02]  /*34de0*/  LDL.LU R21, [R1+0x7a4] ;  /* 0x0007a40001157983 */ /* 0x000ea40000300800 */
[----:B------:R-:W2:Y:S02]  /*34df0*/  LDL.LU R22, [R1+0x7a8] ;  /* 0x0007a80001167983 */ /* 0x000ea40000300800 */
[----:B------:R-:W2:Y:S01]  /*34e00*/  LDL.LU R23, [R1+0x7ac] ;  /* 0x0007ac0001177983 */ /* 0x000ea20000300800 */
[----:B------:R-:W-:Y:S01]  /*34e10*/  HMMA.16816.F32 R24, R16, R10, R24 ;  /* 0x0000000a1018723c */ /* 0x000fe20000001818 */
[----:B--2---:R0:W-:Y:S01]  /*34e20*/  STL.64 [R1+0x3108], R22 ;  /* 0x0031081601007387 */ /* 0x0041e20000100a00 */
[----:B------:R-:W-:Y:S03]  /*34e30*/  STL.64 [R1+0x3100], R20 ;  /* 0x0031001401007387 */ /* 0x000fe60000100a00 */
[----:B0-----:R-:W2:Y:S01]  /*34e40*/  LDL.LU.64 R22, [R1+0x108] ;  /* 0x0001080001167983 */ /* 0x001ea20000300a00 */
[----:B------:R-:W3:Y:S02]  /*34e50*/  LDL R15, [R1+0xb10] ;  /* 0x000b1000010f7983 */ /* 0x000ee40000100800 */
[----:B------:R-:W-:-:S02]  /*34e60*/  IMAD.MOV.U32 R5, RZ, RZ, R10 ;  /* 0x000000ffff057224 */ /* 0x000fc400078e000a */
[----:B------:R-:W-:Y:S01]  /*34e70*/  IMAD.MOV.U32 R2, RZ, RZ, R11 ;  /* 0x000000ffff027224 */ /* 0x000fe200078e000b */
[----:B---3--:R-:W-:Y:S01]  /*34e80*/  STL.64 [R1+0x3118], R14 ;  /* 0x0031180e01007387 */ /* 0x008fe20000100a00 */
[----:B----4-:R0:W-:Y:S03]  /*34e90*/  STL.64 [R1+0x3110], R12 ;  /* 0x0031100c01007387 */ /* 0x0101e60000100a00 */
[----:B0-----:R-:W2:Y:S01]  /*34ea0*/  LDL.LU R12, [R1+0x790] ;  /* 0x00079000010c7983 */ /* 0x001ea20000300800 */
[----:B------:R-:W2:Y:S02]  /*34eb0*/  LDL.LU R13, [R1+0x794] ;  /* 0x00079400010d7983 */ /* 0x000ea40000300800 */
[----:B------:R-:W2:Y:S02]  /*34ec0*/  LDL.LU R14, [R1+0x798] ;  /* 0x00079800010e7983 */ /* 0x000ea40000300800 */
[----:B------:R-:W2:Y:S01]  /*34ed0*/  LDL.LU R15, [R1+0x79c] ;  /* 0x00079c00010f7983 */ /* 0x000ea20000300800 */
[----:B------:R-:W-:Y:S01]  /*34ee0*/  STL [R1+0x303c], R29 ;  /* 0x00303c1d01007387 */ /* 0x000fe20000100800 */
[----:B------:R-:W-:Y:S02]  /*34ef0*/  STL [R1+0x3038], R3 ;  /* 0x0030380301007387 */ /* 0x000fe40000100800 */
[----:B------:R-:W-:Y:S02]  /*34f00*/  STL.64 [R1+0x400], R24 ;  /* 0x0004001801007387 */ /* 0x000fe40000100a00 */
[----:B------:R0:W-:Y:S02]  /*34f10*/  STL.64 [R1+0x408], R26 ;  /* 0x0004081a01007387 */ /* 0x0001e40000100a00 */
[----:B0-----:R-:W3:Y:S01]  /*34f20*/  LDL.LU.64 R26, [R1+0x3140] ;  /* 0x00314000011a7983 */ /* 0x001ee20000300a00 */
[----:B------:R-:W3:Y:S02]  /*34f30*/  LDL.LU.64 R10, [R1+0x3138] ;  /* 0x00313800010a7983 */ /* 0x000ee40000300a00 */
[----:B------:R-:W3:Y:S02]  /*34f40*/  LDL.LU.64 R8, [R1+0x3130] ;  /* 0x0031300001087983 */ /* 0x000ee40000300a00 */
[----:B------:R-:W-:Y:S01]  /*34f50*/  STL [R1+0x3044], R2 ;  /* 0x0030440201007387 */ /* 0x000fe20000100800 */
[----:B------:R-:W-:Y:S01]  /*34f60*/  STL [R1+0x3040], R5 ;  /* 0x0030400501007387 */ /* 0x000fe20000100800 */
[C---:B---3--:R-:W-:Y:S11]  /*34f70*/  HMMA.16816.F32 R8, R16.reuse, R26, R8 ;  /* 0x0000001a1008723c */ /* 0x048ff60000001808 */
[----:B------:R-:W-:Y:S11]  /*34f80*/  @!UPT UIADD3 URZ, URZ, URZ, URZ ;  /* 0x0000003f3f3ff290 */ /* 0x000ff6000fffe03f */
[----:B------:R-:W-:Y:S01]  /*34f90*/  @!UPT UIADD3 URZ, URZ, URZ, URZ ;  /* 0x0000003f3f3ff290 */ /* 0x000fe2000fffe03f */
[----:B------:R-:W-:Y:S01]  /*34fa0*/  STL.64 [R1+0x410], R8 ;  /* 0x0004100801007387 */ /* 0x000fe20000100a00 */
[----:B------:R0:W-:Y:S03]  /*34fb0*/  STL.64 [R1+0x418], R10 ;  /* 0x0004180a01007387 */ /* 0x0001e60000100a00 */
[----:B0-----:R-:W3:Y:S01]  /*34fc0*/  LDL.LU.64 R10, [R1+0x3128] ;  /* 0x00312800010a7983 */ /* 0x001ee20000300a00 */
[----:B------:R-:W4:Y:S02]  /*34fd0*/  LDL.LU R8, [R1+0x3120] ;  /* 0x0031200001087983 */ /* 0x000f240000300800 */
[----:B------:R-:W-:Y:S02]  /*34fe0*/  IMAD.MOV.U32 R9, RZ, RZ, R26 ;  /* 0x000000ffff097224 */ /* 0x000fe400078e001a */
[----:B------:R-:W-:Y:S01]  /*34ff0*/  IMAD.MOV.U32 R0, RZ, RZ, R27 ;  /* 0x000000ffff007224 */ /* 0x000fe200078e001b */
[C---:B--2---:R-:W-:Y:S01]  /*35000*/  HMMA.16816.F32 R12, R16.reuse, R22, R12 ;  /* 0x00000016100c723c */ /* 0x044fe2000000180c */
[----:B---3--:R-:W-:Y:S01]  /*35010*/  STL.64 [R1+0x30d8], R10 ;  /* 0x0030d80a01007387 */ /* 0x008fe20000100a00 */
[----:B----4-:R0:W-:Y:S02]  /*35020*/  STL.64 [R1+0x30d0], R8 ;  /* 0x0030d00801007387 */ /* 0x0101e40000100a00 */
[----:B------:R-:W2:Y:S02]  /*35030*/  LDL.LU R26, [R1+0x8] ;  /* 0x00000800011a7983 */ /* 0x000ea40000300800 */
[----:B------:R-:W2:Y:S02]  /*35040*/  LDL.LU R27, [R1+0xc] ;  /* 0x00000c00011b7983 */ /* 0x000ea40000300800 */
[----:B------:R-:W-:Y:S01]  /*35050*/  IMAD.MOV.U32 R4, RZ, RZ, R22 ;  /* 0x000000ffff047224 */ /* 0x000fe200078e0016 */
[----:B0-----:R-:W3:Y:S01]  /*35060*/  LDL.LU R8, [R1+0x810] ;  /* 0x0008100001087983 */ /* 0x001ee20000300800 */
[----:B------:R-:W3:Y:S02]  /*35070*/  LDL.LU R9, [R1+0x814] ;  /* 0x0008140001097983 */ /* 0x000ee40000300800 */
[----:B------:R-:W3:Y:S02]  /*35080*/  LDL.LU R10, [R1+0x818] ;  /* 0x00081800010a7983 */ /* 0x000ee40000300800 */
[----:B------:R-:W3:Y:S02]  /*35090*/  LDL.LU R11, [R1+0x81c] ;  /* 0x00081c00010b7983 */ /* 0x000ee40000300800 */
[----:B------:R-:W-:Y:S01]  /*350a0*/  IMAD.MOV.U32 R28, RZ, RZ, R23 ;  /* 0x000000ffff1c7224 */ /* 0x000fe200078e0017 */
[----:B--2---:R0:W-:Y:S04]  /*350b0*/  STL.64 [R1+0x3090], R26 ;  /* 0x0030901a01007387 */ /* 0x0041e80000100a00 */
[----:B0-----:R-:W2:Y:S02]  /*350c0*/  LDL.LU.64 R26, [R1+0xf8] ;  /* 0x0000f800011a7983 */ /* 0x001ea40000300a00 */
[----:B------:R-:W-:Y:S02]  /*350d0*/  STL.64 [R1+0x530], R12 ;  /* 0x0005300c01007387 */ /* 0x000fe40000100a00 */
[----:B------:R0:W-:Y:S02]  /*350e0*/  STL.64 [R1+0x538], R14 ;  /* 0x0005380e01007387 */ /* 0x0001e40000100a00 */
[----:B0-----:R-:W4:Y:S01]  /*350f0*/  LDL.LU.64 R14, [R1+0x3118] ;  /* 0x00311800010e7983 */ /* 0x001f220000300a00 */
[----:B------:R-:W2:Y:S02]  /*35100*/  LDL.LU.64 R12, [R1+0x3110] ;  /* 0x00311000010c7983 */ /* 0x000ea40000300a00 */
[----:B------:R-:W2:Y:S02]  /*35110*/  LDL.LU.64 R22, [R1+0x3108] ;  /* 0x0031080001167983 */ /* 0x000ea40000300a00 */
[----:B------:R-:W2:Y:S02]  /*35120*/  LDL.LU.64 R20, [R1+0x3100] ;  /* 0x0031000001147983 */ /* 0x000ea40000300a00 */
[----:B--2---:R-:W-:Y:S01]  /*35130*/  HMMA.16816.F32 R20, R16, R26, R20 ;  /* 0x0000001a1014723c */ /* 0x004fe20000001814 */
[----:B------:R-:W-:-:S02]  /*35140*/  IMAD.MOV.U32 R29, RZ, RZ, R26 ;  /* 0x000000ffff1d7224 */ /* 0x000fc400078e001a */
[----:B------:R-:W-:-:S04]  /*35150*/  IMAD.MOV.U32 R3, RZ, RZ, R27 ;  /* 0x000000ffff037224 */ /* 0x000fc800078e001b */
[----:B------:R-:W-:Y:S02]  /*35160*/  IMAD.MOV.U32 R26, RZ, RZ, R13 ;  /* 0x000000ffff1a7224 */ /* 0x000fe400078e000d */
[----:B------:R-:W-:Y:S11]  /*35170*/  IMAD.MOV.U32 R27, RZ, RZ, R12 ;  /* 0x000000ffff1b7224 */ /* 0x000ff600078e000c */
[----:B------:R-:W-:Y:S03]  /*35180*/  @!UPT UIADD3 URZ, URZ, URZ, URZ ;  /* 0x0000003f3f3ff290 */ /* 0x000fe6000fffe03f */
[----:B------:R-:W-:Y:S01]  /*35190*/  STL.64 [R1+0x550], R20 ;  /* 0x0005501401007387 */ /* 0x000fe20000100a00 */
[----:B------:R0:W-:Y:S03]  /*351a0*/  STL.64 [R1+0x558], R22 ;  /* 0x0005581601007387 */ /* 0x0001e60000100a00 */
[----:B0-----:R-:W2:Y:S01]  /*351b0*/  LDL.LU.64 R22, [R1+0x30f8] ;  /* 0x0030f80001167983 */ /* 0x001ea20000300a00 */
[----:B------:R-:W2:Y:S02]  /*351c0*/  LDL.LU.64 R20, [R1+0x30f0] ;  /* 0x0030f00001147983 */ /* 0x000ea40000300a00 */
[----:B------:R0:W-:Y:S02]  /*351d0*/  STL.64 [R1+0x30a8], R26 ;  /* 0x0030a81a01007387 */ /* 0x0001e40000100a00 */
[----:B0-----:R-:W2:Y:S02]  /*351e0*/  LDL.LU.64 R26, [R1+0xe8] ;  /* 0x0000e800011a7983 */ /* 0x001ea40000300a00 */
[----:B--2---:R-:W-:Y:S01]  /*351f0*/  HMMA.16816.F32 R20, R16, R26, R20 ;  /* 0x0000001a1014723c */ /* 0x004fe20000001814 */
[----:B------:R-:W-:-:S02]  /*35200*/  IMAD.MOV.U32 R13, RZ, RZ, R26 ;  /* 0x000000ffff0d7224 */ /* 0x000fc400078e001a */
[----:B------:R-:W-:-:S04]  /*35210*/  IMAD.MOV.U32 R12, RZ, RZ, R27 ;  /* 0x000000ffff0c7224 */ /* 0x000fc800078e001b */
[----:B----4-:R-:W-:Y:S11]  /*35220*/  IMAD.MOV.U32 R27, RZ, RZ, R14 ;  /* 0x000000ffff1b7224 */ /* 0x010ff600078e000e */
[----:B------:R-:W-:Y:S05]  /*35230*/  @!UPT UIADD3 URZ, URZ, URZ, URZ ;  /* 0x0000003f3f3ff290 */ /* 0x000fea000fffe03f */
[----:B------:R-:W-:Y:S01]  /*35240*/  STL.64 [R1+0x580], R20 ;  /* 0x0005801401007387 */ /* 0x000fe20000100a00 */
[----:B------:R0:W-:Y:S03]  /*35250*/  STL.64 [R1+0x588], R22 ;  /* 0x0005881601007387 */ /* 0x0001e60000100a00 */
[----:B0-----:R-:W3:Y:S01]  /*35260*/  LDL.LU.64 R22, [R1+0x30e8] ;  /* 0x0030e80001167983 */ /* 0x001ee20000300a00 */
[----:B------:R-:W2:Y:S02]  /*35270*/  LDL.LU R20, [R1+0x30e0] ;  /* 0x0030e00001147983 */ /* 0x000ea40000300800 */
[----:B------:R0:W-:Y:S02]  /*35280*/  STL.64 [R1+0x3048], R12 ;  /* 0x0030480c01007387 */ /* 0x0001e40000100a00 */
[----:B------:R1:W-:Y:S01]  /*35290*/  STL [R1+0x3088], R15 ;  /* 0x0030880f01007387 */ /* 0x0003e20000100800 */
[----:B0-----:R-:W4:Y:S01]  /*352a0*/  LDL.LU R12, [R1+0x7e0] ;  /* 0x0007e000010c7983 */ /* 0x001f220000300800 */
[----:B------:R-:W4:Y:S02]  /*352b0*/  LDL.LU R13, [R1+0x7e4] ;  /* 0x0007e400010d7983 */ /* 0x000f240000300800 */
[----:B------:R-:W2:Y:S02]  /*352c0*/  LDL.LU R14, [R1+0x7e8] ;  /* 0x0007e800010e7983 */ /* 0x000ea40000300800 */
[----:B-1----:R-:W2:Y:S02]  /*352d0*/  LDL.LU R15, [R1+0x7ec] ;  /* 0x0007ec00010f7983 */ /* 0x002ea40000300800 */
[----:B--2---:R-:W-:Y:S01]  /*352e0*/  STL.64 [R1+0x30a0], R14 ;  /* 0x0030a00e01007387 */ /* 0x004fe20000100a00 */
[----:B----4-:R0:W-:Y:S03]  /*352f0*/  STL.64 [R1+0x3098], R12 ;  /* 0x0030980c01007387 */ /* 0x0101e60000100a00 */
[----:B0-----:R-:W2:Y:S01]  /*35300*/  LDL.LU R12, [R1+0x7f0] ;  /* 0x0007f000010c7983 */ /* 0x001ea20000300800 */
[----:B------:R-:W2:Y:S02]  /*35310*/  LDL.LU R13, [R1+0x7f4] ;  /* 0x0007f400010d7983 */ /* 0x000ea40000300800 */
[----:B------:R-:W4:Y:S02]  /*35320*/  LDL.LU R14, [R1+0x7f8] ;  /* 0x0007f800010e7983 */ /* 0x000f240000300800 */
[----:B------:R-:W4:Y:S01]  /*35330*/  LDL.LU R15, [R1+0x7fc] ;  /* 0x0007fc00010f7983 */ /* 0x000f220000300800 */
[----:B---3--:R-:W-:Y:S01]  /*35340*/  HMMA.16816.F32 R16, R16, R22, R8 ;  /* 0x000000161010723c */ /* 0x008fe20000001808 */
[----:B------:R-:W-:-:S02]  /*35350*/  IMAD.MOV.U32 R2, RZ, RZ, R22 ;  /* 0x000000ffff027224 */ /* 0x000fc400078e0016 */
[----:B------:R-:W-:Y:S02]  /*35360*/  IMAD.MOV.U32 R5, RZ, RZ, R23 ;  /* 0x000000ffff057224 */ /* 0x000fe400078e0017 */
[----:B------:R-:W-:Y:S01]  /*35370*/  IMAD.MOV.U32 R26, RZ, RZ, R20 ;  /* 0x000000ffff1a7224 */ /* 0x000fe200078e0014 */
[----:B----4-:R-:W-:Y:S01]  /*35380*/  STL.64 [R1+0x30b8], R14 ;  /* 0x0030b80e01007387 */ /* 0x010fe20000100a00 */
[----:B--2---:R0:W-:Y:S03]  /*35390*/  STL.64 [R1+0x30b0], R12 ;  /* 0x0030b00c01007387 */ /* 0x0041e60000100a00 */
[----:B0-----:R-:W2:Y:S01]  /*353a0*/  LDL.LU R12, [R1+0x800] ;  /* 0x00080000010c7983 */ /* 0x001ea20000300800 */
[----:B------:R-:W2:Y:S02]  /*353b0*/  LDL.LU R13, [R1+0x804] ;  /* 0x00080400010d7983 */ /* 0x000ea40000300800 */
[----:B------:R-:W2:Y:S02]  /*353c0*/  LDL.LU R14, [R1+0x808] ;  /* 0x00080800010e7983 */ /* 0x000ea40000300800 */
[----:B------:R-:W2:Y:S01]  /*353d0*/  LDL.LU R15, [R1+0x80c] ;  /* 0x00080c00010f7983 */ /* 0x000ea20000300800 */
[----:B------:R-:W3:Y:S01]  /*353e0*/  LDL.LU.64 R10, [R1+0x30d8] ;  /* 0x0030d800010a7983 */ /* 0x000ee20000300a00 */
[----:B------:R-:W4:Y:S06]  /*353f0*/  LDL.LU.64 R8, [R1+0x30d0] ;  /* 0x0030d00001087983 */ /* 0x000f2c0000300a00 */
[----:B------:R-:W-:Y:S02]  /*35400*/  STL.64 [R1+0x570], R16 ;  /* 0x0005701001007387 */ /* 0x000fe40000100a00 */
[----:B------:R-:W-:Y:S01]  /*35410*/  STL.64 [R1+0x578], R18 ;  /* 0x0005781201007387 */ /* 0x000fe20000100a00 */
[----:B------:R-:W2:Y:S01]  /*35420*/  LDL.LU.64 R22, [R1+0x30c8] ;  /* 0x0030c80001167983 */ /* 0x000ea20000300a00 */
[----:B------:R-:W2:Y:S02]  /*35430*/  LDL.LU.64 R20, [R1+0x30c0] ;  /* 0x0030c00001147983 */ /* 0x000ea40000300a00 */
[----:B------:R-:W-:Y:S02]  /*35440*/  STL.64 [R1+0x3058], R6 ;  /* 0x0030580601007387 */ /* 0x000fe40000100a00 */
[----:B------:R0:W-:Y:S02]  /*35450*/  STL.64 [R1+0x3050], R4 ;  /* 0x0030500401007387 */ /* 0x0001e40000100a00 */
[----:B0-----:R-:W3:Y:S01]  /*35460*/  LDL.LU R4, [R1+0x7c0] ;  /* 0x0007c00001047983 */ /* 0x001ee20000300800 */
[----:B------:R-:W3:Y:S02]  /*35470*/  LDL.LU R5, [R1+0x7c4] ;  /* 0x0007c40001057983 */ /* 0x000ee40000300800 */
[----:B------:R-:W3:Y:S02]  /*35480*/  LDL.LU R6, [R1+0x7c8] ;  /* 0x0007c80001067983 */ /* 0x000ee40000300800 */
[----:B------:R-:W3:Y:S01]  /*35490*/  LDL.LU R7, [R1+0x7cc] ;  /* 0x0007cc0001077983 */ /* 0x000ee20000300800 */
[C---:B--2---:R-:W-:Y:S01]  /*354a0*/  HMMA.16816.F32 R24, R20.reuse, R26, R12 ;  /* 0x0000001a1418723c */ /* 0x044fe2000000180c */
[----:B---3--:R-:W-:Y:S01]  /*354b0*/  STL.64 [R1+0x3070], R6 ;  /* 0x0030700601007387 */ /* 0x008fe20000100a00 */
[----:B------:R0:W-:Y:S03]  /*354c0*/  STL.64 [R1+0x3068], R4 ;  /* 0x0030680401007387 */ /* 0x0001e60000100a00 */
[----:B0-----:R-:W2:Y:S01]  /*354d0*/  LDL.LU R4, [R1+0x7d0] ;  /* 0x0007d00001047983 */ /* 0x001ea20000300800 */
[----:B------:R-:W2:Y:S02]  /*354e0*/  LDL.LU R5, [R1+0x7d4] ;  /* 0x0007d40001057983 */ /* 0x000ea40000300800 */
[----:B------:R-:W2:Y:S02]  /*354f0*/  LDL.LU R6, [R1+0x7d8] ;  /* 0x0007d80001067983 */ /* 0x000ea40000300800 */
[----:B------:R-:W2:Y:S01]  /*35500*/  LDL.LU R7, [R1+0x7dc] ;  /* 0x0007dc0001077983 */ /* 0x000ea20000300800 */
[----:B------:R-:W3:Y:S01]  /*35510*/  LDL.LU R16, [R1+0x7b0] ;  /* 0x0007b00001107983 */ /* 0x000ee20000300800 */
[----:B------:R-:W3:Y:S02]  /*35520*/  LDL.LU R17, [R1+0x7b4] ;  /* 0x0007b40001117983 */ /* 0x000ee40000300800 */
[----:B------:R-:W3:Y:S02]  /*35530*/  LDL.LU R18, [R1+0x7b8] ;  /* 0x0007b80001127983 */ /* 0x000ee40000300800 */
[----:B------:R-:W2:Y:S01]  /*35540*/  LDL.LU.64 R14, [R1+0x30b8] ;  /* 0x0030b800010e7983 */ /* 0x000ea20000300a00 */
[----:B------:R-:W2:Y:S06]  /*35550*/  LDL.LU.64 R12, [R1+0x30b0] ;  /* 0x0030b000010c7983 */ /* 0x000eac0000300a00 */
[----:B------:R-:W-:Y:S02]  /*35560*/  STL.64 [R1+0xa00], R24 ;  /* 0x000a001801007387 */ /* 0x000fe40000100a00 */
[----:B------:R0:W-:Y:S02]  /*35570*/  STL.64 [R1+0xa08], R26 ;  /* 0x000a081a01007387 */ /* 0x0001e40000100a00 */
        /* <DEDUP_REMOVED lines=9> */
[----:B------:R-:W2:Y:S11]  /*35610*/  LDL.LU R15, [R1+0x3088] ;  /* 0x00308800010f7983 */ /* 0x000eb60000300800 */
[----:B------:R-:W-:Y:S10]  /*35620*/  @!UPT UIADD3 URZ, URZ, URZ, URZ ;  /* 0x0000003f3f3ff290 */ /* 0x000ff4000fffe03f */
[----:B------:R-:W-:Y:S01]  /*35630*/  STL.64 [R1+0x9e0], R24 ;  /* 0x0009e01801007387 */ /* 0x000fe20000100a00 */
[----:B------:R0:W-:Y:S03]  /*35640*/  STL.64 [R1+0x9e8], R26 ;  /* 0x0009e81a01007387 */ /* 0x0001e60000100a00 */
[----:B0-----:R-:W2:Y:S01]  /*35650*/  LDL.LU.64 R26, [R1+0x3080] ;  /* 0x00308000011a7983 */ /* 0x001ea20000300a00 */
        /* <DEDUP_REMOVED lines=8> */
[----:B---3--:R-:W-:Y:S02]  /*356e0*/  IMAD.MOV.U32 R26, RZ, RZ, R24 ;  /* 0x000000ffff1a7224 */ /* 0x008fe400078e0018 */
[----:B------:R-:W-:Y:S01]  /*356f0*/  IMAD.MOV.U32 R27, RZ, RZ, R25 ;  /* 0x000000ffff1b7224 */ /* 0x000fe200078e0019 */
[----:B------:R-:W3:Y:S01]  /*35700*/  LDL.LU R24, [R1+0x3064] ;  /* 0x0030640001187983 */ /* 0x000ee20000300800 */
[----:B------:R-:W3:Y:S01]  /*35710*/  LDL.LU R25, [R1+0x3060] ;  /* 0x0030600001197983 */ /* 0x000ee20000300800 */
[----:B--2---:R-:W-:Y:S11]  /*35720*/  HMMA.16816.F32 R4, R20, R10, R4 ;  /* 0x0000000a1404723c */ /* 0x004ff60000001804 */
[----:B------:R-:W-:Y:S11]  /*35730*/  @!UPT UIADD3 URZ, URZ, URZ, URZ ;  /* 0x0000003f3f3ff290 */ /* 0x000ff6000fffe03f */
[----:B------:R-:W-:Y:S01]  /*35740*/  @!UPT UIADD3 URZ, URZ, URZ, URZ ;  /* 0x0000003f3f3ff290 */ /* 0x000fe2000fffe03f */
[----:B------:R-:W-:Y:S01]  /*35750*/  STL.64 [R1+0x9c0], R4 ;  /* 0x0009c00401007387 */ /* 0x000fe20000100a00 */
[----:B------:R0:W-:Y:S03]  /*35760*/  STL.64 [R1+0x9c8], R6 ;  /* 0x0009c80601007387 */ /* 0x0001e60000100a00 */
[----:B0-----:R-:W2:Y:S01]  /*35770*/  LDL.LU.64 R6, [R1+0x3058] ;  /* 0x0030580001067983 */ /* 0x001ea20000300a00 */
[----:B----4-:R-:W-:Y:S02]  /*35780*/  IMAD.MOV.U32 R19, RZ, RZ, R8 ;  /* 0x000000ffff137224 */ /* 0x010fe400078e0008 */
[----:B------:R-:W0:Y:S01]  /*35790*/  S2R R8, SR_TID.X ;  /* 0x0000000000087919 */ /* 0x000e220000002100 */
[----:B------:R-:W1:Y:S01]  /*357a0*/  S2R R14, SR_TID.X ;  /* 0x00000000000e7919 */ /* 0x000e620000002100 */
[----:B------:R-:W4:Y:S01]  /*357b0*/  LDL.LU.64 R4, [R1+0x3050] ;  /* 0x0030500001047983 */ /* 0x000f220000300a00 */
[----:B0-----:R-:W-:Y:S01]  /*357c0*/  LOP3.LUT R8, R8, 0x7, RZ, 0xc0, !PT ;  /* 0x0000000708087812 */ /* 0x001fe200078ec0ff */
[----:B-1----:R-:W-:-:S04]  /*357d0*/  IMAD.SHL.U32 R14, R14, 0x2, RZ ;  /* 0x000000020e0e7824 */ /* 0x002fc800078e00ff */
[----:B------:R-:W-:-:S05]  /*357e0*/  IMAD R8, R8, 0x90, RZ ;  /* 0x0000009008087824 */ /* 0x000fca00078e02ff */
[----:B------:R-:W-:-:S04]  /*357f0*/  LOP3.LUT R8, R8, 0x30, R14, 0x78, !PT ;  /* 0x0000003008087812 */ /* 0x000fc800078e780e */
[----:B------:R-:W-:Y:S01]  /*35800*/  LOP3.LUT R8, R8, 0x40, RZ, 0x3c, !PT ;  /* 0x0000004008087812 */ /* 0x000fe200078e3cff */
[----:B--2---:R-:W-:Y:S11]  /*35810*/  HMMA.16816.F32 R16, R20, R6, R16 ;  /* 0x000000061410723c */ /* 0x004ff60000001810 */
[----:B------:R-:W-:Y:S11]  /*35820*/  @!UPT UIADD3 URZ, URZ, URZ, URZ ;  /* 0x0000003f3f3ff290 */ /* 0x000ff6000fffe03f */
[----:B------:R-:W-:Y:S01]  /*35830*/  @!UPT UIADD3 URZ, URZ, URZ, URZ ;  /* 0x0000003f3f3ff290 */ /* 0x000fe2000fffe03f */
[----:B------:R-:W-:Y:S01]  /*35840*/  STL.64 [R1+0x900], R16 ;  /* 0x0009001001007387 */ /* 0x000fe20000100a00 */
[----:B------:R-:W-:Y:S02]  /*35850*/  STL.64 [R1+0x908], R18 ;  /* 0x0009081201007387 */ /* 0x000fe40000100a00 */
[----:B------:R-:W0:Y:S02]  /*35860*/  LDSM.16.MT88.4 R16, [R15+0x4000] ;  /* 0x004000000f10783b */ /* 0x000e240000004200 */
[----:B------:R-:W1:Y:S04]  /*35870*/  LDSM.16.M88.4 R12, [R8+0x8000] ;  /* 0x00800000080c783b */ /* 0x000e680000000200 */
[----:B0-----:R-:W-:Y:S01]  /*35880*/  STL.64 [R1+0x2f68], R18 ;  /* 0x002f681201007387 */ /* 0x001fe20000100a00 */
[----:B------:R0:W-:Y:S03]  /*35890*/  STL.64 [R1+0x2f60], R16 ;  /* 0x002f601001007387 */ /* 0x0001e60000100a00 */
[----:B0-----:R-:W2:Y:S01]  /*358a0*/  LDL.LU R16, [R1+0x830] ;  /* 0x0008300001107983 */ /* 0x001ea20000300800 */
[----:B------:R-:W2:Y:S02]  /*358b0*/  LDL.LU R17, [R1+0x834] ;  /* 0x0008340001117983 */ /* 0x000ea40000300800 */
[----:B-1----:R-:W-:Y:S02]  /*358c0*/  STL.64 [R1+0xc0], R12 ;  /* 0x0000c00c01007387 */ /* 0x002fe40000100a00 */
[----:B------:R-:W-:Y:S02]  /*358d0*/  STL.64 [R1+0xc8], R14 ;  /* 0x0000c80e01007387 */ /* 0x000fe40000100a00 */
[----:B------:R-:W0:Y:S04]  /*358e0*/  LDSM.16.M88.4 R12, [R8+0x8400] ;  /* 0x00840000080c783b */ /* 0x000e280000000200 */
        /* <DEDUP_REMOVED lines=12> */
[----:B0-----:R0:W-:Y:S02]  /*359b0*/  STL.64 [R1+0x70], R12 ;  /* 0x0000700c01007387 */ /* 0x0011e40000100a00 */
[----:B------:R-:W-:Y:S02]  /*359c0*/  STL.64 [R1+0x78], R14 ;  /* 0x0000780e01007387 */ /* 0x000fe40000100a00 */
[----:B0-----:R-:W4:Y:S01]  /*359d0*/  LDL.LU.64 R12, [R1+0x3048] ;  /* 0x00304800010c7983 */ /* 0x001f220000300a00 */
[----:B---3--:R-:W-:-:S02]  /*359e0*/  IMAD.MOV.U32 R18, RZ, RZ, R25 ;  /* 0x000000ffff127224 */ /* 0x008fc400078e0019 */
[----:B------:R-:W-:-:S07]  /*359f0*/  IMAD.MOV.U32 R19, RZ, RZ, R24 ;  /* 0x000000ffff137224 */ /* 0x000fce00078e0018 */
[----:B--2---:R-:W-:Y:S01]  /*35a00*/  HMMA.16816.F32 R16, R20, R26, R16 ;  /* 0x0000001a1410723c */ /* 0x004fe20000001810 */
[----:B------:R-:W0:Y:S11]  /*35a10*/  LDSM.16.M88.4 R24, [R8+0x9800] ;  /* 0x009800000818783b */ /* 0x000e360000000200 */
[----:B------:R-:W-:Y:S11]  /*35a20*/  @!UPT UIADD3 URZ, URZ, URZ, URZ ;  /* 0x0000003f3f3ff290 */ /* 0x000ff6000fffe03f */
[----:B------:R-:W-:Y:S01]  /*35a30*/  STL.64 [R1+0x7f0], R16 ;  /* 0x0007f01001007387 */ /* 0x000fe20000100a00 */
[----:B------:R-:W-:Y:S02]  /*35a40*/  STL.64 [R1+0x7f8], R18 ;  /* 0x0007f81201007387 */ /* 0x000fe40000100a00 */
[----:B------:R-:W1:Y:S01]  /*35a50*/  LDSM.16.M88.4 R16, [R8+0x9c00] ;  /* 0x009c00000810783b */ /* 0x000e620000000200 */
[----:B0-----:R-:W-:Y:S03]  /*35a60*/  STL.64 [R1+0x60], R24 ;  /* 0x0000601801007387 */ /* 0x001fe60000100a00 */
[----:B------:R-:W-:Y:S02]  /*35a70*/  STL.64 [R1+0x68], R26 ;  /* 0x0000681a01007387 */ /* 0x000fe40000100a00 */
[----:B------:R-:W0:Y:S01]  /*35a80*/  LDSM.16.M88.4 R24, [R8+0xa000] ;  /* 0x00a000000818783b */ /* 0x000e220000000200 */
[----:B-1----:R-:W-:Y:S03]  /*35a90*/  STL.64 [R1+0x50], R16 ;  /* 0x0000501001007387 */ /* 0x002fe60000100a00 */
        /* <DEDUP_REMOVED lines=12> */
[----:B------:R4:W-:Y:S01]  /*35b60*/  STL.64 [R1+0x18], R18 ;  /* 0x0000181201007387 */ /* 0x0009e20000100a00 */
[----:B0-----:R-:W-:Y:S01]  /*35b70*/  STL.64 [R1], R24 ;  /* 0x0000001801007387 */ /* 0x001fe20000100a00 */
[----:B------:R-:W-:Y:S02]  /*35b80*/  STL.64 [R1+0x8], R26 ;  /* 0x0000081a01007387 */ /* 0x000fe40000100a00 */
[----:B------:R-:W0:Y:S04]  /*35b90*/  LDSM.16.M88.4 R24, [R8+0xb400] ;  /* 0x00b400000818783b */ /* 0x000e280000000200 */
[----:B----4-:R-:W-:-:S02]  /*35ba0*/  IMAD.MOV.U32 R18, RZ, RZ, R13 ;  /* 0x000000ffff127224 */ /* 0x010fc400078e000d */
[----:B------:R-:W-:Y:S02]  /*35bb0*/  IMAD.MOV.U32 R19, RZ, RZ, R12 ;  /* 0x000000ffff137224 */ /* 0x000fe400078e000c */
[----:B------:R-:W1:Y:S04]  /*35bc0*/  LDSM.16.M88.4 R12, [R8+0xb800] ;  /* 0x00b80000080c783b */ /* 0x000e680000000200 */
[----:B------:R2:W-:Y:S01]  /*35bd0*/  STL.64 [R1+0x2f78], R18 ;  /* 0x002f781201007387 */ /* 0x0005e20000100a00 */
[----:B0-----:R-:W-:Y:S02]  /*35be0*/  STL [R1+0x27b4], R26 ;  /* 0x0027b41a01007387 */ /* 0x001fe40000100800 */
[----:B------:R-:W-:Y:S02]  /*35bf0*/  STL [R1+0x27b0], R27 ;  /* 0x0027b01b01007387 */ /* 0x000fe40000100800 */
[----:B--2---:R-:W-:-:S02]  /*35c00*/  IMAD.MOV.U32 R18, RZ, RZ, R29 ;  /* 0x000000ffff127224 */ /* 0x004fc400078e001d */
[----:B------:R-:W-:Y:S01]  /*35c10*/  IMAD.MOV.U32 R19, RZ, RZ, R3 ;  /* 0x000000ffff137224 */ /* 0x000fe200078e0003 */
[----:B-1----:R-:W-:Y:S01]  /*35c20*/  STL [R1+0x2e5c], R12 ;  /* 0x002e5c0c01007387 */ /* 0x002fe20000100800 */
[----:B------:R-:W-:Y:S02]  /*35c30*/  STL [R1+0x2e58], R13 ;  /* 0x002e580d01007387 */ /* 0x000fe40000100800 */
[----:B------:R0:W-:Y:S02]  /*35c40*/  STL [R1+0x24b4], R14 ;  /* 0x0024b40e01007387 */ /* 0x0001e40000100800 */
[----:B------:R1:W-:Y:S02]  /*35c50*/  STL [R1+0x24b0], R15 ;  /* 0x0024b00f01007387 */ /* 0x0003e40000100800 */
[----:B0-----:R-:W-:Y:S02]  /*35c60*/  IMAD.MOV.U32 R14, RZ, RZ, R2 ;  /* 0x000000ffff0e7224 */ /* 0x001fe400078e0002 */
[----:B-1----:R-:W-:Y:S01]  /*35c70*/  IMAD.MOV.U32 R15, RZ, RZ, R5 ;  /* 0x000000ffff0f7224 */ /* 0x002fe200078e0005 */
[----:B------:R-:W2:Y:S01]  /*35c80*/  LDL.LU R2, [R1+0x3044] ;  /* 0x0030440001027983 */ /* 0x000ea20000300800 */
[----:B------:R-:W3:Y:S02]  /*35c90*/  LDL.LU R5, [R1+0x3040] ;  /* 0x0030400001057983 */ /* 0x000ee40000300800 */
[----:B------:R-:W4:Y:S02]  /*35ca0*/  LDL.LU R29, [R1+0x303c] ;  /* 0x00303c00011d7983 */ /* 0x000f240000300800 */
[----:B------:R-:W2:Y:S01]  /*35cb0*/  LDL.LU R3, [R1+0x3038] ;  /* 0x0030380001037983 */ /* 0x000ea20000300800 */
[----:B------:R-:W-:Y:S01]  /*35cc0*/  STL.64 [R1+0x2f90], R18 ;  /* 0x002f901201007387 */ /* 0x000fe20000100a00 */
[----:B------:R0:W-:Y:S02]  /*35cd0*/  STL.64 [R1+0x2f70], R14 ;  /* 0x002f700e01007387 */ /* 0x0001e40000100a00 */
[----:B------:R-:W2:Y:S02]  /*35ce0*/  LDL.LU R12, [R1+0x980] ;  /* 0x00098000010c7983 */ /* 0x000ea40000300800 */
[----:B------:R-:W2:Y:S01]  /*35cf0*/  LDL.LU R13, [R1+0x984] ;  /* 0x00098400010d7983 */ /* 0x000ea20000300800 */
[----:B0-----:R-:W2:Y:S01]  /*35d00*/  LDL.LU R14, [R1+0x988] ;  /* 0x00098800010e7983 */ /* 0x001ea20000300800 */
[----:B------:R-:W2:Y:S02]  /*35d10*/  LDL.LU R15, [R1+0x98c] ;  /* 0x00098c00010f7983 */ /* 0x000ea40000300800 */
[----:B------:R-:W-:-:S02]  /*35d20*/  IMAD.MOV.U32 R18, RZ, RZ, R4 ;  /* 0x000000ffff127224 */ /* 0x000fc400078e0004 */
[----:B------:R-:W-:Y:S01]  /*35d30*/  IMAD.MOV.U32 R19, RZ, RZ, R28 ;  /* 0x000000ffff137224 */ /* 0x000fe200078e001c */
[----:B------:R-:W3:Y:S01]  /*35d40*/  LDL.LU R4, [R1+0x3034] ;  /* 0x0030340001047983 */ /* 0x000ee20000300800 */
[----:B------:R-:W3:Y:S03]  /*35d50*/  LDL.LU R28, [R1+0x3030] ;  /* 0x00303000011c7983 */ /* 0x000ee60000300800 */
[----:B------:R0:W-:Y:S02]  /*35d60*/  STL.64 [R1+0x2fa8], R18 ;  /* 0x002fa81201007387 */ /* 0x0001e40000100a00 */
[----:B0-----:R-:W-:Y:S02]  /*35d70*/  IMAD.MOV.U32 R18, RZ, RZ, R9 ;  /* 0x000000ffff127224 */ /* 0x001fe400078e0009 */
[----:B------:R-:W-:Y:S01]  /*35d80*/  IMAD.MOV.U32 R19, RZ, RZ, R0 ;  /* 0x000000ffff137224 */ /* 0x000fe200078e0000 */
[----:B------:R-:W4:Y:S01]  /*35d90*/  LDL.LU R9, [R1+0x302c] ;  /* 0x00302c0001097983 */ /* 0x000f220000300800 */
[----:B------:R-:W4:Y:S03]  /*35da0*/  LDL.LU R0, [R1+0x3028] ;  /* 0x0030280001007983 */ /* 0x000f260000300800 */
[----:B------:R-:W-:Y:S04]  /*35db0*/  STL.64 [R1+0x2fc0], R18 ;  /* 0x002fc01201007387 */ /* 0x000fe80000100a00 */
[----:B--2---:R-:W-:Y:S01]  /*35dc0*/  STL.64 [R1+0x2f88], R14 ;  /* 0x002f880e01007387 */ /* 0x004fe20000100a00 */
[----:B------:R0:W-:Y:S03]  /*35dd0*/  STL.64 [R1+0x2f80], R12 ;  /* 0x002f800c01007387 */ /* 0x0001e60000100a00 */
[----:B0-----:R-:W2:Y:S01]  /*35de0*/  LDL.LU R12, [R1+0x910] ;  /* 0x00091000010c7983 */ /* 0x001ea20000300800 */
[----:B------:R-:W2:Y:S02]  /*35df0*/  LDL.LU R13, [R1+0x914] ;  /* 0x00091400010d7983 */ /* 0x000ea40000300800 */
[----:B------:R-:W2:Y:S02]  /*35e00*/  LDL.LU R14, [R1+0x918] ;  /* 0x00091800010e7983 */ /* 0x000ea40000300800 */
[----:B------:R-:W2:Y:S02]  /*35e10*/  LDL.LU R15, [R1+0x91c] ;  /* 0x00091c00010f7983 */ /* 0x000ea40000300800 */
[----:B---3--:R-:W-:-:S02]  /*35e20*/  IMAD.MOV.U32 R18, RZ, RZ, R5 ;  /* 0x000000ffff127224 */ /* 0x008fc400078e0005 */
[----:B------:R-:W-:Y:S01]  /*35e30*/  IMAD.MOV.U32 R19, RZ, RZ, R2 ;  /* 0x000000ffff137224 */ /* 0x000fe200078e0002 */
[----:B------:R-:W3:Y:S01]  /*35e40*/  LDL.LU R5, [R1+0x3024] ;  /* 0x0030240001057983 */ /* 0x000ee20000300800 */
[----:B------:R-:W3:Y:S03]  /*35e50*/  LDL.LU R2, [R1+0x3020] ;  /* 0x0030200001027983 */ /* 0x000ee60000300800 */
[----:B------:R-:W-:Y:S04]  /*35e60*/  STL.64 [R1+0x2fd8], R18 ;  /* 0x002fd81201007387 */ /* 0x000fe80000100a00 */
[----:B--2---:R-:W-:Y:S01]  /*35e70*/  STL.64 [R1+0x2fa0], R14 ;  /* 0x002fa00e01007387 */ /* 0x004fe20000100a00 */
[----:B------:R0:W-:Y:S03]  /*35e80*/  STL.64 [R1+0x2f98], R12 ;  /* 0x002f980c01007387 */ /* 0x0001e60000100a00 */
[----:B0-----:R-:W2:Y:S01]  /*35e90*/  LDL.LU R12, [R1+0x890] ;  /* 0x00089000010c7983 */ /* 0x001ea20000300800 */
[----:B------:R-:W2:Y:S02]  /*35ea0*/  LDL.LU R13, [R1+0x894] ;  /* 0x00089400010d7983 */ /* 0x000ea40000300800 */
[----:B------:R-:W2:Y:S02]  /*35eb0*/  LDL.LU R14, [R1+0x898] ;  /* 0x00089800010e7983 */ /* 0x000ea40000300800 */
[----:B------:R-:W2:Y:S02]  /*35ec0*/  LDL.LU R15, [R1+0x89c] ;  /* 0x00089c00010f7983 */ /* 0x000ea40000300800 */
[----:B------:R-:W-:-:S02]  /*35ed0*/  IMAD.MOV.U32 R18, RZ, RZ, R3 ;  /* 0x000000ffff127224 */ /* 0x000fc400078e0003 */
[----:B----4-:R-:W-:Y:S01]  /*35ee0*/  IMAD.MOV.U32 R19, RZ, RZ, R29 ;  /* 0x000000ffff137224 */ /* 0x010fe200078e001d */
[----:B------:R-:W4:Y:S01]  /*35ef0*/  LDL.LU R3, [R1+0x301c] ;  /* 0x00301c0001037983 */ /* 0x000f220000300800 */
        /* <DEDUP_REMOVED lines=9> */
[----:B------:R-:W-:Y:S01]  /*35f90*/  IMAD.MOV.U32 R19, RZ, RZ, R9 ;  /* 0x000000ffff137224 */ /* 0x000fe200078e0009 */
[----:B------:R-:W3:Y:S01]  /*35fa0*/  LDL.LU R0, [R1+0x3014] ;  /* 0x0030140001007983 */ /* 0x000ee20000300800 */
[----:B------:R-:W3:Y:S03]  /*35fb0*/  LDL.LU R9, [R1+0x3010] ;  /* 0x0030100001097983 */ /* 0x000ee60000300800 */
[----:B--2---:R-:W-:Y:S01]  /*35fc0*/  STL.64 [R1+0x2fd0], R14 ;  /* 0x002fd00e01007387 */ /* 0x004fe20000100a00 */
[----:B------:R0:W-:Y:S03]  /*35fd0*/  STL.64 [R1+0x2fc8], R12 ;  /* 0x002fc80c01007387 */ /* 0x0001e60000100a00 */
[----:B0-----:R-:W2:Y:S01]  /*35fe0*/  LDL.LU R12, [R1+0x870] ;  /* 0x00087000010c7983 */ /* 0x001ea20000300800 */
[----:B------:R-:W2:Y:S02]  /*35ff0*/  LDL.LU R13, [R1+0x874] ;  /* 0x00087400010d7983 */ /* 0x000ea40000300800 */
[----:B------:R-:W2:Y:S02]  /*36000*/  LDL.LU R14, [R1+0x878] ;  /* 0x00087800010e7983 */ /* 0x000ea40000300800 */
[----:B------:R-:W2:Y:S02]  /*36010*/  LDL.LU R15, [R1+0x87c] ;  /* 0x00087c00010f7983 */ /* 0x000ea40000300800 */
[----:B--2---:R3:W-:Y:S01]  /*36020*/  STL.64 [R1+0x2fe8], R14 ;  /* 0x002fe80e01007387 */ /* 0x0047e20000100a00 */
[----:B------:R0:W-:Y:S02]  /*36030*/  STL.64 [R1+0x2fe0], R12 ;  /* 0x002fe00c01007387 */ /* 0x0001e40000100a00 */
[----:B---3--:R-:W-:Y:S01]  /*36040*/  IMAD.MOV.U32 R14, RZ, RZ, R9 ;  /* 0x000000ffff0e7224 */ /* 0x008fe200078e0009 */
[----:B0-----:R-:W2:Y:S01]  /*36050*/  LDL.LU R12, [R1+0x860] ;  /* 0x00086000010c7983 */ /* 0x001ea20000300800 */
[----:B------:R-:W2:Y:S02]  /*36060*/  LDL.LU R13, [R1+0x864] ;  /* 0x00086400010d7983 */ /* 0x000ea40000300800 */
[----:B------:R-:W3:Y:S02]  /*36070*/  LDL.LU R9, [R1+0x300c] ;  /* 0x00300c0001097983 */ /* 0x000ee40000300800 */
[----:B------:R-:W2:Y:S02]  /*36080*/  LDL.LU R15, [R1+0x86c] ;  /* 0x00086c00010f7983 */ /* 0x000ea40000300800 */
[----:B--2---:R3:W-:Y:S02]  /*36090*/  STL.64 [R1+0x3000], R14 ;  /* 0x0030000e01007387 */ /* 0x0047e40000100a00 */
[----:B---3--:R-:W-:-:S02]  /*360a0*/  IMAD.MOV.U32 R15, RZ, RZ, R9 ;  /* 0x000000ffff0f7224 */ /* 0x008fc400078e0009 */
[----:B------:R-:W0:Y:S04]  /*360b0*/  LDSM.16.M88.4 R8, [R8+0xbc00] ;  /* 0x00bc00000808783b */ /* 0x000e280000000200 */
[----:B------:R1:W-:Y:S04]  /*360c0*/  STL.64 [R1+0x2ff8], R12 ;  /* 0x002ff80c01007387 */ /* 0x0003e80000100a00 */
[----:B-1----:R-:W2:Y:S01]  /*360d0*/  LDL.LU R12, [R1+0x840] ;  /* 0x00084000010c7983 */ /* 0x002ea20000300800 */
[----:B------:R-:W2:Y:S02]  /*360e0*/  LDL.LU R13, [R1+0x844] ;  /* 0x00084400010d7983 */ /* 0x000ea40000300800 */
[----:B------:R-:W2:Y:S01]  /*360f0*/  LDL.LU R14, [R1+0x848] ;  /* 0x00084800010e7983 */ /* 0x000ea20000300800 */
[----:B0-----:R-:W-:Y:S01]  /*36100*/  STL [R1+0x257c], R10 ;  /* 0x00257c0a01007387 */ /* 0x001fe20000100800 */
[----:B------:R0:W-:Y:S02]  /*36110*/  STL [R1+0x2578], R11 ;  /* 0x0025780b01007387 */ /* 0x0001e40000100800 */
[----:B0-----:R-:W-:-:S02]  /*36120*/  IMAD.MOV.U32 R11, RZ, RZ, R4 ;  /* 0x000000ffff0b7224 */ /* 0x001fc400078e0004 */
[----:B------:R-:W0:Y:S04]  /*36130*/  LDSM.16.MT88.4 R4, [R5+0x4000] ;  /* 0x004000000504783b */ /* 0x000e280000004200 */
[----:B------:R-:W-:Y:S01]  /*36140*/  STL.64 [R1+0x2f08], R8 ;  /* 0x002f080801007387 */ /* 0x000fe20000100a00 */
[----:B------:R-:W-:Y:S02]  /*36150*/  IMAD.MOV.U32 R10, RZ, RZ, R28 ;  /* 0x000000ffff0a7224 */ /* 0x000fe400078e001c */
[----:B------:R-:W3:Y:S01]  /*36160*/  LDL.LU R28, [R1+0x3008] ;  /* 0x00300800011c7983 */ /* 0x000ee20000300800 */
[----:B0-----:R-:W-:Y:S01]  /*36170*/  STL.64 [R1+0x2e40], R6 ;  /* 0x002e400601007387 */ /* 0x001fe20000100a00 */
[----:B------:R0:W-:Y:S03]  /*36180*/  STL.64 [R1+0x2e38], R4 ;  /* 0x002e380401007387 */ /* 0x0001e60000100a00 */
[----:B0-----:R-:W3:Y:S01]  /*36190*/  LDL.LU R4, [R1+0x850] ;  /* 0x0008500001047983 */ /* 0x001ee20000300800 */
[----:B------:R-:W3:Y:S02]  /*361a0*/  LDL.LU R5, [R1+0x854] ;  /* 0x0008540001057983 */ /* 0x000ee40000300800 */
[----:B------:R-:W3:Y:S02]  /*361b0*/  LDL.LU R6, [R1+0x858] ;  /* 0x0008580001067983 */ /* 0x000ee40000300800 */
[----:B------:R-:W3:Y:S01]  /*361c0*/  LDL.LU R7, [R1+0x85c] ;  /* 0x00085c0001077983 */ /* 0x000ee20000300800 */
[----:B------:R-:W3:Y:S01]  /*361d0*/  LDL R26, [R1+0xb10] ;  /* 0x000b1000011a7983 */ /* 0x000ee20000100800 */
[C---:B--2---:R-:W-:Y:S03]  /*361e0*/  HMMA.16816.F32 R16, R20.reuse, R18, R12 ;  /* 0x000000121410723c */ /* 0x044fe6000000180c */
[----:B---3--:R-:W-:Y:S01]  /*361f0*/  STL [R1+0x2f20], R26 ;  /* 0x002f201a01007387 */ /* 0x008fe20000100800 */
[----:B------:R0:W-:Y:S03]  /*36200*/  STL.64 [R1+0x2f18], R24 ;  /* 0x002f181801007387 */ /* 0x0001e60000100a00 */
[----:B0-----:R-:W2:Y:S01]  /*36210*/  LDL.LU R24, [R1+0x970] ;  /* 0x0009700001187983 */ /* 0x001ea20000300800 */
[----:B------:R-:W2:Y:S02]  /*36220*/  LDL.LU R25, [R1+0x974] ;  /* 0x0009740001197983 */ /* 0x000ea40000300800 */
[----:B------:R-:W2:Y:S02]  /*36230*/  LDL.LU R26, [R1+0x978] ;  /* 0x00097800011a7983 */ /* 0x000ea40000300800 */
[----:B------:R-:W2:Y:S01]  /*36240*/  LDL.LU R27, [R1+0x97c] ;  /* 0x00097c00011b7983 */ /* 0x000ea20000300800 */
[----:B------:R-:W3:Y:S01]  /*36250*/  LDL.LU.64 R14, [R1+0x3000] ;  /* 0x00300000010e7983 */ /* 0x000ee20000300a00 */
[----:B------:R-:W3:Y:S09]  /*36260*/  LDL.LU.64 R12, [R1+0x2ff8] ;  /* 0x002ff800010c7983 */ /* 0x000ef20000300a00 */
[----:B------:R-:W-:Y:S02]  /*36270*/  STL.64 [R1+0x8f0], R16 ;  /* 0x0008f01001007387 */ /* 0x000fe40000100a00 */
[----:B------:R0:W-:Y:S02]  /*36280*/  STL.64 [R1+0x8f8], R18 ;  /* 0x0008f81201007387 */ /* 0x0001e40000100a00 */
[----:B0-----:R-:W3:Y:S01]  /*36290*/  LDL.LU.64 R18, [R1+0x2ff0] ;  /* 0x002ff00001127983 */ /* 0x001ee20000300a00 */
[C---:B------:R-:W-:Y:S01]  /*362a0*/  HMMA.16816.F32 R8, R20.reuse, R10, R4 ;  /* 0x0000000a1408723c */ /* 0x040fe20000001804 */
[----:B------:R-:W2:Y:S11]  /*362b0*/  LDL.LU R4, [R1+0x960] ;  /* 0x0009600001047983 */ /* 0x000eb60000300800 */
[----:B------:R-:W-:Y:S11]  /*362c0*/  @!UPT UIADD3 URZ, URZ, URZ, URZ ;  /* 0x0000003f3f3ff290 */ /* 0x000ff6000fffe03f */
[----:B------:R0:W-:Y:S01]  /*362d0*/  STL.64 [R1+0x8e0], R8 ;  /* 0x0008e00801007387 */ /* 0x0001e20000100a00 */
[----:B------:R-:W-:Y:S02]  /*362e0*/  STL.64 [R1+0x8e8], R10 ;  /* 0x0008e80a01007387 */ /* 0x000fe40000100a00 */
[----:B------:R-:W2:Y:S01]  /*362f0*/  LDL.LU R5, [R1+0x964] ;  /* 0x0009640001057983 */ /* 0x000ea20000300800 */
[----:B0-----:R-:W2:Y:S01]  /*36300*/  LDL.64 R8, [R1+0xc0] ;  /* 0x0000c00001087983 */ /* 0x001ea20000100a00 */
[C---:B---3--:R-:W-:Y:S03]  /*36310*/  HMMA.16816.F32 R16, R20.reuse, R18, R12 ;  /* 0x000000121410723c */ /* 0x048fe6000000180c */
[----:B------:R-:W3:Y:S01]  /*36320*/  LDL.LU.64 R14, [R1+0x2fe8] ;  /* 0x002fe800010e7983 */ /* 0x000ee20000300a00 */
[----:B------:R-:W3:Y:S11]  /*36330*/  LDL.LU.64 R12, [R1+0x2fe0] ;  /* 0x002fe000010c7983 */ /* 0x000ef60000300a00 */
[----:B------:R-:W-:Y:S08]  /*36340*/  @!UPT UIADD3 URZ, URZ, URZ, URZ ;  /* 0x0000003f3f3ff290 */ /* 0x000ff0000fffe03f */
        /* <DEDUP_REMOVED lines=32> */
[----:B------:R-:W2:Y:S01]  /*36550*/  LDL.LU.64 R14, [R1+0x2f70] ;  /* 0x002f7000010e7983 */ /* 0x000ea20000300a00 */
[----:B------:R-:W-:Y:S02]  /*36560*/  IMAD.MOV.U32 R7, RZ, RZ, R0 ;  /* 0x000000ffff077224 */ /* 0x000fe400078e0000 */
[----:B------:R-:W-:Y:S11]  /*36570*/  IMAD.MOV.U32 R6, RZ, RZ, R28 ;  /* 0x000000ffff067224 */ /* 0x000ff600078e001c */
[----:B------:R-:W-:Y:S08]  /*36580*/  @!UPT UIADD3 URZ, URZ, URZ, URZ ;  /* 0x0000003f3f3ff290 */ /* 0x000ff0000fffe03f */
[----:B------:R-:W-:Y:S02]  /*36590*/  IMAD.MOV.U32 R0, RZ, RZ, R19 ;  /* 0x000000ffff007224 */ /* 0x000fe400078e0013 */
[----:B------:R-:W-:Y:S01]  /*365a0*/  IMAD.MOV.U32 R28, RZ, RZ, R18 ;  /* 0x000000ffff1c7224 */ /* 0x000fe200078e0012 */
[----:B------:R0:W-:Y:S01]  /*365b0*/  STL.64 [R1+0x880], R16 ;  /* 0x0008801001007387 */ /* 0x0001e20000100a00 */
[----:B------:R-:W3:Y:S03]  /*365c0*/  LDL.LU.64 R18, [R1+0x2f68] ;  /* 0x002f680001127983 */ /* 0x000ee60000300a00 */
[----:B0-----:R-:W3:Y:S01]  /*365d0*/  LDL.LU.64 R16, [R1+0x2f60] ;  /* 0x002f600001107983 */ /* 0x001ee20000300a00 */
[----:B------:R-:W-:Y:S02]  /*365e0*/  STL [R1+0x2778], R0 ;  /* 0x0027780001007387 */ /* 0x000fe40000100800 */
[----:B------:R-:W-:Y:S02]  /*365f0*/  STL [R1+0x2750], R28 ;  /* 0x0027501c01007387 */ /* 0x000fe40000100800 */
[----:B------:R-:W3:Y:S01]  /*36600*/  LDL.LU R12, [R1+0x940] ;  /* 0x00094000010c7983 */ /* 0x000ee20000300800 */
[----:B--2---:R-:W-:Y:S11]  /*36610*/  HMMA.16816.F32 R20, R20, R14, R24 ;  /* 0x0000000e1414723c */ /* 0x004ff60000001818 */
[----:B------:R-:W-:Y:S11]  /*36620*/  @!UPT UIADD3 URZ, URZ, URZ, URZ ;  /* 0x0000003f3f3ff290 */ /* 0x000ff6000fffe03f */
[----:B------:R-:W-:Y:S01]  /*36630*/  @!UPT UIADD3 URZ, URZ, URZ, URZ ;  /* 0x0000003f3f3ff290 */ /* 0x000fe2000fffe03f */
[----:B------:R-:W-:Y:S01]  /*36640*/  STL.64 [R1+0x7e0], R20 ;  /* 0x0007e01401007387 */ /* 0x000fe20000100a00 */
[----:B------:R-:W-:Y:S02]  /*36650*/  STL.64 [R1+0x7e8], R22 ;  /* 0x0007e81601007387 */ /* 0x000fe40000100a00 */
[----:B------:R-:W3:Y:S02]  /*36660*/  LDL.LU R13, [R1+0x944] ;  /* 0x00094400010d7983 */ /* 0x000ee40000300800 */
[----:B------:R-:W2:Y:S01]  /*36670*/  LDL.LU R14, [R1+0x948] ;  /* 0x00094800010e7983 */ /* 0x000ea20000300800 */
[----:B------:R-:W2:Y:S04]  /*36680*/  LDL.LU R15, [R1+0x94c] ;  /* 0x00094c00010f7983 */ /* 0x000ea80000300800 */
[----:B--2---:R-:W-:Y:S01]  /*36690*/  STL.64 [R1+0x2f50], R14 ;  /* 0x002f500e01007387 */ /* 0x004fe20000100a00 */
[----:B---3--:R0:W-:Y:S03]  /*366a0*/  STL.64 [R1+0x2f48], R12 ;  /* 0x002f480c01007387 */ /* 0x0081e60000100a00 */
[----:B0-----:R-:W2:Y:S01]  /*366b0*/  LDL.LU R12, [R1+0x950] ;  /* 0x00095000010c7983 */ /* 0x001ea20000300800 */
[----:B------:R-:W2:Y:S02]  /*366c0*/  LDL.LU R13, [R1+0x954] ;  /* 0x00095400010d7983 */ /* 0x000ea40000300800 */
[----:B------:R-:W2:Y:S02]  /*366d0*/  LDL.LU R14, [R1+0x958] ;  /* 0x00095800010e7983 */ /* 0x000ea40000300800 */
[----:B------:R-:W2:Y:S01]  /*366e0*/  LDL.LU R15, [R1+0x95c] ;  /* 0x00095c00010f7983 */ /* 0x000ea20000300800 */
[----:B------:R-:W3:Y:S01]  /*366f0*/  LDL.LU R24, [R1+0x930] ;  /* 0x0009300001187983 */ /* 0x000ee20000300800 */
[----:B------:R-:W3:Y:S02]  /*36700*/  LDL.LU R25, [R1+0x934] ;  /* 0x0009340001197983 */ /* 0x000ee40000300800 */
[----:B------:R-:W2:Y:S02]  /*36710*/  LDL.LU R26, [R1+0x938] ;  /* 0x00093800011a7983 */ /* 0x000ea40000300800 */
[----:B------:R-:W2:Y:S01]  /*36720*/  LDL.LU R27, [R1+0x93c] ;  /* 0x00093c00011b7983 */ /* 0x000ea20000300800 */
[----:B------:R-:W-:Y:S01]  /*36730*/  HMMA.16816.F32 R20, R16, R8, R4 ;  /* 0x000000081014723c */ /* 0x000fe20000001804 */
[----:B--2---:R-:W-:Y:S01]  /*36740*/  STL.64 [R1+0x2f40], R26 ;  /* 0x002f401a01007387 */ /* 0x004fe20000100a00 */
[----:B---3--:R0:W-:Y:S03]  /*36750*/  STL.64 [R1+0x2f38], R24 ;  /* 0x002f381801007387 */ /* 0x0081e60000100a00 */
[----:B0-----:R-:W2:Y:S02]  /*36760*/  LDL.64 R24, [R1+0xa0] ;  /* 0x0000a00001187983 */ /* 0x001ea40000100a00 */
[----:B------:R-:W-:-:S02]  /*36770*/  IMAD.MOV.U32 R5, RZ, RZ, R8 ;  /* 0x000000ffff057224 */ /* 0x000fc400078e0008 */
[----:B------:R-:W-:Y:S01]  /*36780*/  IMAD.MOV.U32 R4, RZ, RZ, R9 ;  /* 0x000000ffff047224 */ /* 0x000fe200078e0009 */
[----:B--2---:R0:W-:Y:S04]  /*36790*/  STL.64 [R1+0x2f58], R24 ;  /* 0x002f581801007387 */ /* 0x0041e80000100a00 */
[----:B0-----:R-:W2:Y:S09]  /*367a0*/  LDL.64 R24, [R1+0xb0] ;  /* 0x0000b00001187983 */ /* 0x001eb20000100a00 */
[----:B------:R0:W-:Y:S02]  /*367b0*/  STL.64 [R1+0x870], R20 ;  /* 0x0008701401007387 */ /* 0x0001e40000100a00 */
[----:B------:R-:W-:Y:S02]  /*367c0*/  STL.64 [R1+0x878], R22 ;  /* 0x0008781601007387 */ /* 0x000fe40000100a00 */
[----:B------:R-:W3:Y:S01]  /*367d0*/  LDL.LU R8, [R1+0x430] ;  /* 0x0004300001087983 */ /* 0x000ee20000300800 */
[----:B------:R-:W3:Y:S01]  /*367e0*/  LDL.LU R9, [R1+0x434] ;  /* 0x0004340001097983 */ /* 0x000ee20000300800 */
[----:B----4-:R-:W-:-:S02]  /*367f0*/  IMAD.MOV.U32 R10, RZ, RZ, R3 ;  /* 0x000000ffff0a7224 */ /* 0x010fc400078e0003 */
[----:B------:R-:W-:-:S05]  /*36800*/  IMAD.MOV.U32 R11, RZ, RZ, R2 ;  /* 0x000000ffff0b7224 */ /* 0x000fca00078e0002 */
[----:B------:R-:W-:Y:S01]  /*36810*/  STL.64 [R1+0x2f30], R10 ;  /* 0x002f300a01007387 */ /* 0x000fe20000100a00 */
[----:B--2---:R-:W-:Y:S01]  /*36820*/  HMMA.16816.F32 R12, R16, R24, R12 ;  /* 0x00000018100c723c */ /* 0x004fe2000000180c */
[----:B------:R-:W-:Y:S02]  /*36830*/  IMAD.MOV.U32 R7, RZ, RZ, R24 ;  /* 0x000000ffff077224 */ /* 0x000fe400078e0018 */
[----:B---3--:R1:W-:Y:S01]  /*36840*/  STL.64 [R1+0x2f28], R8 ;  /* 0x002f280801007387 */ /* 0x0083e20000100a00 */
[----:B0-----:R-:W2:Y:S02]  /*36850*/  LDL.64 R20, [R1+0x70] ;  /* 0x0000700001147983 */ /* 0x001ea40000100a00 */
[----:B------:R-:W-:Y:S01]  /*36860*/  IMAD.MOV.U32 R6, RZ, RZ, R25 ;  /* 0x000000ffff067224 */ /* 0x000fe200078e0019 */
[----:B-1----:R-:W3:Y:S01]  /*36870*/  LDL.64 R8, [R1+0x90] ;  /* 0x0000900001087983 */ /* 0x002ee20000100a00 */
[----:B------:R-:W-:Y:S02]  /*36880*/  STL [R1+0x2e64], R4 ;  /* 0x002e640401007387 */ /* 0x000fe40000100800 */
[----:B------:R-:W-:Y:S02]  /*36890*/  STL [R1+0x2e60], R5 ;  /* 0x002e600501007387 */ /* 0x000fe40000100800 */
[----:B------:R-:W4:Y:S11]  /*368a0*/  LDL.LU.64 R24, [R1+0x2f58] ;  /* 0x002f580001187983 */ /* 0x000f360000300a00 */
[----:B------:R0:W-:Y:S01]  /*368b0*/  STL.64 [R1+0x860], R12 ;  /* 0x0008600c01007387 */ /* 0x0001e20000100a00 */
[----:B------:R-:W-:-:S02]  /*368c0*/  IMAD.MOV.U32 R3, RZ, RZ, R14 ;  /* 0x000000ffff037224 */ /* 0x000fc400078e000e */
[----:B------:R-:W-:Y:S02]  /*368d0*/  IMAD.MOV.U32 R2, RZ, RZ, R15 ;  /* 0x000000ffff027224 */ /* 0x000fe400078e000f */
[----:B------:R-:W4:Y:S04]  /*368e0*/  LDL.LU.64 R14, [R1+0x2f50] ;  /* 0x002f5000010e7983 */ /* 0x000f280000300a00 */
[----:B0-----:R-:W4:Y:S01]  /*368f0*/  LDL.LU.64 R12, [R1+0x2f48] ;  /* 0x002f4800010c7983 */ /* 0x001f220000300a00 */
[----:B------:R0:W-:Y:S02]  /*36900*/  STL [R1+0x2e6c], R6 ;  /* 0x002e6c0601007387 */ /* 0x0001e40000100800 */
[----:B------:R-:W-:Y:S02]  /*36910*/  STL [R1+0x2e68], R7 ;  /* 0x002e680701007387 */ /* 0x000fe40000100800 */
[----:B------:R-:W2:Y:S01]  /*36920*/  LDL.LU R4, [R1+0x920] ;  /* 0x0009200001047983 */ /* 0x000ea20000300800 */
[----:B------:R-:W2:Y:S04]  /*36930*/  LDL.LU R5, [R1+0x924] ;  /* 0x0009240001057983 */ /* 0x000ea80000300800 */
[----:B0-----:R-:W2:Y:S01]  /*36940*/  LDL.LU R6, [R1+0x928] ;  /* 0x0009280001067983 */ /* 0x001ea20000300800 */
[----:B------:R-:W-:Y:S02]  /*36950*/  STL [R1+0x2604], R2 ;  /* 0x0026040201007387 */ /* 0x000fe40000100800 */
[----:B------:R-:W-:Y:S01]  /*36960*/  STL [R1+0x2600], R3 ;  /* 0x0026000301007387 */ /* 0x000fe20000100800 */
[----:B----4-:R-:W-:Y:S11]  /*36970*/  HMMA.16816.F32 R12, R16, R24, R12 ;  /* 0x00000018100c723c */ /* 0x010ff6000000180c */
[----:B------:R-:W-:Y:S11]  /*36980*/  @!UPT UIADD3 URZ, URZ, URZ, URZ ;  /* 0x0000003f3f3ff290 */ /* 0x000ff6000fffe03f */
[----:B------:R-:W-:Y:S01]  /*36990*/  @!UPT UIADD3 URZ, URZ, URZ, URZ ;  /* 0x0000003f3f3ff290 */ /* 0x000fe2000fffe03f */
[----:B------:R-:W-:Y:S01]  /*369a0*/  STL.64 [R1+0x850], R12 ;  /* 0x0008500c01007387 */ /* 0x000fe20000100a00 */
[----:B------:R0:W-:Y:S02]  /*369b0*/  STL.64 [R1+0x858], R14 ;  /* 0x0008580e01007387 */ /* 0x0001e40000100a00 */
[----:B------:R-:W4:Y:S02]  /*369c0*/  LDL.LU.64 R26, [R1+0x2f40] ;  /* 0x002f4000011a7983 */ /* 0x000f240000300a00 */
[----:B0-----:R-:W-:Y:S02]  /*369d0*/  IMAD.MOV.U32 R15, RZ, RZ, R24 ;  /* 0x000000ffff0f7224 */ /* 0x001fe400078e0018 */
[----:B------:R-:W-:Y:S02]  /*369e0*/  IMAD.MOV.U32 R14, RZ, RZ, R25 ;  /* 0x000000ffff0e7224 */ /* 0x000fe400078e0019 */
[----:B------:R-:W4:Y:S03]  /*369f0*/  LDL.LU.64 R24, [R1+0x2f38] ;  /* 0x002f380001187983 */ /* 0x000f260000300a00 */
[----:B------:R-:W-:Y:S02]  /*36a00*/  STL [R1+0x2e74], R14 ;  /* 0x002e740e01007387 */ /* 0x000fe40000100800 */
[----:B------:R-:W-:Y:S02]  /*36a10*/  STL [R1+0x2e70], R15 ;  /* 0x002e700f01007387 */ /* 0x000fe40000100800 */
[----:B---3--:R-:W-:-:S02]  /*36a20*/  IMAD.MOV.U32 R13, RZ, RZ, R8 ;  /* 0x000000ffff0d7224 */ /* 0x008fc400078e0008 */
[----:B------:R-:W-:Y:S01]  /*36a30*/  IMAD.MOV.U32 R28, RZ, RZ, R9 ;  /* 0x000000ffff1c7224 */ /* 0x000fe200078e0009 */
[----:B------:R-:W2:Y:S01]  /*36a40*/  LDL.LU.64 R10, [R1+0x2f30] ;  /* 0x002f3000010a7983 */ /* 0x000ea20000300a00 */
[----:B----4-:R-:W-:Y:S03]  /*36a50*/  HMMA.16816.F32 R24, R16, R8, R24 ;  /* 0x000000081018723c */ /* 0x010fe60000001818 */
[----:B------:R-:W2:Y:S11]  /*36a60*/  LDL.LU.64 R8, [R1+0x2f28] ;  /* 0x002f280001087983 */ /* 0x000eb60000300a00 */
[----:B------:R-:W-:Y:S09]  /*36a70*/  @!UPT UIADD3 URZ, URZ, URZ, URZ ;  /* 0x0000003f3f3ff290 */ /* 0x000ff2000fffe03f */
[----:B------:R0:W-:Y:S01]  /*36a80*/  STL.64 [R1+0x840], R24 ;  /* 0x0008401801007387 */ /* 0x0001e20000100a00 */
[----:B------:R-:W-:Y:S02]  /*36a90*/  IMAD.MOV.U32 R2, RZ, RZ, R26 ;  /* 0x000000ffff027224 */ /* 0x000fe400078e001a */
[----:B------:R-:W3:Y:S01]  /*36aa0*/  LDL.LU R26, [R1+0x2f20] ;  /* 0x002f2000011a7983 */ /* 0x000ee20000300800 */
[----:B0-----:R-:W4:Y:S01]  /*36ab0*/  LDL.LU.64 R24, [R1+0x2f18] ;  /* 0x002f180001187983 */ /* 0x001f220000300a00 */
[----:B------:R-:W-:Y:S02]  /*36ac0*/  STL [R1+0x2e7c], R28 ;  /* 0x002e7c1c01007387 */ /* 0x000fe40000100800 */
[----:B------:R0:W-:Y:S02]  /*36ad0*/  STL [R1+0x2e78], R13 ;  /* 0x002e780d01007387 */ /* 0x0001e40000100800 */
[----:B0-----:R-:W3:Y:S01]  /*36ae0*/  LDL.64 R12, [R1+0x80] ;  /* 0x00008000010c7983 */ /* 0x001ee20000100a00 */
[----:B------:R-:W-:-:S02]  /*36af0*/  IMAD.MOV.U32 R7, RZ, RZ, R29 ;  /* 0x000000ffff077224 */ /* 0x000fc400078e001d */
[----:B------:R-:W-:-:S05]  /*36b00*/  IMAD.MOV.U32 R3, RZ, RZ, R27 ;  /* 0x000000ffff037224 */ /* 0x000fca00078e001b */
[----:B------:R-:W-:Y:S01]  /*36b10*/  STL [R1+0x2780], R3 ;  /* 0x0027800301007387 */ /* 0x000fe20000100800 */
[----:B------:R-:W-:Y:S01]  /*36b20*/  STL [R1+0x277c], R2 ;  /* 0x00277c0201007387 */ /* 0x000fe20000100800 */
[C---:B--2---:R-:W-:Y:S08]  /*36b30*/  HMMA.16816.F32 R8, R16.reuse, R20, R8 ;  /* 0x000000141008723c */ /* 0x044ff00000001808 */
[----:B---3--:R-:W-:Y:S11]  /*36b40*/  HMMA.16816.F32 R4, R16, R12, R4 ;  /* 0x0000000c1004723c */ /* 0x008ff60000001804 */
[----:B------:R-:W-:Y:S11]  /*36b50*/  @!UPT UIADD3 URZ, URZ, URZ, URZ ;  /* 0x0000003f3f3ff290 */ /* 0x000ff6000fffe03f */
[----:B------:R-:W-:Y:S01]  /*36b60*/  @!UPT UIADD3 URZ, URZ, URZ, URZ ;  /* 0x0000003f3f3ff290 */ /* 0x000fe2000fffe03f */
[----:B------:R0:W-:Y:S01]  /*36b70*/  STL.64 [R1+0x830], R4 ;  /* 0x0008300401007387 */ /* 0x0001e20000100a00 */
[----:B------:R-:W-:Y:S02]  /*36b80*/  STL.64 [R1+0x838], R6 ;  /* 0x0008380601007387 */ /* 0x000fe40000100a00 */
[----:B0-----:R-:W-:Y:S02]  /*36b90*/  IMAD.MOV.U32 R5, RZ, RZ, R12 ;  /* 0x000000ffff057224 */ /* 0x001fe400078e000c */
[----:B------:R-:W-:-:S05]  /*36ba0*/  IMAD.MOV.U32 R12, RZ, RZ, R13 ;  /* 0x000000ffff0c7224 */ /* 0x000fca00078e000d */
[----:B------:R0:W-:Y:S01]  /*36bb0*/  STL [R1+0x2ef0], R12 ;  /* 0x002ef00c01007387 */ /* 0x0001e20000100800 */
[----:B------:R1:W-:Y:S02]  /*36bc0*/  STL [R1+0x2e80], R5 ;  /* 0x002e800501007387 */ /* 0x0003e40000100800 */
[----:B------:R2:W-:Y:S02]  /*36bd0*/  STL.64 [R1+0x820], R8 ;  /* 0x0008200801007387 */ /* 0x0005e40000100a00 */
[----:B------:R-:W-:Y:S01]  /*36be0*/  STL [R1+0x828], R10 ;  /* 0x0008280a01007387 */ /* 0x000fe20000100800 */
[----:B0-----:R-:W3:Y:S01]  /*36bf0*/  LDL.LU R12, [R1+0x4a0] ;  /* 0x0004a000010c7983 */ /* 0x001ee20000300800 */
[----:B------:R-:W3:Y:S02]  /*36c00*/  LDL.LU R13, [R1+0x4a4] ;  /* 0x0004a400010d7983 */ /* 0x000ee40000300800 */
[----:B------:R-:W3:Y:S02]  /*36c10*/  LDL.LU R14, [R1+0x4a8] ;  /* 0x0004a800010e7983 */ /* 0x000ee40000300800 */
[----:B------:R-:W3:Y:S01]  /*36c20*/  LDL.LU R15, [R1+0x4ac] ;  /* 0x0004ac00010f7983 */ /* 0x000ee20000300800 */
[----:B------:R-:W3:Y:S01]  /*36c30*/  LDL.LU R4, [R1+0x4c0] ;  /* 0x0004c00001047983 */ /* 0x000ee20000300800 */
[----:B-1----:R-:W3:Y:S02]  /*36c40*/  LDL.LU R5, [R1+0x4c4] ;  /* 0x0004c40001057983 */ /* 0x002ee40000300800 */
[----:B------:R-:W3:Y:S02]  /*36c50*/  LDL.LU R6, [R1+0x4c8] ;  /* 0x0004c80001067983 */ /* 0x000ee40000300800 */
[----:B------:R-:W3:Y:S01]  /*36c60*/  LDL.LU R7, [R1+0x4cc] ;  /* 0x0004cc0001077983 */ /* 0x000ee20000300800 */
[----:B--2---:R-:W2:Y:S01]  /*36c70*/  LDL.64 R8, [R1+0x50] ;  /* 0x0000500001087983 */ /* 0x004ea20000100a00 */
[----:B------:R-:W-:-:S02]  /*36c80*/  IMAD.MOV.U32 R3, RZ, RZ, R20 ;  /* 0x000000ffff037224 */ /* 0x000fc400078e0014 */
[----:B------:R-:W-:Y:S02]  /*36c90*/  IMAD.MOV.U32 R2, RZ, RZ, R21 ;  /* 0x000000ffff027224 */ /* 0x000fe400078e0015 */
[----:B------:R-:W0:Y:S01]  /*36ca0*/  LDSM.16.MT88.4 R20, [R26+0x4080] ;  /* 0x004080001a14783b */ /* 0x000e220000004200 */
[----:B------:R-:W-:-:S03]  /*36cb0*/  IMAD.MOV.U32 R29, RZ, RZ, R11 ;  /* 0x000000ffff1d7224 */ /* 0x000fc600078e000b */
[----:B--2---:R1:W-:Y:S04]  /*36cc0*/  STL.64 [R1+0x2f10], R8 ;  /* 0x002f100801007387 */ /* 0x0043e80000100a00 */
[----:B-1----:R-:W2:Y:S01]  /*36cd0*/  LDL.64 R8, [R1+0x60] ;  /* 0x0000600001087983 */ /* 0x002ea20000100a00 */
[----:B---3--:R-:W-:Y:S02]  /*36ce0*/  STL.64 [R1+0x2f00], R14 ;  /* 0x002f000e01007387 */ /* 0x008fe40000100a00 */
[----:B------:R1:W-:Y:S02]  /*36cf0*/  STL.64 [R1+0x2ef8], R12 ;  /* 0x002ef80c01007387 */ /* 0x0003e40000100a00 */
[----:B-1----:R-:W3:Y:S01]  /*36d00*/  LDL.LU R12, [R1+0x4b0] ;  /* 0x0004b000010c7983 */ /* 0x002ee20000300800 */
[----:B------:R-:W3:Y:S02]  /*36d10*/  LDL.LU R13, [R1+0x4b4] ;  /* 0x0004b400010d7983 */ /* 0x000ee40000300800 */
[----:B------:R-:W3:Y:S02]  /*36d20*/  LDL.LU R14, [R1+0x4b8] ;  /* 0x0004b800010e7983 */ /* 0x000ee40000300800 */
[----:B------:R-:W3:Y:S01]  /*36d30*/  LDL.LU R15, [R1+0x4bc] ;  /* 0x0004bc00010f7983 */ /* 0x000ee20000300800 */
[----:B------:R-:W2:Y:S01]  /*36d40*/  LDL R0, [R1+0x1954] ;  /* 0x0019540001007983 */ /* 0x000ea20000100800 */
[----:B------:R-:W-:Y:S02]  /*36d50*/  STL [R1+0x2784], R29 ;  /* 0x0027841d01007387 */ /* 0x000fe40000100800 */
[----:B------:R-:W-:Y:S02]  /*36d60*/  STL [R1+0x2eb8], R26 ;  /* 0x002eb81a01007387 */ /* 0x000fe40000100800 */
[----:B----4-:R-:W-:Y:S01]  /*36d70*/  STL.64 [R1+0x2eb0], R24 ;  /* 0x002eb01801007387 */ /* 0x010fe20000100a00 */
[----:B0-----:R-:W-:Y:S01]  /*36d80*/  STL.64 [R1+0x2ce8], R22 ;  /* 0x002ce81601007387 */ /* 0x001fe20000100a00 */
[----:B------:R0:W-:Y:S03]  /*36d90*/  STL.64 [R1+0x2ce0], R20 ;  /* 0x002ce01401007387 */ /* 0x0001e60000100a00 */
[----:B0-----:R-:W4:Y:S04]  /*36da0*/  LDL.64 R20, [R1] ;  /* 0x0000000001147983 */ /* 0x001f280000100a00 */
[----:B----4-:R0:W-:Y:S04]  /*36db0*/  STL.64 [R1+0x2e98], R20 ;  /* 0x002e981401007387 */ /* 0x0101e80000100a00 */
[----:B0-----:R-:W4:Y:S04]  /*36dc0*/  LDL R20, [R1+0x10] ;  /* 0x0000100001147983 */ /* 0x001f280000100800 */
[----:B------:R-:W4:Y:S04]  /*36dd0*/  LDL R21, [R1+0x14] ;  /* 0x0000140001157983 */ /* 0x000f280000100800 */
[----:B----4-:R0:W-:Y:S04]  /*36de0*/  STL.64 [R1+0x2ec0], R20 ;  /* 0x002ec01401007387 */ /* 0x0101e80000100a00 */
[----:B0-----:R-:W4:Y:S01]  /*36df0*/  LDL.LU R20, [R1+0x480] ;  /* 0x0004800001147983 */ /* 0x001f220000300800 */
[----:B------:R-:W4:Y:S02]  /*36e00*/  LDL.LU R21, [R1+0x484] ;  /* 0x0004840001157983 */ /* 0x000f240000300800 */
[----:B------:R-:W2:Y:S02]  /*36e10*/  LDL.LU R22, [R1+0x488] ;  /* 0x0004880001167983 */ /* 0x000ea40000300800 */
[----:B------:R-:W2:Y:S02]  /*36e20*/  LDL.LU R23, [R1+0x48c] ;  /* 0x00048c0001177983 */ /* 0x000ea40000300800 */
[----:B--2---:R-:W-:Y:S01]  /*36e30*/  STL.64 [R1+0x2ed0], R22 ;  /* 0x002ed01601007387 */ /* 0x004fe20000100a00 */
[----:B----4-:R0:W-:Y:S03]  /*36e40*/  STL.64 [R1+0x2ec8], R20 ;  /* 0x002ec81401007387 */ /* 0x0101e60000100a00 */
[----:B0-----:R-:W2:Y:S01]  /*36e50*/  LDL.LU R20, [R1+0x490] ;  /* 0x0004900001147983 */ /* 0x001ea20000300800 */
[----:B------:R-:W2:Y:S02]  /*36e60*/  LDL.LU R21, [R1+0x494] ;  /* 0x0004940001157983 */ /* 0x000ea40000300800 */
[----:B------:R-:W4:Y:S02]  /*36e70*/  LDL.LU R22, [R1+0x498] ;  /* 0x0004980001167983 */ /* 0x000f240000300800 */
[----:B------:R-:W4:Y:S01]  /*36e80*/  LDL.LU R23, [R1+0x49c] ;  /* 0x00049c0001177983 */ /* 0x000f220000300800 */
[----:B------:R-:W-:Y:S01]  /*36e90*/  HMMA.16816.F32 R4, R16, R8, R4 ;  /* 0x000000081004723c */ /* 0x000fe20000001804 */
[----:B----4-:R-:W-:Y:S01]  /*36ea0*/  STL.64 [R1+0x2ee8], R22 ;  /* 0x002ee81601007387 */ /* 0x010fe20000100a00 */
[----:B--2---:R0:W-:Y:S02]  /*36eb0*/  STL.64 [R1+0x2ee0], R20 ;  /* 0x002ee01401007387 */ /* 0x0041e40000100a00 */
[----:B------:R-:W2:Y:S02]  /*36ec0*/  LDL.64 R24, [R1+0x20] ;  /* 0x0000200001187983 */ /* 0x000ea40000100a00 */
[----:B------:R-:W-:Y:S01]  /*36ed0*/  IMAD.MOV.U32 R29, RZ, RZ, R9 ;  /* 0x000000ffff1d7224 */ /* 0x000fe200078e0009 */
[----:B0-----:R-:W4:Y:S04]  /*36ee0*/  LDL.64 R20, [R1+0x40] ;  /* 0x0000400001147983 */ /* 0x001f280000100a00 */
[----:B--2---:R0:W-:Y:S04]  /*36ef0*/  STL.64 [R1+0x2ed8], R24 ;  /* 0x002ed81801007387 */ /* 0x0041e80000100a00 */
[----:B0-----:R-:W2:Y:S08]  /*36f00*/  LDL.64 R24, [R1+0x30] ;  /* 0x0000300001187983 */ /* 0x001eb00000100a00 */
[----:B------:R0:W-:Y:S02]  /*36f10*/  STL.64 [R1+0x9a0], R4 ;  /* 0x0009a00401007387 */ /* 0x0001e40000100a00 */
[----:B------:R1:W-:Y:S02]  /*36f20*/  STL.64 [R1+0x9a8], R6 ;  /* 0x0009a80601007387 */ /* 0x0003e40000100a00 */
[----:B0-----:R-:W-:-:S02]  /*36f30*/  IMAD.MOV.U32 R4, RZ, RZ, R8 ;  /* 0x000000ffff047224 */ /* 0x001fc400078e0008 */
[----:B------:R-:W3:Y:S02]  /*36f40*/  LDL.LU.64 R8, [R1+0x2f10] ;  /* 0x002f100001087983 */ /* 0x000ee40000300a00 */
[C---:B---3--:R-:W-:Y:S01]  /*36f50*/  HMMA.16816.F32 R12, R16.reuse, R8, R12 ;  /* 0x00000008100c723c */ /* 0x048fe2000000180c */
[----:B-1----:R-:W-:Y:S02]  /*36f60*/  IMAD.MOV.U32 R6, RZ, RZ, R8 ;  /* 0x000000ffff067224 */ /* 0x002fe400078e0008 */
[----:B------:R-:W-:Y:S02]  /*36f70*/  IMAD.MOV.U32 R7, RZ, RZ, R9 ;  /* 0x000000ffff077224 */ /* 0x000fe400078e0009 */
[----:B------:R-:W3:Y:S11]  /*36f80*/  LDL.LU.64 R8, [R1+0x2f08] ;  /* 0x002f080001087983 */ /* 0x000ef60000300a00 */
[----:B------:R-:W-:Y:S07]  /*36f90*/  @!UPT UIADD3 URZ, URZ, URZ, URZ ;  /* 0x0000003f3f3ff290 */ /* 0x000fee000fffe03f */
[----:B------:R0:W-:Y:S01]  /*36fa0*/  STL.64 [R1+0x990], R12 ;  /* 0x0009900c01007387 */ /* 0x0001e20000100a00 */
[----:B------:R-:W-:Y:S02]  /*36fb0*/  IMAD.MOV.U32 R10, RZ, RZ, R14 ;  /* 0x000000ffff0a7224 */ /* 0x000fe400078e000e */
[----:B------:R-:W-:Y:S02]  /*36fc0*/  IMAD.MOV.U32 R11, RZ, RZ, R15 ;  /* 0x000000ffff0b7224 */ /* 0x000fe400078e000f */
[----:B------:R-:W4:Y:S04]  /*36fd0*/  LDL.LU.64 R14, [R1+0x2f00] ;  /* 0x002f0000010e7983 */ /* 0x000f280000300a00 */
[----:B0-----:R-:W4:Y:S01]  /*36fe0*/  LDL.LU.64 R12, [R1+0x2ef8] ;  /* 0x002ef800010c7983 */ /* 0x001f220000300a00 */
[----:B------:R-:W-:Y:S02]  /*36ff0*/  STL [R1+0x2584], R10 ;  /* 0x0025840a01007387 */ /* 0x000fe40000100800 */
[----:B------:R-:W-:Y:S01]  /*37000*/  STL [R1+0x2580], R11 ;  /* 0x0025800b01007387 */ /* 0x000fe20000100800 */
[----:B----4-:R-:W-:Y:S11]  /*37010*/  HMMA.16816.F32 R12, R16, R20, R12 ;  /* 0x00000014100c723c */ /* 0x010ff6000000180c */
[----:B------:R-:W-:Y:S11]  /*37020*/  @!UPT UIADD3 URZ, URZ, URZ, URZ ;  /* 0x0000003f3f3ff290 */ /* 0x000ff6000fffe03f */
[----:B------:R-:W-:Y:S01]  /*37030*/  @!UPT UIADD3 URZ, URZ, URZ, URZ ;  /* 0x0000003f3f3ff290 */ /* 0x000fe2000fffe03f */
[----:B------:R0:W-:Y:S01]  /*37040*/  STL.64 [R1+0x980], R12 ;  /* 0x0009800c01007387 */ /* 0x0001e20000100a00 */
[----:B------:R1:W-:Y:S03]  /*37050*/  STL.64 [R1+0x988], R14 ;  /* 0x0009880e01007387 */ /* 0x0003e60000100a00 */
[----:B0-----:R-:W4:Y:S01]  /*37060*/  LDL.LU R12, [R1+0x2ef0] ;  /* 0x002ef000010c7983 */ /* 0x001f220000300800 */
[----:B-1----:R-:W-:Y:S02]  /*37070*/  IMAD.MOV.U32 R14, RZ, RZ, R20 ;  /* 0x000000ffff0e7224 */ /* 0x002fe400078e0014 */
[----:B------:R-:W-:Y:S02]  /*37080*/  IMAD.MOV.U32 R15, RZ, RZ, R21 ;  /* 0x000000ffff0f7224 */ /* 0x000fe400078e0015 */
[----:B------:R-:W3:Y:S01]  /*37090*/  LDL.LU.64 R22, [R1+0x2ee8] ;  /* 0x002ee80001167983 */ /* 0x000ee20000300a00 */
[----:B------:R-:W3:Y:S01]  /*370a0*/  LDL.LU.64 R20, [R1+0x2ee0] ;  /* 0x002ee00001147983 */ /* 0x000ee20000300a00 */
[----:B--2---:R-:W-:-:S02]  /*370b0*/  IMAD.MOV.U32 R28, RZ, RZ, R24 ;  /* 0x000000ffff1c7224 */ /* 0x004fc400078e0018 */
[----:B------:R-:W-:Y:S01]  /*370c0*/  IMAD.MOV.U32 R13, RZ, RZ, R25 ;  /* 0x000000ffff0d7224 */ /* 0x000fe200078e0019 */
[C---:B---3--:R-:W-:Y:S01]  /*370d0*/  HMMA.16816.F32 R20, R16.reuse, R24, R20 ;  /* 0x000000181014723c */ /* 0x048fe20000001814 */
[----:B------:R-:W2:Y:S11]  /*370e0*/  LDL.LU.64 R24, [R1+0x2ed8] ;  /* 0x002ed80001187983 */ /* 0x000eb60000300a00 */
[----:B------:R-:W-:Y:S11]  /*370f0*/  @!UPT UIADD3 URZ, URZ, URZ, URZ ;  /* 0x0000003f3f3ff290 */ /* 0x000ff6000fffe03f */
[----:B------:R0:W-:Y:S01]  /*37100*/  STL.64 [R1+0x970], R20 ;  /* 0x0009701401007387 */ /* 0x0001e20000100a00 */
[----:B------:R-:W-:Y:S02]  /*37110*/  IMAD.MOV.U32 R10, RZ, RZ, R22 ;  /* 0x000000ffff0a7224 */ /* 0x000fe400078e0016 */
[----:B------:R-:W-:Y:S02]  /*37120*/  IMAD.MOV.U32 R11, RZ, RZ, R23 ;  /* 0x000000ffff0b7224 */ /* 0x000fe400078e0017 */
[----:B------:R-:W2:Y:S04]  /*37130*/  LDL.LU.64 R22, [R1+0x2ed0] ;  /* 0x002ed00001167983 */ /* 0x000ea80000300a00 */
[----:B0-----:R-:W2:Y:S01]  /*37140*/  LDL.LU.64 R20, [R1+0x2ec8] ;  /* 0x002ec80001147983 */ /* 0x001ea20000300a00 */
[----:B------:R-:W-:Y:S02]  /*37150*/  STL.64 [R1+0x2e90], R14 ;  /* 0x002e900e01007387 */ /* 0x000fe40000100a00 */
[----:B----4-:R0:W-:Y:S02]  /*37160*/  STL.64 [R1+0x2e88], R12 ;  /* 0x002e880c01007387 */ /* 0x0101e40000100a00 */
[----:B0-----:R-:W3:Y:S01]  /*37170*/  LDL.LU R12, [R1+0x460] ;  /* 0x00046000010c7983 */ /* 0x001ee20000300800 */
[----:B------:R-:W3:Y:S02]  /*37180*/  LDL.LU R13, [R1+0x464] ;  /* 0x00046400010d7983 */ /* 0x000ee40000300800 */
[----:B------:R-:W4:Y:S02]  /*37190*/  LDL.LU R14, [R1+0x468] ;  /* 0x00046800010e7983 */ /* 0x000f240000300800 */
[----:B------:R-:W4:Y:S01]  /*371a0*/  LDL.LU R15, [R1+0x46c] ;  /* 0x00046c00010f7983 */ /* 0x000f220000300800 */
[----:B--2---:R-:W-:Y:S01]  /*371b0*/  HMMA.16816.F32 R20, R16, R24, R20 ;  /* 0x000000181014723c */ /* 0x004fe20000001814 */
[----:B----4-:R-:W-:Y:S01]  /*371c0*/  STL.64 [R1+0x2ea8], R14 ;  /* 0x002ea80e01007387 */ /* 0x010fe20000100a00 */
[----:B---3--:R0:W-:Y:S03]  /*371d0*/  STL.64 [R1+0x2ea0], R12 ;  /* 0x002ea00c01007387 */ /* 0x0081e60000100a00 */
[----:B0-----:R-:W2:Y:S01]  /*371e0*/  LDL.LU R12, [R1+0x470] ;  /* 0x00047000010c7983 */ /* 0x001ea20000300800 */
[----:B------:R-:W2:Y:S02]  /*371f0*/  LDL.LU R13, [R1+0x474] ;  /* 0x00047400010d7983 */ /* 0x000ea40000300800 */
[----:B------:R-:W2:Y:S02]  /*37200*/  LDL.LU R14, [R1+0x478] ;  /* 0x00047800010e7983 */ /* 0x000ea40000300800 */
[----:B------:R-:W2:Y:S01]  /*37210*/  LDL.LU R15, [R1+0x47c] ;  /* 0x00047c00010f7983 */ /* 0x000ea20000300800 */
[----:B------:R-:W-:Y:S01]  /*37220*/  STL [R1+0x258c], R10 ;  /* 0x00258c0a01007387 */ /* 0x000fe20000100800 */
[----:B------:R-:W-:Y:S11]  /*37230*/  STL [R1+0x2588], R11 ;  /* 0x0025880b01007387 */ /* 0x000ff60000100800 */
[----:B------:R0:W-:Y:S02]  /*37240*/  STL.64 [R1+0x960], R20 ;  /* 0x0009601401007387 */ /* 0x0001e40000100a00 */
[----:B------:R2:W-:Y:S01]  /*37250*/  STL.64 [R1+0x968], R22 ;  /* 0x0009681601007387 */ /* 0x0005e20000100a00 */
[----:B0-----:R-:W2:Y:S01]  /*37260*/  LDL.LU.64 R20, [R1+0x2ec0] ;  /* 0x002ec00001147983 */ /* 0x001ea20000300a00 */
[----:B------:R-:W-:-:S02]  /*37270*/  IMAD.MOV.U32 R5, RZ, RZ, R24 ;  /* 0x000000ffff057224 */ /* 0x000fc400078e0018 */
[----:B------:R-:W-:Y:S02]  /*37280*/  IMAD.MOV.U32 R27, RZ, RZ, R25 ;  /* 0x000000ffff1b7224 */ /* 0x000fe400078e0019 */
[----:B------:R-:W3:Y:S01]  /*37290*/  LDL.LU R26, [R1+0x2eb8] ;  /* 0x002eb800011a7983 */ /* 0x000ee20000300800 */
[----:B------:R-:W4:Y:S01]  /*372a0*/  LDL.LU.64 R24, [R1+0x2eb0] ;  /* 0x002eb00001187983 */ /* 0x000f220000300a00 */
[C---:B--2---:R-:W-:Y:S03]  /*372b0*/  HMMA.16816.F32 R20, R16.reuse, R20, R12 ;  /* 0x000000141014723c */ /* 0x044fe6000000180c */
[----:B------:R-:W2:Y:S01]  /*372c0*/  LDL.LU.64 R14, [R1+0x2ea8] ;  /* 0x002ea800010e7983 */ /* 0x000ea20000300a00 */
[----:B------:R-:W2:Y:S11]  /*372d0*/  LDL.LU.64 R12, [R1+0x2ea0] ;  /* 0x002ea000010c7983 */ /* 0x000eb60000300a00 */
[----:B------:R-:W-:Y:S08]  /*372e0*/  @!UPT UIADD3 URZ, URZ, URZ, URZ ;  /* 0x0000003f3f3ff290 */ /* 0x000ff0000fffe03f */
[----:B------:R-:W-:Y:S01]  /*372f0*/  STL.64 [R1+0x958], R22 ;  /* 0x0009581601007387 */ /* 0x000fe20000100a00 */
[----:B------:R-:W-:Y:S02]  /*37300*/  IMAD.MOV.U32 R10, RZ, RZ, R20 ;  /* 0x000000ffff0a7224 */ /* 0x000fe400078e0014 */
[----:B------:R-:W-:Y:S02]  /*37310*/  IMAD.MOV.U32 R11, RZ, RZ, R21 ;  /* 0x000000ffff0b7224 */ /* 0x000fe400078e0015 */
[----:B------:R-:W2:Y:S01]  /*37320*/  LDL.LU.64 R20, [R1+0x2e98] ;  /* 0x002e980001147983 */ /* 0x000ea20000300a00 */
[----:B------:R-:W-:Y:S02]  /*37330*/  STL [R1+0x2594], R10 ;  /* 0x0025940a01007387 */ /* 0x000fe40000100800 */
[----:B------:R0:W-:Y:S01]  /*37340*/  STL [R1+0x2590], R11 ;  /* 0x0025900b01007387 */ /* 0x0001e20000100800 */
[----:B--2---:R-:W-:Y:S01]  /*37350*/  HMMA.16816.F32 R12, R16, R20, R12 ;  /* 0x00000014100c723c */ /* 0x004fe2000000180c */
[----:B0-----:R-:W-:-:S02]  /*37360*/  IMAD.MOV.U32 R11, RZ, RZ, R20 ;  /* 0x000000ffff0b7224 */ /* 0x001fc400078e0014 */
[----:B------:R-:W-:Y:S11]  /*37370*/  IMAD.MOV.U32 R10, RZ, RZ, R21 ;  /* 0x000000ffff0a7224 */ /* 0x000ff600078e0015 */
[----:B------:R-:W-:Y:S09]  /*37380*/  @!UPT UIADD3 URZ, URZ, URZ, URZ ;  /* 0x0000003f3f3ff290 */ /* 0x000ff2000fffe03f */
[----:B------:R-:W-:Y:S01]  /*37390*/  STL.64 [R1+0x940], R12 ;  /* 0x0009400c01007387 */ /* 0x000fe20000100a00 */
[----:B------:R0:W-:Y:S03]  /*373a0*/  STL.64 [R1+0x948], R14 ;  /* 0x0009480e01007387 */ /* 0x0001e60000100a00 */
[----:B0-----:R-:W2:Y:S01]  /*373b0*/  LDL.LU.64 R14, [R1+0x2e90] ;  /* 0x002e9000010e7983 */ /* 0x001ea20000300a00 */
[----:B------:R-:W2:Y:S02]  /*373c0*/  LDL.LU.64 R12, [R1+0x2e88] ;  /* 0x002e8800010c7983 */ /* 0x000ea40000300a00 */
        /* <DEDUP_REMOVED lines=9> */
[----:B------:R-:W2:Y:S02]  /*37460*/  LDL.LU R23, [R1+0x25c] ;  /* 0x00025c0001177983 */ /* 0x000ea40000300800 */
[----:B--2---:R-:W-:Y:S01]  /*37470*/  STL.64 [R1+0x2d08], R22 ;  /* 0x002d081601007387 */ /* 0x004fe20000100a00 */
[----:B------:R0:W-:Y:S02]  /*37480*/  STL.64 [R1+0x2d00], R20 ;  /* 0x002d001401007387 */ /* 0x0001e40000100a00 */
[----:B0-----:R-:W-:-:S02]  /*37490*/  IMAD.MOV.U32 R20, RZ, RZ, R11 ;  /* 0x000000ffff147224 */ /* 0x001fc400078e000b */
[----:B------:R-:W-:-:S05]  /*374a0*/  IMAD.MOV.U32 R21, RZ, RZ, R10 ;  /* 0x000000ffff157224 */ /* 0x000fca00078e000a */
[----:B------:R0:W-:Y:S04]  /*374b0*/  STL.64 [R1+0x2d20], R20 ;  /* 0x002d201401007387 */ /* 0x0001e80000100a00 */
[----:B0-----:R-:W2:Y:S04]  /*374c0*/  LDL.64 R20, [R1+0x10] ;  /* 0x0000100001147983 */ /* 0x001ea80000100a00 */
[----:B--2---:R0:W-:Y:S04]  /*374d0*/  STL.64 [R1+0x2d38], R20 ;  /* 0x002d381401007387 */ /* 0x0041e80000100a00 */
[----:B0-----:R-:W4:Y:S01]  /*374e0*/  LDL.LU R20, [R1+0x450] ;  /* 0x0004500001147983 */ /* 0x001f220000300800 */
[----:B------:R-:W4:Y:S02]  /*374f0*/  LDL.LU R21, [R1+0x454] ;  /* 0x0004540001157983 */ /* 0x000f240000300800 */
[----:B------:R-:W4:Y:S02]  /*37500*/  LDL.LU R22, [R1+0x458] ;  /* 0x0004580001167983 */ /* 0x000f240000300800 */
[----:B------:R-:W4:Y:S02]  /*37510*/  LDL.LU R23, [R1+0x45c] ;  /* 0x00045c0001177983 */ /* 0x000f240000300800 */
[----:B----4-:R-:W-:Y:S11]  /*37520*/  HMMA.16816.F32 R20, R16, R24, R20 ;  /* 0x000000181014723c */ /* 0x010ff60000001814 */
[----:B------:R-:W-:Y:S11]  /*37530*/  @!UPT UIADD3 URZ, URZ, URZ, URZ ;  /* 0x0000003f3f3ff290 */ /* 0x000ff6000fffe03f */
[----:B------:R-:W-:Y:S02]  /*37540*/  @!UPT UIADD3 URZ, URZ, URZ, URZ ;  /* 0x0000003f3f3ff290 */ /* 0x000fe4000fffe03f */
[----:B------:R-:W-:Y:S02]  /*37550*/  IMAD.MOV.U32 R10, RZ, RZ, R20 ;  /* 0x000000ffff0a7224 */ /* 0x000fe400078e0014 */
[----:B------:R-:W-:Y:S02]  /*37560*/  IMAD.MOV.U32 R11, RZ, RZ, R21 ;  /* 0x000000ffff0b7224 */ /* 0x000fe400078e0015 */
[----:B------:R-:W-:Y:S02]  /*37570*/  IMAD.MOV.U32 R20, RZ, RZ, R5 ;  /* 0x000000ffff147224 */ /* 0x000fe400078e0005 */
[----:B------:R-:W-:Y:S01]  /*37580*/  IMAD.MOV.U32 R21, RZ, RZ, R27 ;  /* 0x000000ffff157224 */ /* 0x000fe200078e001b */
[----:B------:R-:W-:Y:S01]  /*37590*/  STL.64 [R1+0x938], R22 ;  /* 0x0009381601007387 */ /* 0x000fe20000100a00 */
[----:B------:R-:W-:Y:S02]  /*375a0*/  STL.64 [R1+0x2e50], R10 ;  /* 0x002e500a01007387 */ /* 0x000fe40000100a00 */
[----:B------:R-:W-:Y:S02]  /*375b0*/  STL.64 [R1+0x2e48], R8 ;  /* 0x002e480801007387 */ /* 0x000fe40000100a00 */
[----:B------:R-:W2:Y:S01]  /*375c0*/  LDL.LU R5, [R1+0x2e80] ;  /* 0x002e800001057983 */ /* 0x000ea20000300800 */
[----:B------:R-:W-:Y:S01]  /*375d0*/  STL.64 [R1+0x2d50], R20 ;  /* 0x002d501401007387 */ /* 0x000fe20000100a00 */
[----:B---3--:R-:W-:Y:S02]  /*375e0*/  STL [R1+0x2d18], R26 ;  /* 0x002d181a01007387 */ /* 0x008fe40000100800 */
[----:B------:R0:W-:Y:S02]  /*375f0*/  STL.64 [R1+0x2d10], R24 ;  /* 0x002d101801007387 */ /* 0x0001e40000100a00 */
[----:B0-----:R-:W3:Y:S01]  /*37600*/  LDL.LU R24, [R1+0x260] ;  /* 0x0002600001187983 */ /* 0x001ee20000300800 */
[----:B------:R-:W3:Y:S02]  /*37610*/  LDL.LU R25, [R1+0x264] ;  /* 0x0002640001197983 */ /* 0x000ee40000300800 */
[----:B------:R-:W4:Y:S02]  /*37620*/  LDL.LU R26, [R1+0x268] ;  /* 0x00026800011a7983 */ /* 0x000f240000300800 */
[----:B------:R-:W4:Y:S02]  /*37630*/  LDL.LU R27, [R1+0x26c] ;  /* 0x00026c00011b7983 */ /* 0x000f240000300800 */
[----:B------:R-:W-:-:S02]  /*37640*/  IMAD.MOV.U32 R20, RZ, RZ, R28 ;  /* 0x000000ffff147224 */ /* 0x000fc400078e001c */
[----:B------:R-:W-:Y:S01]  /*37650*/  IMAD.MOV.U32 R21, RZ, RZ, R13 ;  /* 0x000000ffff157224 */ /* 0x000fe200078e000d */
[----:B------:R-:W2:Y:S01]  /*37660*/  LDL.LU R28, [R1+0x2e7c] ;  /* 0x002e7c00011c7983 */ /* 0x000ea20000300800 */
[----:B------:R-:W2:Y:S03]  /*37670*/  LDL.LU R13, [R1+0x2e78] ;  /* 0x002e7800010d7983 */ /* 0x000ea60000300800 */
[----:B------:R-:W-:Y:S04]  /*37680*/  STL.64 [R1+0x2d68], R20 ;  /* 0x002d681401007387 */ /* 0x000fe80000100a00 */
[----:B----4-:R-:W-:Y:S01]  /*37690*/  STL.64 [R1+0x2d30], R26 ;  /* 0x002d301a01007387 */ /* 0x010fe20000100a00 */
[----:B---3--:R0:W-:Y:S03]  /*376a0*/  STL.64 [R1+0x2d28], R24 ;  /* 0x002d281801007387 */ /* 0x0081e60000100a00 */
        /* <DEDUP_REMOVED lines=8> */
[----:B------:R0:W-:Y:S02]  /*37730*/  STL.64 [R1+0x2d80], R20 ;  /* 0x002d801401007387 */ /* 0x0001e40000100a00 */
[----:B0-----:R-:W-:Y:S02]  /*37740*/  IMAD.MOV.U32 R20, RZ, RZ, R6 ;  /* 0x000000ffff147224 */ /* 0x001fe400078e0006 */
[----:B------:R-:W-:Y:S01]  /*37750*/  IMAD.MOV.U32 R21, RZ, RZ, R7 ;  /* 0x000000ffff157224 */ /* 0x000fe200078e0007 */
[----:B----4-:R-:W-:Y:S01]  /*37760*/  STL.64 [R1+0x2d48], R26 ;  /* 0x002d481a01007387 */ /* 0x010fe20000100a00 */
[----:B---3--:R0:W-:Y:S03]  /*37770*/  STL.64 [R1+0x2d40], R24 ;  /* 0x002d401801007387 */ /* 0x0081e60000100a00 */
[----:B0-----:R-:W3:Y:S01]  /*37780*/  LDL.LU R24, [R1+0x280] ;  /* 0x0002800001187983 */ /* 0x001ee20000300800 */
[----:B------:R-:W3:Y:S02]  /*37790*/  LDL.LU R25, [R1+0x284] ;  /* 0x0002840001197983 */ /* 0x000ee40000300800 */
[----:B------:R-:W4:Y:S02]  /*377a0*/  LDL.LU R26, [R1+0x288] ;  /* 0x00028800011a7983 */ /* 0x000f240000300800 */
[----:B------:R-:W4:Y:S01]  /*377b0*/  LDL.LU R27, [R1+0x28c] ;  /* 0x00028c00011b7983 */ /* 0x000f220000300800 */
[----:B------:R-:W2:Y:S01]  /*377c0*/  LDL.LU R6, [R1+0x2e6c] ;  /* 0x002e6c0001067983 */ /* 0x000ea20000300800 */
[----:B------:R-:W2:Y:S02]  /*377d0*/  LDL.LU R7, [R1+0x2e68] ;  /* 0x002e680001077983 */ /* 0x000ea40000300800 */
[----:B------:R0:W-:Y:S02]  /*377e0*/  STL.64 [R1+0x2d98], R20 ;  /* 0x002d981401007387 */ /* 0x0001e40000100a00 */
[----:B0-----:R-:W-:-:S02]  /*377f0*/  IMAD.MOV.U32 R20, RZ, RZ, R4 ;  /* 0x000000ffff147224 */ /* 0x001fc400078e0004 */
[----:B------:R-:W-:Y:S01]  /*37800*/  IMAD.MOV.U32 R21, RZ, RZ, R29 ;  /* 0x000000ffff157224 */ /* 0x000fe200078e001d */
[----:B------:R-:W2:Y:S04]  /*37810*/  LDL.LU R4, [R1+0x2e64] ;  /* 0x002e640001047983 */ /* 0x000ea80000300800 */
[----:B------:R0:W-:Y:S04]  /*37820*/  STL.64 [R1+0x2db0], R20 ;  /* 0x002db01401007387 */ /* 0x0001e80000100a00 */
[----:B0-----:R-:W2:Y:S01]  /*37830*/  LDL.LU R20, [R1+0x170] ;  /* 0x0001700001147983 */ /* 0x001ea20000300800 */
[----:B------:R-:W2:Y:S02]  /*37840*/  LDL.LU R21, [R1+0x174] ;  /* 0x0001740001157983 */ /* 0x000ea40000300800 */
[----:B------:R-:W2:Y:S02]  /*37850*/  LDL.LU R22, [R1+0x178] ;  /* 0x0001780001167983 */ /* 0x000ea40000300800 */
[----:B------:R-:W2:Y:S02]  /*37860*/  LDL.LU R23, [R1+0x17c] ;  /* 0x00017c0001177983 */ /* 0x000ea40000300800 */
[----:B--2---:R-:W-:Y:S01]  /*37870*/  STL.64 [R1+0x2dc0], R22 ;  /* 0x002dc01601007387 */ /* 0x004fe20000100a00 */
[----:B------:R0:W-:Y:S02]  /*37880*/  STL.64 [R1+0x2db8], R20 ;  /* 0x002db81401007387 */ /* 0x0001e40000100a00 */
[----:B0-----:R-:W-:-:S02]  /*37890*/  IMAD.MOV.U32 R20, RZ, RZ, R5 ;  /* 0x000000ffff147224 */ /* 0x001fc400078e0005 */
[----:B------:R-:W-:Y:S01]  /*378a0*/  IMAD.MOV.U32 R21, RZ, RZ, R12 ;  /* 0x000000ffff157224 */ /* 0x000fe200078e000c */
[----:B------:R-:W2:Y:S01]  /*378b0*/  LDL.LU R5, [R1+0x2e60] ;  /* 0x002e600001057983 */ /* 0x000ea20000300800 */
[----:B------:R-:W2:Y:S03]  /*378c0*/  LDL.LU R12, [R1+0x2e5c] ;  /* 0x002e5c00010c7983 */ /* 0x000ea60000300800 */
[----:B------:R-:W-:Y:S01]  /*378d0*/  STL.64 [R1+0x2dd8], R20 ;  /* 0x002dd81401007387 */ /* 0x000fe20000100a00 */
[----:B----4-:R-:W-:Y:S02]  /*378e0*/  STL.64 [R1+0x2d60], R26 ;  /* 0x002d601a01007387 */ /* 0x010fe40000100a00 */
[----:B---3--:R0:W-:Y:S02]  /*378f0*/  STL.64 [R1+0x2d58], R24 ;  /* 0x002d581801007387 */ /* 0x0081e40000100a00 */
[----:B0-----:R-:W3:Y:S01]  /*37900*/  LDL.LU R24, [R1+0x290] ;  /* 0x0002900001187983 */ /* 0x001ee20000300800 */
[----:B------:R-:W3:Y:S02]  /*37910*/  LDL.LU R25, [R1+0x294] ;  /* 0x0002940001197983 */ /* 0x000ee40000300800 */
[----:B------:R-:W4:Y:S02]  /*37920*/  LDL.LU R26, [R1+0x298] ;  /* 0x00029800011a7983 */ /* 0x000f240000300800 */
[----:B------:R-:W4:Y:S02]  /*37930*/  LDL.LU R27, [R1+0x29c] ;  /* 0x00029c00011b7983 */ /* 0x000f240000300800 */
[----:B------:R-:W-:-:S02]  /*37940*/  IMAD.MOV.U32 R20, RZ, RZ, R13 ;  /* 0x000000ffff147224 */ /* 0x000fc400078e000d */
[----:B------:R-:W-:Y:S01]  /*37950*/  IMAD.MOV.U32 R21, RZ, RZ, R28 ;  /* 0x000000ffff157224 */ /* 0x000fe200078e001c */
[----:B------:R-:W2:Y:S04]  /*37960*/  LDL.LU R13, [R1+0x2e58] ;  /* 0x002e5800010d7983 */ /* 0x000ea80000300800 */
        /* <DEDUP_REMOVED lines=8> */
[----:B------:R-:W-:-:S05]  /*379f0*/  IMAD.MOV.U32 R21, RZ, RZ, R14 ;  /* 0x000000ffff157224 */ /* 0x000fca00078e000e */
[----:B------:R0:W-:Y:S02]  /*37a00*/  STL.64 [R1+0x2e08], R20 ;  /* 0x002e081401007387 */ /* 0x0001e40000100a00 */
[----:B0-----:R-:W-:Y:S02]  /*37a10*/  IMAD.MOV.U32 R20, RZ, RZ, R7 ;  /* 0x000000ffff147224 */ /* 0x001fe400078e0007 */
[----:B------:R-:W-:-:S05]  /*37a20*/  IMAD.MOV.U32 R21, RZ, RZ, R6 ;  /* 0x000000ffff157224 */ /* 0x000fca00078e0006 */
        /* <DEDUP_REMOVED lines=8> */
[----:B--2---:R-:W-:Y:S01]  /*37ab0*/  IMAD.MOV.U32 R20, RZ, RZ, R5 ;  /* 0x000000ffff147224 */ /* 0x004fe200078e0005 */
[----:B----4-:R-:W-:Y:S01]  /*37ac0*/  STL.64 [R1+0x2da8], R26 ;  /* 0x002da81a01007387 */ /* 0x010fe20000100a00 */
[----:B---3--:R0:W-:Y:S03]  /*37ad0*/  STL.64 [R1+0x2da0], R24 ;  /* 0x002da01801007387 */ /* 0x0081e60000100a00 */
[----:B0-----:R-:W2:Y:S01]  /*37ae0*/  LDL.LU R24, [R1+0x2c0] ;  /* 0x0002c00001187983 */ /* 0x001ea20000300800 */
[----:B------:R-:W2:Y:S02]  /*37af0*/  LDL.LU R25, [R1+0x2c4] ;  /* 0x0002c40001197983 */ /* 0x000ea40000300800 */
[----:B------:R-:W3:Y:S02]  /*37b00*/  LDL.LU R26, [R1+0x2c8] ;  /* 0x0002c800011a7983 */ /* 0x000ee40000300800 */
[----:B------:R-:W3:Y:S01]  /*37b10*/  LDL.LU R27, [R1+0x2cc] ;  /* 0x0002cc00011b7983 */ /* 0x000ee20000300800 */
        /* <DEDUP_REMOVED lines=8> */
[----:B---3--:R-:W-:Y:S01]  /*37ba0*/  STL.64 [R1+0x2dd0], R26 ;  /* 0x002dd01a01007387 */ /* 0x008fe20000100a00 */
[----:B--2---:R0:W-:Y:S03]  /*37bb0*/  STL.64 [R1+0x2dc8], R24 ;  /* 0x002dc81801007387 */ /* 0x0041e60000100a00 */
        /* <DEDUP_REMOVED lines=16> */
[C---:B----4-:R-:W-:Y:S01]  /*37cc0*/  HMMA.16816.F32 R8, R16.reuse, R12, R8 ;  /* 0x0000000c1008723c */ /* 0x050fe20000001808 */
        /* <DEDUP_REMOVED lines=10> */
[----:B------:R-:W2:Y:S02]  /*37d70*/  LDL.LU R26, [R1+0x1c8] ;  /* 0x0001c800011a7983 */ /* 0x000ea40000300800 */
[----:B------:R-:W2:Y:S02]  /*37d80*/  LDL.LU R27, [R1+0x1cc] ;  /* 0x0001cc00011b7983 */ /* 0x000ea40000300800 */
[----:B------:R-:W-:Y:S01]  /*37d90*/  STL.64 [R1+0x920], R8 ;  /* 0x0009200801007387 */ /* 0x000fe20000100a00 */
[----:B------:R0:W-:Y:S03]  /*37da0*/  STL.64 [R1+0x928], R10 ;  /* 0x0009280a01007387 */ /* 0x0001e60000100a00 */
[----:B0-----:R-:W3:Y:S01]  /*37db0*/  LDL.LU.64 R10, [R1+0x2e50] ;  /* 0x002e5000010a7983 */ /* 0x001ee20000300a00 */
[----:B------:R-:W4:Y:S02]  /*37dc0*/  LDL.LU.64 R8, [R1+0x2e48] ;  /* 0x002e480001087983 */ /* 0x000f240000300a00 */
[----:B----4-:R-:W-:Y:S01]  /*37dd0*/  HMMA.16816.F32 R16, R16, R8, R4 ;  /* 0x000000081010723c */ /* 0x010fe20000001804 */
[----:B------:R-:W2:Y:S01]  /*37de0*/  LDL.LU.64 R6, [R1+0x2e40] ;  /* 0x002e400001067983 */ /* 0x000ea20000300a00 */
[----:B------:R-:W2:Y:S11]  /*37df0*/  LDL.LU.64 R4, [R1+0x2e38] ;  /* 0x002e380001047983 */ /* 0x000eb60000300a00 */
[----:B------:R-:W-:Y:S10]  /*37e00*/  @!UPT UIADD3 URZ, URZ, URZ, URZ ;  /* 0x0000003f3f3ff290 */ /* 0x000ff4000fffe03f */
[----:B------:R-:W-:Y:S01]  /*37e10*/  STL.64 [R1+0x810], R16 ;  /* 0x0008101001007387 */ /* 0x000fe20000100a00 */
[----:B------:R-:W-:Y:S01]  /*37e20*/  STL.64 [R1+0x818], R18 ;  /* 0x0008181201007387 */ /* 0x000fe20000100a00 */
        /* <DEDUP_REMOVED lines=37> */
[----:B------:R-:W-:-:S07]  /*38080*/  IMAD.MOV.U32 R17, RZ, RZ, R2 ;  /* 0x000000ffff117224 */ /* 0x000fce00078e0002 */
[C---:B----4-:R-:W-:Y:S01]  /*38090*/  HMMA.16816.F32 R16, R4.reuse, R16, R20 ;  /* 0x000000100410723c */ /* 0x050fe20000001814 */
[----:B------:R-:W2:Y:S11]  /*380a0*/  LDL.LU.64 R20, [R1+0x2db0] ;  /* 0x002db00001147983 */ /* 0x000eb60000300a00 */
[----:B------:R-:W-:Y:S11]  /*380b0*/  @!UPT UIADD3 URZ, URZ, URZ, URZ ;  /* 0x0000003f3f3ff290 */ /* 0x000ff6000fffe03f */
[----:B------:R-:W-:Y:S01]  /*380c0*/  STL.64 [R1+0x7b0], R16 ;  /* 0x0007b01001007387 */ /* 0x000fe20000100a00 */
[----:B------:R-:W-:Y:S02]  /*380d0*/  STL.64 [R1+0x7b8], R18 ;  /* 0x0007b81201007387 */ /* 0x000fe40000100a00 */
[----:B------:R-:W0:Y:S02]  /*380e0*/  LDSM.16.MT88.4 R16, [R0+0x4080] ;  /* 0x004080000010783b */ /* 0x000e240000004200 */
[----:B0-----:R-:W-:Y:S02]  /*380f0*/  STL [R1+0x2bfc], R18 ;  /* 0x002bfc1201007387 */ /* 0x001fe40000100800 */
[----:B------:R-:W-:Y:S02]  /*38100*/  STL [R1+0x2bf8], R19 ;  /* 0x002bf81301007387 */ /* 0x000fe40000100800 */
[----:B------:R0:W-:Y:S02]  /*38110*/  STL.64 [R1+0x2ca0], R16 ;  /* 0x002ca01001007387 */ /* 0x0001e40000100a00 */
[----:B0-----:R-:W4:Y:S01]  /*38120*/  LDL.LU R16, [R1+0x160] ;  /* 0x0001600001107983 */ /* 0x001f220000300800 */
[----:B------:R-:W4:Y:S02]  /*38130*/  LDL.LU R17, [R1+0x164] ;  /* 0x0001640001117983 */ /* 0x000f240000300800 */
[----:B------:R-:W4:Y:S02]  /*38140*/  LDL.LU R18, [R1+0x168] ;  /* 0x0001680001127983 */ /* 0x000f240000300800 */
[----:B------:R-:W4:Y:S01]  /*38150*/  LDL.LU R19, [R1+0x16c] ;  /* 0x00016c0001137983 */ /* 0x000f220000300800 */
        /* <DEDUP_REMOVED lines=45> */
[C---:B--2---:R-:W-:Y:S01]  /*38430*/  HMMA.16816.F32 R20, R4.reuse, R20, R24 ;  /* 0x000000140414723c */ /* 0x044fe20000001818 */
[----:B------:R-:W2:Y:S01]  /*38440*/  LDL.LU R26, [R1+0x2d18] ;  /* 0x002d1800011a7983 */ /* 0x000ea20000300800 */
[----:B------:R-:W2:Y:S11]  /*38450*/  LDL.LU.64 R24, [R1+0x2d10] ;  /* 0x002d100001187983 */ /* 0x000eb60000300a00 */
[----:B------:R-:W-:Y:S10]  /*38460*/  @!UPT UIADD3 URZ, URZ, URZ, URZ ;  /* 0x0000003f3f3ff290 */ /* 0x000ff4000fffe03f */
        /* <DEDUP_REMOVED lines=12> */
[C---:B--2---:R-:W-:Y:S08]  /*38530*/  HMMA.16816.F32 R20, R4.reuse, R12, R20 ;  /* 0x0000000c0414723c */ /* 0x044ff00000001814 */
[----:B----4-:R-:W-:Y:S11]  /*38540*/  HMMA.16816.F32 R4, R4, R8, R16 ;  /* 0x000000080404723c */ /* 0x010ff60000001810 */
[----:B------:R-:W-:Y:S04]  /*38550*/  @!UPT UIADD3 URZ, URZ, URZ, URZ ;  /* 0x0000003f3f3ff290 */ /* 0x000fe8000fffe03f */
[----:B------:R-:W-:Y:S01]  /*38560*/  STL.64 [R1+0x720], R20 ;  /* 0x0007201401007387 */ /* 0x000fe20000100a00 */
[----:B------:R0:W-:Y:S03]  /*38570*/  STL.64 [R1+0x728], R22 ;  /* 0x0007281601007387 */ /* 0x0001e60000100a00 */
[----:B0-----:R-:W2:Y:S01]  /*38580*/  LDL.LU.64 R22, [R1+0x2ce8] ;  /* 0x002ce80001167983 */ /* 0x001ea20000300a00 */
[----:B------:R-:W2:Y:S02]  /*38590*/  LDL.LU.64 R20, [R1+0x2ce0] ;  /* 0x002ce00001147983 */ /* 0x000ea40000300a00 */
[----:B------:R0:W-:Y:S02]  /*385a0*/  STL [R1+0x2c24], R12 ;  /* 0x002c240c01007387 */ /* 0x0001e40000100800 */
[----:B------:R1:W-:Y:S01]  /*385b0*/  STL [R1+0x2c20], R13 ;  /* 0x002c200d01007387 */ /* 0x0003e20000100800 */
[----:B0-----:R-:W2:Y:S01]  /*385c0*/  LDL.LU R12, [R1+0xa70] ;  /* 0x000a7000010c7983 */ /* 0x001ea20000300800 */
[----:B-1----:R-:W2:Y:S02]  /*385d0*/  LDL.LU R13, [R1+0xa74] ;  /* 0x000a7400010d7983 */ /* 0x002ea40000300800 */
[----:B------:R-:W2:Y:S02]  /*385e0*/  LDL.LU R14, [R1+0xa78] ;  /* 0x000a7800010e7983 */ /* 0x000ea40000300800 */
[----:B------:R-:W2:Y:S01]  /*385f0*/  LDL.LU R15, [R1+0xa7c] ;  /* 0x000a7c00010f7983 */ /* 0x000ea20000300800 */
[----:B------:R-:W4:Y:S01]  /*38600*/  LDL.LU R16, [R1+0xa20] ;  /* 0x000a200001107983 */ /* 0x000f220000300800 */
[----:B------:R-:W-:Y:S02]  /*38610*/  STL.64 [R1+0x710], R4 ;  /* 0x0007100401007387 */ /* 0x000fe40000100a00 */
[----:B------:R-:W-:Y:S02]  /*38620*/  STL.64 [R1+0x718], R6 ;  /* 0x0007180601007387 */ /* 0x000fe40000100a00 */
[----:B------:R-:W4:Y:S01]  /*38630*/  LDL.LU R17, [R1+0xa24] ;  /* 0x000a240001117983 */ /* 0x000f220000300800 */
[----:B------:R-:W2:Y:S01]  /*38640*/  LDL.LU R18, [R1+0xa28] ;  /* 0x000a280001127983 */ /* 0x000ea20000300800 */
[----:B------:R-:W2:Y:S03]  /*38650*/  LDL.LU R19, [R1+0xa2c] ;  /* 0x000a2c0001137983 */ /* 0x000ea60000300800 */
[----:B--2---:R-:W-:Y:S01]  /*38660*/  STL.64 [R1+0x2cb0], R18 ;  /* 0x002cb01201007387 */ /* 0x004fe20000100a00 */
[----:B----4-:R0:W-:Y:S03]  /*38670*/  STL.64 [R1+0x2ca8], R16 ;  /* 0x002ca81001007387 */ /* 0x0101e60000100a00 */
[----:B0-----:R-:W2:Y:S04]  /*38680*/  LDL.64 R16, [R1+0x80] ;  /* 0x0000800001107983 */ /* 0x001ea80000100a00 */
[----:B--2---:R0:W-:Y:S04]  /*38690*/  STL.64 [R1+0x2cc0], R16 ;  /* 0x002cc01001007387 */ /* 0x0041e80000100a00 */
[----:B0-----:R-:W2:Y:S01]  /*386a0*/  LDL.LU R16, [R1+0xa40] ;  /* 0x000a400001107983 */ /* 0x001ea20000300800 */
[----:B------:R-:W2:Y:S02]  /*386b0*/  LDL.LU R17, [R1+0xa44] ;  /* 0x000a440001117983 */ /* 0x000ea40000300800 */
[----:B------:R-:W4:Y:S02]  /*386c0*/  LDL.LU R18, [R1+0xa48] ;  /* 0x000a480001127983 */ /* 0x000f240000300800 */
[----:B------:R-:W4:Y:S02]  /*386d0*/  LDL.LU R19, [R1+0xa4c] ;  /* 0x000a4c0001137983 */ /* 0x000f240000300800 */
[----:B----4-:R-:W-:Y:S01]  /*386e0*/  STL.64 [R1+0x2cd0], R18 ;  /* 0x002cd01201007387 */ /* 0x010fe20000100a00 */
[----:B--2---:R0:W-:Y:S03]  /*386f0*/  STL.64 [R1+0x2cc8], R16 ;  /* 0x002cc81001007387 */ /* 0x0041e60000100a00 */
[----:B0-----:R-:W2:Y:S04]  /*38700*/  LDL.64 R16, [R1+0xa0] ;  /* 0x0000a00001107983 */ /* 0x001ea80000100a00 */
[----:B--2---:R0:W-:Y:S04]  /*38710*/  STL.64 [R1+0x2cd8], R16 ;  /* 0x002cd81001007387 */ /* 0x0041e80000100a00 */
[----:B0-----:R-:W2:Y:S01]  /*38720*/  LDL.LU R16, [R1+0xa60] ;  /* 0x000a600001107983 */ /* 0x001ea20000300800 */
[----:B------:R-:W2:Y:S02]  /*38730*/  LDL.LU R17, [R1+0xa64] ;  /* 0x000a640001117983 */ /* 0x000ea40000300800 */
[----:B------:R-:W2:Y:S02]  /*38740*/  LDL.LU R18, [R1+0xa68] ;  /* 0x000a680001127983 */ /* 0x000ea40000300800 */
[----:B------:R-:W2:Y:S01]  /*38750*/  LDL.LU R19, [R1+0xa6c] ;  /* 0x000a6c0001137983 */ /* 0x000ea20000300800 */
[----:B------:R-:W4:Y:S04]  /*38760*/  LDL.64 R4, [R1+0x70] ;  /* 0x0000700001047983 */ /* 0x000f280000100a00 */
[----:B----4-:R0:W-:Y:S04]  /*38770*/  STL.64 [R1+0x2cb8], R4 ;  /* 0x002cb80401007387 */ /* 0x0101e80000100a00 */
[----:B0-----:R-:W4:Y:S01]  /*38780*/  LDL.LU R4, [R1+0xa30] ;  /* 0x000a300001047983 */ /* 0x001f220000300800 */
[----:B------:R-:W4:Y:S02]  /*38790*/  LDL.LU R5, [R1+0xa34] ;  /* 0x000a340001057983 */ /* 0x000f240000300800 */
[----:B------:R-:W4:Y:S02]  /*387a0*/  LDL.LU R6, [R1+0xa38] ;  /* 0x000a380001067983 */ /* 0x000f240000300800 */
[----:B------:R-:W4:Y:S01]  /*387b0*/  LDL.LU R7, [R1+0xa3c] ;  /* 0x000a3c0001077983 */ /* 0x000f220000300800 */
[----:B---3--:R-:W-:Y:S01]  /*387c0*/  STL.64 [R1+0x2c18], R10 ;  /* 0x002c180a01007387 */ /* 0x008fe20000100a00 */
[----:B------:R0:W-:Y:S03]  /*387d0*/  STL.64 [R1+0x2c10], R8 ;  /* 0x002c100801007387 */ /* 0x0001e60000100a00 */
[----:B0-----:R-:W3:Y:S02]  /*387e0*/  LDL.64 R8, [R1+0xc0] ;  /* 0x0000c00001087983 */ /* 0x001ee40000100a00 */
[----:B---3--:R-:W-:Y:S11]  /*387f0*/  HMMA.16816.F32 R12, R20, R8, R12 ;  /* 0x00000008140c723c */ /* 0x008ff6000000180c */
[----:B------:R-:W-:Y:S11]  /*38800*/  @!UPT UIADD3 URZ, URZ, URZ, URZ ;  /* 0x0000003f3f3ff290 */ /* 0x000ff6000fffe03f */
[----:B------:R-:W-:Y:S01]  /*38810*/  @!UPT UIADD3 URZ, URZ, URZ, URZ ;  /* 0x0000003f3f3ff290 */ /* 0x000fe2000fffe03f */
[----:B------:R0:W-:Y:S01]  /*38820*/  STL.64 [R1+0x600], R12 ;  /* 0x0006000c01007387 */ /* 0x0001e20000100a00 */
[----:B------:R-:W-:Y:S02]  /*38830*/  STL.64 [R1+0x608], R14 ;  /* 0x0006080e01007387 */ /* 0x000fe40000100a00 */
[----:B------:R-:W3:Y:S02]  /*38840*/  LDL.64 R24, [R1+0x60] ;  /* 0x0000600001187983 */ /* 0x000ee40000100a00 */
[----:B0-----:R-:W-:Y:S02]  /*38850*/  IMAD.MOV.U32 R13, RZ, RZ, R9 ;  /* 0x000000ffff0d7224 */ /* 0x001fe400078e0009 */
[----:B------:R-:W-:-:S03]  /*38860*/  IMAD.MOV.U32 R12, RZ, RZ, R8 ;  /* 0x000000ffff0c7224 */ /* 0x000fc600078e0008 */
[----:B------:R-:W-:Y:S02]  /*38870*/  STL [R1+0x2c78], R13 ;  /* 0x002c780d01007387 */ /* 0x000fe40000100800 */
[----:B------:R0:W-:Y:S02]  /*38880*/  STL [R1+0x2c30], R12 ;  /* 0x002c300c01007387 */ /* 0x0001e40000100800 */
[----:B0-----:R-:W2:Y:S02]  /*38890*/  LDL.64 R12, [R1+0xb0] ;  /* 0x0000b000010c7983 */ /* 0x001ea40000100a00 */
[C---:B--2---:R-:W-:Y:S01]  /*388a0*/  HMMA.16816.F32 R16, R20.reuse, R12, R16 ;  /* 0x0000000c1410723c */ /* 0x044fe20000001810 */
[----:B------:R-:W-:Y:S02]  /*388b0*/  IMAD.MOV.U32 R9, RZ, RZ, R12 ;  /* 0x000000ffff097224 */ /* 0x000fe400078e000c */
[----:B------:R-:W-:Y:S11]  /*388c0*/  IMAD.MOV.U32 R8, RZ, RZ, R13 ;  /* 0x000000ffff087224 */ /* 0x000ff600078e000d */
[----:B------:R-:W-:Y:S09]  /*388d0*/  @!UPT UIADD3 URZ, URZ, URZ, URZ ;  /* 0x0000003f3f3ff290 */ /* 0x000ff2000fffe03f */
[----:B------:R0:W-:Y:S01]  /*388e0*/  STL.64 [R1+0x5f0], R16 ;  /* 0x0005f01001007387 */ /* 0x0001e20000100a00 */
[----:B------:R-:W-:Y:S02]  /*388f0*/  IMAD.MOV.U32 R15, RZ, RZ, R19 ;  /* 0x000000ffff0f7224 */ /* 0x000fe400078e0013 */
[----:B------:R-:W-:Y:S01]  /*38900*/  IMAD.MOV.U32 R14, RZ, RZ, R18 ;  /* 0x000000ffff0e7224 */ /* 0x000fe200078e0012 */
[----:B0-----:R-:W2:Y:S01]  /*38910*/  LDL.LU.64 R16, [R1+0x2cd8] ;  /* 0x002cd80001107983 */ /* 0x001ea20000300a00 */
[----:B------:R0:W-:Y:S03]  /*38920*/  STL.64 [R1+0x2c28], R8 ;  /* 0x002c280801007387 */ /* 0x0001e60000100a00 */
[----:B0-----:R-:W3:Y:S01]  /*38930*/  LDL.LU R8, [R1+0xb00] ;  /* 0x000b000001087983 */ /* 0x001ee20000300800 */
[----:B------:R-:W3:Y:S02]  /*38940*/  LDL.LU R9, [R1+0xb04] ;  /* 0x000b040001097983 */ /* 0x000ee40000300800 */
[----:B------:R-:W3:Y:S02]  /*38950*/  LDL.LU R10, [R1+0xb08] ;  /* 0x000b0800010a7983 */ /* 0x000ee40000300800 */
[----:B------:R-:W3:Y:S01]  /*38960*/  LDL.LU R11, [R1+0xb0c] ;  /* 0x000b0c00010b7983 */ /* 0x000ee20000300800 */
[----:B------:R-:W-:Y:S01]  /*38970*/  STL [R1+0x24bc], R15 ;  /* 0x0024bc0f01007387 */ /* 0x000fe20000100800 */
[----:B------:R0:W-:Y:S02]  /*38980*/  STL [R1+0x24b8], R14 ;  /* 0x0024b80e01007387 */ /* 0x0001e40000100800 */
[----:B------:R-:W3:Y:S02]  /*38990*/  LDL.LU R12, [R1+0xa50] ;  /* 0x000a5000010c7983 */ /* 0x000ee40000300800 */
[----:B------:R-:W3:Y:S01]  /*389a0*/  LDL.LU R13, [R1+0xa54] ;  /* 0x000a5400010d7983 */ /* 0x000ee20000300800 */
[----:B0-----:R-:W3:Y:S01]  /*389b0*/  LDL.LU R14, [R1+0xa58] ;  /* 0x000a5800010e7983 */ /* 0x001ee20000300800 */
[----:B------:R-:W3:Y:S02]  /*389c0*/  LDL.LU R15, [R1+0xa5c] ;  /* 0x000a5c00010f7983 */ /* 0x000ee40000300800 */
[----:B--2---:R-:W-:Y:S01]  /*389d0*/  IMAD.MOV.U32 R0, RZ, RZ, R17 ;  /* 0x000000ffff007224 */ /* 0x004fe200078e0011 */
[C---:B---3--:R-:W-:Y:S11]  /*389e0*/  HMMA.16816.F32 R12, R20.reuse, R16, R12 ;  /* 0x00000010140c723c */ /* 0x048ff6000000180c */
[----:B------:R-:W-:Y:S11]  /*389f0*/  @!UPT UIADD3 URZ, URZ, URZ, URZ ;  /* 0x0000003f3f3ff290 */ /* 0x000ff6000fffe03f */
[----:B------:R-:W-:Y:S01]  /*38a00*/  @!UPT UIADD3 URZ, URZ, URZ, URZ ;  /* 0x0000003f3f3ff290 */ /* 0x000fe2000fffe03f */
[----:B------:R0:W-:Y:S01]  /*38a10*/  STL.64 [R1+0x5e0], R12 ;  /* 0x0005e00c01007387 */ /* 0x0001e20000100a00 */
[----:B------:R-:W-:Y:S02]  /*38a20*/  STL.64 [R1+0x5e8], R14 ;  /* 0x0005e80e01007387 */ /* 0x000fe40000100a00 */
[----:B------:R-:W2:Y:S02]  /*38a30*/  LDL.LU.64 R18, [R1+0x2cd0] ;  /* 0x002cd00001127983 */ /* 0x000ea40000300a00 */
[----:B0-----:R-:W-:Y:S02]  /*38a40*/  IMAD.MOV.U32 R12, RZ, RZ, R16 ;  /* 0x000000ffff0c7224 */ /* 0x001fe400078e0010 */
[----:B------:R-:W2:Y:S01]  /*38a50*/  LDL.LU.64 R16, [R1+0x2cc8] ;  /* 0x002cc80001107983 */ /* 0x000ea20000300a00 */
[----:B------:R-:W-:Y:S02]  /*38a60*/  STL [R1+0x2c80], R0 ;  /* 0x002c800001007387 */ /* 0x000fe40000100800 */
[----:B------:R0:W-:Y:S02]  /*38a70*/  STL [R1+0x2c7c], R12 ;  /* 0x002c7c0c01007387 */ /* 0x0001e40000100800 */
[----:B0-----:R-:W2:Y:S02]  /*38a80*/  LDL.64 R12, [R1+0x90] ;  /* 0x00009000010c7983 */ /* 0x001ea40000100a00 */
[----:B--2---:R-:W-:Y:S11]  /*38a90*/  HMMA.16816.F32 R16, R20, R12, R16 ;  /* 0x0000000c1410723c */ /* 0x004ff60000001810 */
[----:B------:R-:W-:Y:S11]  /*38aa0*/  @!UPT UIADD3 URZ, URZ, URZ, URZ ;  /* 0x0000003f3f3ff290 */ /* 0x000ff6000fffe03f */
[----:B------:R-:W-:Y:S01]  /*38ab0*/  @!UPT UIADD3 URZ, URZ, URZ, URZ ;  /* 0x0000003f3f3ff290 */ /* 0x000fe2000fffe03f */
[----:B------:R0:W-:Y:S04]  /*38ac0*/  STL.64 [R1+0x5d0], R16 ;  /* 0x0005d01001007387 */ /* 0x0001e80000100a00 */
[----:B0-----:R-:W4:Y:S01]  /*38ad0*/  LDL.LU.64 R16, [R1+0x2cc0] ;  /* 0x002cc00001107983 */ /* 0x001f220000300a00 */
[----:B------:R-:W-:Y:S02]  /*38ae0*/  IMAD.MOV.U32 R14, RZ, RZ, R19 ;  /* 0x000000ffff0e7224 */ /* 0x000fe400078e0013 */
[----:B------:R-:W-:-:S03]  /*38af0*/  IMAD.MOV.U32 R15, RZ, RZ, R18 ;  /* 0x000000ffff0f7224 */ /* 0x000fc600078e0012 */
[----:B------:R-:W-:Y:S02]  /*38b00*/  STL [R1+0x24c4], R14 ;  /* 0x0024c40e01007387 */ /* 0x000fe40000100800 */
[----:B------:R-:W-:Y:S01]  /*38b10*/  STL [R1+0x24c0], R15 ;  /* 0x0024c00f01007387 */ /* 0x000fe20000100800 */
[C---:B----4-:R-:W-:Y:S01]  /*38b20*/  HMMA.16816.F32 R4, R20.reuse, R16, R4 ;  /* 0x000000101404723c */ /* 0x050fe20000001804 */
[----:B------:R-:W-:Y:S02]  /*38b30*/  IMAD.MOV.U32 R0, RZ, RZ, R16 ;  /* 0x000000ffff007224 */ /* 0x000fe400078e0010 */
[----:B------:R-:W-:Y:S11]  /*38b40*/  IMAD.MOV.U32 R12, RZ, RZ, R17 ;  /* 0x000000ffff0c7224 */ /* 0x000ff600078e0011 */
[----:B------:R-:W-:Y:S09]  /*38b50*/  @!UPT UIADD3 URZ, URZ, URZ, URZ ;  /* 0x0000003f3f3ff290 */ /* 0x000ff2000fffe03f */
[----:B------:R0:W-:Y:S01]  /*38b60*/  STL.64 [R1+0x5c0], R4 ;  /* 0x0005c00401007387 */ /* 0x0001e20000100a00 */
[----:B------:R-:W-:Y:S03]  /*38b70*/  STL.64 [R1+0x5c8], R6 ;  /* 0x0005c80601007387 */ /* 0x000fe60000100a00 */
[----:B0-----:R-:W2:Y:S01]  /*38b80*/  LDL.LU.64 R4, [R1+0x2cb8] ;  /* 0x002cb80001047983 */ /* 0x001ea20000300a00 */
[----:B------:R-:W2:Y:S02]  /*38b90*/  LDL.LU.64 R18, [R1+0x2cb0] ;  /* 0x002cb00001127983 */ /* 0x000ea40000300a00 */
[----:B------:R-:W2:Y:S02]  /*38ba0*/  LDL.LU.64 R16, [R1+0x2ca8] ;  /* 0x002ca80001107983 */ /* 0x000ea40000300a00 */
[C---:B--2---:R-:W-:Y:S11]  /*38bb0*/  HMMA.16816.F32 R16, R20.reuse, R4, R16 ;  /* 0x000000041410723c */ /* 0x044ff60000001810 */
[----:B------:R-:W-:Y:S11]  /*38bc0*/  @!UPT UIADD3 URZ, URZ, URZ, URZ ;  /* 0x0000003f3f3ff290 */ /* 0x000ff6000fffe03f */
[----:B------:R-:W-:Y:S01]  /*38bd0*/  @!UPT UIADD3 URZ, URZ, URZ, URZ ;  /* 0x0000003f3f3ff290 */ /* 0x000fe2000fffe03f */
[----:B------:R0:W-:Y:S01]  /*38be0*/  STL.64 [R1+0x5b0], R16 ;  /* 0x0005b01001007387 */ /* 0x0001e20000100a00 */
[----:B------:R1:W-:Y:S03]  /*38bf0*/  STL.64 [R1+0x5b8], R18 ;  /* 0x0005b81201007387 */ /* 0x0003e60000100a00 */
[----:B0-----:R-:W2:Y:S01]  /*38c00*/  LDL.LU.64 R16, [R1+0x2ca0] ;  /* 0x002ca00001107983 */ /* 0x001ea20000300a00 */
[----:B-1----:R-:W-:Y:S02]  /*38c10*/  IMAD.MOV.U32 R18, RZ, RZ, R4 ;  /* 0x000000ffff127224 */ /* 0x002fe400078e0004 */
[----:B------:R-:W-:Y:S02]  /*38c20*/  IMAD.MOV.U32 R19, RZ, RZ, R5 ;  /* 0x000000ffff137224 */ /* 0x000fe400078e0005 */
[----:B------:R-:W0:Y:S01]  /*38c30*/  LDSM.16.MT88.4 R4, [R26+0x4100] ;  /* 0x004100001a04783b */ /* 0x000e220000004200 */
[----:B------:R-:W-:Y:S03]  /*38c40*/  HMMA.16816.F32 R8, R20, R24, R8 ;  /* 0x000000181408723c */ /* 0x000fe60000001808 */
[----:B------:R-:W-:Y:S04]  /*38c50*/  STL.64 [R1+0x2c08], R18 ;  /* 0x002c081201007387 */ /* 0x000fe80000100a00 */
[----:B--2---:R-:W-:Y:S01]  /*38c60*/  STL.64 [R1+0x2c00], R16 ;  /* 0x002c001001007387 */ /* 0x004fe20000100a00 */
[----:B0-----:R-:W-:Y:S02]  /*38c70*/  STL.64 [R1+0x2ab0], R6 ;  /* 0x002ab00601007387 */ /* 0x001fe40000100a00 */
[----:B------:R0:W-:Y:S11]  /*38c80*/  STL.64 [R1+0x2aa8], R4 ;  /* 0x002aa80401007387 */ /* 0x0001f60000100a00 */
[----:B------:R-:W-:Y:S02]  /*38c90*/  @!UPT UIADD3 URZ, URZ, URZ, URZ ;  /* 0x0000003f3f3ff290 */ /* 0x000fe4000fffe03f */
[----:B------:R-:W-:Y:S02]  /*38ca0*/  STL.64 [R1+0x6a0], R8 ;  /* 0x0006a00801007387 */ /* 0x000fe40000100a00 */
[----:B0-----:R-:W-:Y:S02]  /*38cb0*/  IMAD.MOV.U32 R5, RZ, RZ, R24 ;  /* 0x000000ffff057224 */ /* 0x001fe400078e0018 */
[----:B------:R-:W-:-:S05]  /*38cc0*/  IMAD.MOV.U32 R4, RZ, RZ, R25 ;  /* 0x000000ffff047224 */ /* 0x000fca00078e0019 */
[----:B------:R0:W-:Y:S01]  /*38cd0*/  STL.64 [R1+0x2c98], R4 ;  /* 0x002c980401007387 */ /* 0x0001e20000100a00 */
[----:B------:R-:W2:Y:S02]  /*38ce0*/  LDL.LU R16, [R1+0xa90] ;  /* 0x000a900001107983 */ /* 0x000ea40000300800 */
[----:B------:R-:W2:Y:S02]  /*38cf0*/  LDL.LU R17, [R1+0xa94] ;  /* 0x000a940001117983 */ /* 0x000ea40000300800 */
[----:B------:R-:W3:Y:S01]  /*38d00*/  LDL.LU R18, [R1+0xa98] ;  /* 0x000a980001127983 */ /* 0x000ee20000300800 */
[----:B------:R-:W3:Y:S04]  /*38d10*/  LDL.LU R19, [R1+0xa9c] ;  /* 0x000a9c0001137983 */ /* 0x000ee80000300800 */
[----:B0-----:R-:W4:Y:S01]  /*38d20*/  LDL.LU R4, [R1+0xaf0] ;  /* 0x000af00001047983 */ /* 0x001f220000300800 */
        /* <DEDUP_REMOVED lines=8> */
[----:B------:R-:W3:Y:S01]  /*38db0*/  LDL.LU R19, [R1+0xabc] ;  /* 0x000abc0001137983 */ /* 0x000ee20000300800 */
[----:B------:R-:W2:Y:S01]  /*38dc0*/  LDL.LU R24, [R1+0xac0] ;  /* 0x000ac00001187983 */ /* 0x000ea20000300800 */
[----:B------:R-:W2:Y:S02]  /*38dd0*/  LDL.LU R25, [R1+0xac4] ;  /* 0x000ac40001197983 */ /* 0x000ea40000300800 */
[----:B------:R-:W2:Y:S02]  /*38de0*/  LDL.LU R26, [R1+0xac8] ;  /* 0x000ac800011a7983 */ /* 0x000ea40000300800 */
[----:B------:R-:W2:Y:S02]  /*38df0*/  LDL.LU R27, [R1+0xacc] ;  /* 0x000acc00011b7983 */ /* 0x000ea40000300800 */
[----:B--2---:R-:W-:Y:S01]  /*38e00*/  STL.64 [R1+0x2c68], R26 ;  /* 0x002c681a01007387 */ /* 0x004fe20000100a00 */
[----:B------:R0:W-:Y:S03]  /*38e10*/  STL.64 [R1+0x2c60], R24 ;  /* 0x002c601801007387 */ /* 0x0001e60000100a00 */
[----:B0-----:R-:W2:Y:S04]  /*38e20*/  LDL.64 R24, [R1+0x30] ;  /* 0x0000300001187983 */ /* 0x001ea80000100a00 */
[----:B--2---:R0:W-:Y:S04]  /*38e30*/  STL.64 [R1+0x2c88], R24 ;  /* 0x002c881801007387 */ /* 0x0041e80000100a00 */
[----:B0-----:R-:W2:Y:S04]  /*38e40*/  LDL.64 R24, [R1+0x40] ;  /* 0x0000400001187983 */ /* 0x001ea80000100a00 */
[----:B--2---:R0:W-:Y:S04]  /*38e50*/  STL.64 [R1+0x2c90], R24 ;  /* 0x002c901801007387 */ /* 0x0041e80000100a00 */
[----:B0-----:R-:W4:Y:S01]  /*38e60*/  LDL.64 R24, [R1+0x50] ;  /* 0x0000500001187983 */ /* 0x001f220000100a00 */
[----:B---3--:R-:W-:Y:S02]  /*38e70*/  STL.64 [R1+0x2c50], R18 ;  /* 0x002c501201007387 */ /* 0x008fe40000100a00 */
[----:B------:R0:W-:Y:S02]  /*38e80*/  STL.64 [R1+0x2c48], R16 ;  /* 0x002c481001007387 */ /* 0x0001e40000100a00 */
[----:B0-----:R-:W2:Y:S01]  /*38e90*/  LDL.64 R16, [R1+0x20] ;  /* 0x0000200001107983 */ /* 0x001ea20000100a00 */
[----:B------:R-:W-:-:S02]  /*38ea0*/  IMAD.MOV.U32 R15, RZ, RZ, R11 ;  /* 0x000000ffff0f7224 */ /* 0x000fc400078e000b */
[----:B------:R-:W-:Y:S01]  /*38eb0*/  IMAD.MOV.U32 R14, RZ, RZ, R10 ;  /* 0x000000ffff0e7224 */ /* 0x000fe200078e000a */
[----:B----4-:R-:W-:Y:S01]  /*38ec0*/  HMMA.16816.F32 R4, R20, R24, R4 ;  /* 0x000000181404723c */ /* 0x010fe20000001804 */
[----:B--2---:R0:W-:Y:S04]  /*38ed0*/  STL.64 [R1+0x2c70], R16 ;  /* 0x002c701001007387 */ /* 0x0041e80000100a00 */
[----:B0-----:R-:W2:Y:S01]  /*38ee0*/  LDL.LU R16, [R1+0xad0] ;  /* 0x000ad00001107983 */ /* 0x001ea20000300800 */
[----:B------:R-:W2:Y:S02]  /*38ef0*/  LDL.LU R17, [R1+0xad4] ;  /* 0x000ad40001117983 */ /* 0x000ea40000300800 */
[----:B------:R-:W2:Y:S02]  /*38f00*/  LDL.LU R18, [R1+0xad8] ;  /* 0x000ad80001127983 */ /* 0x000ea40000300800 */
[----:B------:R-:W2:Y:S01]  /*38f10*/  LDL.LU R19, [R1+0xadc] ;  /* 0x000adc0001137983 */ /* 0x000ea20000300800 */
[----:B------:R-:W3:Y:S01]  /*38f20*/  LDL.LU R8, [R1+0xaa0] ;  /* 0x000aa00001087983 */ /* 0x000ee20000300800 */
[----:B------:R-:W3:Y:S02]  /*38f30*/  LDL.LU R9, [R1+0xaa4] ;  /* 0x000aa40001097983 */ /* 0x000ee40000300800 */
[----:B------:R-:W3:Y:S02]  /*38f40*/  LDL.LU R10, [R1+0xaa8] ;  /* 0x000aa800010a7983 */ /* 0x000ee40000300800 */
[----:B------:R-:W3:Y:S01]  /*38f50*/  LDL.LU R11, [R1+0xaac] ;  /* 0x000aac00010b7983 */ /* 0x000ee20000300800 */
[----:B------:R-:W-:Y:S01]  /*38f60*/  STL [R1+0x24cc], R15 ;  /* 0x0024cc0f01007387 */ /* 0x000fe20000100800 */
[----:B------:R-:W-:Y:S05]  /*38f70*/  STL [R1+0x24c8], R14 ;  /* 0x0024c80e01007387 */ /* 0x000fea0000100800 */
[----:B------:R0:W-:Y:S02]  /*38f80*/  STL.64 [R1+0x690], R4 ;  /* 0x0006900401007387 */ /* 0x0001e40000100a00 */
[----:B------:R1:W-:Y:S01]  /*38f90*/  STL.64 [R1+0x698], R6 ;  /* 0x0006980601007387 */ /* 0x0003e20000100a00 */
[----:B0-----:R-:W4:Y:S01]  /*38fa0*/  LDL.LU.64 R4, [R1+0x2c98] ;  /* 0x002c980001047983 */ /* 0x001f220000300a00 */
[----:B-1----:R-:W-:-:S02]  /*38fb0*/  IMAD.MOV.U32 R7, RZ, RZ, R24 ;  /* 0x000000ffff077224 */ /* 0x002fc400078e0018 */
[----:B------:R-:W-:Y:S02]  /*38fc0*/  IMAD.MOV.U32 R6, RZ, RZ, R25 ;  /* 0x000000ffff067224 */ /* 0x000fe400078e0019 */
[----:B------:R-:W2:Y:S03]  /*38fd0*/  LDL.LU.64 R24, [R1+0x2c90] ;  /* 0x002c900001187983 */ /* 0x000ea60000300a00 */
[----:B------:R-:W-:Y:S01]  /*38fe0*/  STL.64 [R1+0x2b88], R6 ;  /* 0x002b880601007387 */ /* 0x000fe20000100a00 */
[----:B----4-:R0:W-:Y:S04]  /*38ff0*/  STL.64 [R1+0x2b80], R4 ;  /* 0x002b800401007387 */ /* 0x0101e80000100a00 */
[----:B0-----:R-:W4:Y:S01]  /*39000*/  LDL.LU R4, [R1+0xae0] ;  /* 0x000ae00001047983 */ /* 0x001f220000300800 */
[----:B------:R-:W4:Y:S02]  /*39010*/  LDL.LU R5, [R1+0xae4] ;  /* 0x000ae40001057983 */ /* 0x000f240000300800 */
[----:B------:R-:W4:Y:S02]  /*39020*/  LDL.LU R6, [R1+0xae8] ;  /* 0x000ae80001067983 */ /* 0x000f240000300800 */
[----:B------:R-:W4:Y:S02]  /*39030*/  LDL.LU R7, [R1+0xaec] ;  /* 0x000aec0001077983 */ /* 0x000f240000300800 */
[----:B--2---:R-:W-:-:S02]  /*39040*/  IMAD.MOV.U32 R29, RZ, RZ, R24 ;  /* 0x000000ffff1d7224 */ /* 0x004fc400078e0018 */
[----:B------:R-:W-:Y:S01]  /*39050*/  IMAD.MOV.U32 R28, RZ, RZ, R25 ;  /* 0x000000ffff1c7224 */ /* 0x000fe200078e0019 */
[----:B----4-:R-:W-:Y:S01]  /*39060*/  HMMA.16816.F32 R4, R20, R24, R4 ;  /* 0x000000181404723c */ /* 0x010fe20000001804 */
[----:B------:R-:W2:Y:S11]  /*39070*/  LDL.LU.64 R24, [R1+0x2c88] ;  /* 0x002c880001187983 */ /* 0x000eb60000300a00 */
[----:B------:R-:W-:Y:S11]  /*39080*/  @!UPT UIADD3 URZ, URZ, URZ, URZ ;  /* 0x0000003f3f3ff290 */ /* 0x000ff6000fffe03f */
[----:B------:R0:W-:Y:S02]  /*39090*/  STL.64 [R1+0x680], R4 ;  /* 0x0006800401007387 */ /* 0x0001e40000100a00 */
[----:B0-----:R-:W-:Y:S02]  /*390a0*/  IMAD.MOV.U32 R4, RZ, RZ, R0 ;  /* 0x000000ffff047224 */ /* 0x001fe400078e0000 */
[----:B------:R-:W-:Y:S01]  /*390b0*/  IMAD.MOV.U32 R5, RZ, RZ, R12 ;  /* 0x000000ffff057224 */ /* 0x000fe200078e000c */
[----:B------:R-:W4:Y:S01]  /*390c0*/  LDL.LU R0, [R1+0x2c80] ;  /* 0x002c800001007983 */ /* 0x000f220000300800 */
[----:B------:R-:W3:Y:S03]  /*390d0*/  LDL.LU R12, [R1+0x2c7c] ;  /* 0x002c7c00010c7983 */ /* 0x000ee60000300800 */
[----:B------:R0:W-:Y:S04]  /*390e0*/  STL.64 [R1+0x2b98], R4 ;  /* 0x002b980401007387 */ /* 0x0001e80000100a00 */
[----:B0-----:R-:W3:Y:S01]  /*390f0*/  LDL R4, [R1+0x90] ;  /* 0x0000900001047983 */ /* 0x001ee20000100800 */
[----:B------:R-:W-:-:S02]  /*39100*/  IMAD.MOV.U32 R5, RZ, RZ, R13 ;  /* 0x000000ffff057224 */ /* 0x000fc400078e000d */
[----:B------:R-:W-:Y:S02]  /*39110*/  IMAD.MOV.U32 R15, RZ, RZ, R6 ;  /* 0x000000ffff0f7224 */ /* 0x000fe400078e0006 */
[----:B------:R-:W-:Y:S01]  /*39120*/  IMAD.MOV.U32 R14, RZ, RZ, R7 ;  /* 0x000000ffff0e7224 */ /* 0x000fe200078e0007 */
[----:B------:R-:W4:Y:S01]  /*39130*/  LDL.LU R13, [R1+0x2c78] ;  /* 0x002c7800010d7983 */ /* 0x000f220000300800 */
[C---:B--2---:R-:W-:Y:S03]  /*39140*/  HMMA.16816.F32 R16, R20.reuse, R24, R16 ;  /* 0x000000181410723c */ /* 0x044fe60000001810 */
[----:B---3--:R-:W-:Y:S01]  /*39150*/  STL.64 [R1+0x2bb0], R4 ;  /* 0x002bb00401007387 */ /* 0x008fe20000100a00 */
[----:B------:R0:W-:Y:S03]  /*39160*/  STL [R1+0x24d4], R15 ;  /* 0x0024d40f01007387 */ /* 0x0001e60000100800 */
[----:B0-----:R-:W2:Y:S01]  /*39170*/  LDL R15, [R1+0xb10] ;  /* 0x000b1000010f7983 */ /* 0x001ea20000100800 */
[----:B------:R-:W-:Y:S11]  /*39180*/  STL [R1+0x24d0], R14 ;  /* 0x0024d00e01007387 */ /* 0x000ff60000100800 */
[----:B------:R-:W-:Y:S04]  /*39190*/  @!UPT UIADD3 URZ, URZ, URZ, URZ ;  /* 0x0000003f3f3ff290 */ /* 0x000fe8000fffe03f */
[----:B------:R0:W-:Y:S02]  /*391a0*/  STL.64 [R1+0x670], R16 ;  /* 0x0006701001007387 */ /* 0x0001e40000100a00 */
[----:B------:R-:W-:Y:S02]  /*391b0*/  STL.64 [R1+0x678], R18 ;  /* 0x0006781201007387 */ /* 0x000fe40000100a00 */
[----:B------:R-:W-:Y:S02]  /*391c0*/  IMAD.MOV.U32 R4, RZ, RZ, R3 ;  /* 0x000000ffff047224 */ /* 0x000fe400078e0003 */
[----:B------:R-:W-:Y:S02]  /*391d0*/  IMAD.MOV.U32 R5, RZ, RZ, R2 ;  /* 0x000000ffff057224 */ /* 0x000fe400078e0002 */
[----:B------:R-:W-:Y:S02]  /*391e0*/  IMAD.MOV.U32 R3, RZ, RZ, R24 ;  /* 0x000000ffff037224 */ /* 0x000fe400078e0018 */
[----:B------:R-:W-:Y:S01]  /*391f0*/  IMAD.MOV.U32 R2, RZ, RZ, R25 ;  /* 0x000000ffff027224 */ /* 0x000fe200078e0019 */
        /* <DEDUP_REMOVED lines=12> */
[----:B------:R-:W2:Y:S02]  /*392c0*/  LDL.LU.64 R16, [R1+0x2c48] ;  /* 0x002c480001107983 */ /* 0x000ea40000300a00 */
[C---:B--2---:R-:W-:Y:S02]  /*392d0*/  HMMA.16816.F32 R4, R20.reuse, R4, R16 ;  /* 0x000000041404723c */ /* 0x044fe40000001810 */
[----:B------:R-:W3:Y:S01]  /*392e0*/  LDL.LU.64 R18, [R1+0x2c40] ;  /* 0x002c400001127983 */ /* 0x000ee20000300a00 */
[----:B------:R-:W3:Y:S11]  /*392f0*/  LDL.LU.64 R16, [R1+0x2c38] ;  /* 0x002c380001107983 */ /* 0x000ef60000300a00 */
[----:B------:R-:W-:Y:S09]  /*39300*/  @!UPT UIADD3 URZ, URZ, URZ, URZ ;  /* 0x0000003f3f3ff290 */ /* 0x000ff2000fffe03f */
[----:B------:R0:W-:Y:S01]  /*39310*/  STL.64 [R1+0x650], R4 ;  /* 0x0006500401007387 */ /* 0x0001e20000100a00 */
[----:B------:R-:W-:Y:S02]  /*39320*/  STL.64 [R1+0x658], R6 ;  /* 0x0006580601007387 */ /* 0x000fe40000100a00 */
[----:B0-----:R-:W-:Y:S02]  /*39330*/  IMAD.MOV.U32 R4, RZ, RZ, R12 ;  /* 0x000000ffff047224 */ /* 0x001fe400078e000c */
[----:B----4-:R-:W-:Y:S01]  /*39340*/  IMAD.MOV.U32 R5, RZ, RZ, R0 ;  /* 0x000000ffff057224 */ /* 0x010fe200078e0000 */
[----:B------:R-:W2:Y:S04]  /*39350*/  LDL.LU R12, [R1+0x2c30] ;  /* 0x002c3000010c7983 */ /* 0x000ea80000300800 */
[----:B------:R0:W-:Y:S04]  /*39360*/  STL.64 [R1+0x2bc8], R4 ;  /* 0x002bc80401007387 */ /* 0x0001e80000100a00 */
[----:B0-----:R-:W4:Y:S02]  /*39370*/  LDL.64 R4, [R1] ;  /* 0x0000000001047983 */ /* 0x001f240000100a00 */
[C---:B----4-:R-:W-:Y:S11]  /*39380*/  HMMA.16816.F32 R8, R20.reuse, R4, R8 ;  /* 0x000000041408723c */ /* 0x050ff60000001808 */
[----:B------:R-:W-:Y:S11]  /*39390*/  @!UPT UIADD3 URZ, URZ, URZ, URZ ;  /* 0x0000003f3f3ff290 */ /* 0x000ff6000fffe03f */
[----:B------:R-:W-:Y:S01]  /*393a0*/  @!UPT UIADD3 URZ, URZ, URZ, URZ ;  /* 0x0000003f3f3ff290 */ /* 0x000fe2000fffe03f */
[----:B------:R0:W-:Y:S01]  /*393b0*/  STL.64 [R1+0x640], R8 ;  /* 0x0006400801007387 */ /* 0x0001e20000100a00 */
[----:B------:R-:W-:Y:S03]  /*393c0*/  STL.64 [R1+0x648], R10 ;  /* 0x0006480a01007387 */ /* 0x000fe60000100a00 */
[----:B0-----:R-:W4:Y:S01]  /*393d0*/  LDL.LU.64 R8, [R1+0x2c28] ;  /* 0x002c280001087983 */ /* 0x001f220000300a00 */
[----:B---3--:R-:W-:Y:S01]  /*393e0*/  HMMA.16816.F32 R16, R20, R24, R16 ;  /* 0x000000181410723c */ /* 0x008fe20000001810 */
[----:B------:R-:W-:Y:S02]  /*393f0*/  IMAD.MOV.U32 R0, RZ, RZ, R4 ;  /* 0x000000ffff007224 */ /* 0x000fe400078e0004 */
[----:B------:R-:W-:Y:S11]  /*39400*/  IMAD.MOV.U32 R14, RZ, RZ, R5 ;  /* 0x000000ffff0e7224 */ /* 0x000ff600078e0005 */
[----:B------:R-:W-:Y:S09]  /*39410*/  @!UPT UIADD3 URZ, URZ, URZ, URZ ;  /* 0x0000003f3f3ff290 */ /* 0x000ff2000fffe03f */
[----:B------:R0:W-:Y:S01]  /*39420*/  STL.64 [R1+0x630], R16 ;  /* 0x0006301001007387 */ /* 0x0001e20000100a00 */
[----:B------:R1:W-:Y:S03]  /*39430*/  STL.64 [R1+0x638], R18 ;  /* 0x0006381201007387 */ /* 0x0003e60000100a00 */
[----:B0-----:R-:W3:Y:S01]  /*39440*/  LDL.LU R16, [R1+0xa10] ;  /* 0x000a100001107983 */ /* 0x001ee20000300800 */
[----:B------:R-:W3:Y:S02]  /*39450*/  LDL.LU R17, [R1+0xa14] ;  /* 0x000a140001117983 */ /* 0x000ee40000300800 */
[----:B-1----:R-:W3:Y:S02]  /*39460*/  LDL.LU R18, [R1+0xa18] ;  /* 0x000a180001127983 */ /* 0x002ee40000300800 */
[----:B------:R-:W3:Y:S02]  /*39470*/  LDL.LU R19, [R1+0xa1c] ;  /* 0x000a1c0001137983 */ /* 0x000ee40000300800 */
[----:B----4-:R-:W-:-:S02]  /*39480*/  IMAD.MOV.U32 R4, RZ, RZ, R9 ;  /* 0x000000ffff047224 */ /* 0x010fc400078e0009 */
[----:B------:R-:W-:Y:S02]  /*39490*/  IMAD.MOV.U32 R5, RZ, RZ, R8 ;  /* 0x000000ffff057224 */ /* 0x000fe400078e0008 */
[----:B------:R-:W4:Y:S01]  /*394a0*/  LDL.LU R8, [R1+0xa80] ;  /* 0x000a800001087983 */ /* 0x000f220000300800 */
[----:B------:R-:W4:Y:S02]  /*394b0*/  LDL.LU R9, [R1+0xa84] ;  /* 0x000a840001097983 */ /* 0x000f240000300800 */
[----:B------:R-:W4:Y:S02]  /*394c0*/  LDL.LU R10, [R1+0xa88] ;  /* 0x000a8800010a7983 */ /* 0x000f240000300800 */
[----:B------:R-:W4:Y:S01]  /*394d0*/  LDL.LU R11, [R1+0xa8c] ;  /* 0x000a8c00010b7983 */ /* 0x000f220000300800 */
[----:B------:R-:W-:Y:S01]  /*394e0*/  STL.64 [R1+0x2be0], R4 ;  /* 0x002be00401007387 */ /* 0x000fe20000100a00 */
[----:B------:R0:W-:Y:S02]  /*394f0*/  STL.64 [R1+0x2ad8], R24 ;  /* 0x002ad81801007387 */ /* 0x0001e40000100a00 */
[----:B------:R1:W-:Y:S01]  /*39500*/  STL.64 [R1+0x2b90], R26 ;  /* 0x002b901a01007387 */ /* 0x0003e20000100a00 */
[----:B0-----:R-:W3:Y:S01]  /*39510*/  LDL.LU R24, [R1+0x1f0] ;  /* 0x0001f00001187983 */ /* 0x001ee20000300800 */
[----:B------:R-:W3:Y:S02]  /*39520*/  LDL.LU R25, [R1+0x1f4] ;  /* 0x0001f40001197983 */ /* 0x000ee40000300800 */
[----:B-1----:R-:W3:Y:S02]  /*39530*/  LDL.LU R26, [R1+0x1f8] ;  /* 0x0001f800011a7983 */ /* 0x002ee40000300800 */
[----:B------:R-:W3:Y:S02]  /*39540*/  LDL.LU R27, [R1+0x1fc] ;  /* 0x0001fc00011b7983 */ /* 0x000ee40000300800 */
[----:B--2---:R-:W-:-:S02]  /*39550*/  IMAD.MOV.U32 R4, RZ, RZ, R12 ;  /* 0x000000ffff047224 */ /* 0x004fc400078e000c */
[----:B------:R-:W-:Y:S01]  /*39560*/  IMAD.MOV.U32 R5, RZ, RZ, R13 ;  /* 0x000000ffff057224 */ /* 0x000fe200078e000d */
[----:B------:R-:W4:Y:S01]  /*39570*/  LDL.LU R12, [R1+0x2c24] ;  /* 0x002c2400010c7983 */ /* 0x000f220000300800 */
[----:B------:R-:W4:Y:S03]  /*39580*/  LDL.LU R13, [R1+0x2c20] ;  /* 0x002c2000010d7983 */ /* 0x000f260000300800 */
[----:B---3--:R-:W-:Y:S01]  /*39590*/  STL.64 [R1+0x2ba8], R26 ;  /* 0x002ba81a01007387 */ /* 0x008fe20000100a00 */
        /* <DEDUP_REMOVED lines=28> */
[----:B------:R-:W-:Y:S02]  /*39760*/  STL [R1+0x2ad0], R15 ;  /* 0x002ad00f01007387 */ /* 0x000fe40000100800 */
[----:B------:R-:W-:Y:S01]  /*39770*/  STL.64 [R1+0x2ac8], R12 ;  /* 0x002ac80c01007387 */ /* 0x000fe20000100a00 */
[----:B----4-:R-:W-:Y:S01]  /*39780*/  HMMA.16816.F32 R20, R20, R8, R16 ;  /* 0x000000081414723c */ /* 0x010fe20000001810 */
[----:B------:R-:W4:Y:S01]  /*39790*/  LDL.LU.64 R18, [R1+0x2c08] ;  /* 0x002c080001127983 */ /* 0x000f220000300a00 */
[----:B------:R-:W2:Y:S11]  /*397a0*/  LDL.LU.64 R16, [R1+0x2c00] ;  /* 0x002c000001107983 */ /* 0x000eb60000300a00 */
[----:B------:R-:W-:Y:S10]  /*397b0*/  @!UPT UIADD3 URZ, URZ, URZ, URZ ;  /* 0x0000003f3f3ff290 */ /* 0x000ff4000fffe03f */
[----:B------:R4:W-:Y:S01]  /*397c0*/  STL.64 [R1+0x5a0], R20 ;  /* 0x0005a01401007387 */ /* 0x0009e20000100a00 */
[----:B------:R-:W-:Y:S02]  /*397d0*/  STL.64 [R1+0x5a8], R22 ;  /* 0x0005a81601007387 */ /* 0x000fe40000100a00 */
[----:B----4-:R-:W-:Y:S02]  /*397e0*/  IMAD.MOV.U32 R20, RZ, RZ, R18 ;  /* 0x000000ffff147224 */ /* 0x010fe400078e0012 */
[----:B------:R-:W-:Y:S01]  /*397f0*/  IMAD.MOV.U32 R21, RZ, RZ, R19 ;  /* 0x000000ffff157224 */ /* 0x000fe200078e0013 */
[----:B------:R-:W2:Y:S01]  /*39800*/  LDL.LU R18, [R1+0x2bfc] ;  /* 0x002bfc0001127983 */ /* 0x000ea20000300800 */
[----:B------:R-:W2:Y:S02]  /*39810*/  LDL.LU R19, [R1+0x2bf8] ;  /* 0x002bf80001137983 */ /* 0x000ea40000300800 */
[----:B---3--:R-:W-:Y:S02]  /*39820*/  STL.64 [R1+0x2ac0], R10 ;  /* 0x002ac00a01007387 */ /* 0x008fe40000100a00 */
[----:B------:R0:W-:Y:S02]  /*39830*/  STL.64 [R1+0x2ab8], R8 ;  /* 0x002ab80801007387 */ /* 0x0001e40000100a00 */
[----:B0-----:R-:W3:Y:S01]  /*39840*/  LDL.LU R8, [R1+0x1e0] ;  /* 0x0001e00001087983 */ /* 0x001ee20000300800 */
[----:B------:R-:W3:Y:S02]  /*39850*/  LDL.LU R9, [R1+0x1e4] ;  /* 0x0001e40001097983 */ /* 0x000ee40000300800 */
[----:B------:R-:W3:Y:S02]  /*39860*/  LDL.LU R10, [R1+0x1e8] ;  /* 0x0001e800010a7983 */ /* 0x000ee40000300800 */
[----:B------:R-:W3:Y:S01]  /*39870*/  LDL.LU R11, [R1+0x1ec] ;  /* 0x0001ec00010b7983 */ /* 0x000ee20000300800 */
[C---:B--2---:R-:W-:Y:S01]  /*39880*/  HMMA.16816.F32 R4, R16.reuse, R4, R24 ;  /* 0x000000041004723c */ /* 0x044fe20000001818 */
        /* <DEDUP_REMOVED lines=26> */
[----:B0-----:R-:W2:Y:S01]  /*39a30*/  LDL.LU.64 R4, [R1+0x2b98] ;  /* 0x002b980001047983 */ /* 0x001ea20000300a00 */
[C---:B---3--:R-:W-:Y:S08]  /*39a40*/  HMMA.16816.F32 R8, R16.reuse, R20, R8 ;  /* 0x000000141008723c */ /* 0x048ff00000001808 */
[----:B--2---:R-:W-:Y:S01]  /*39a50*/  HMMA.16816.F32 R4, R16, R4, R24 ;  /* 0x000000041004723c */ /* 0x004fe20000001818 */
[----:B------:R-:W2:Y:S06]  /*39a60*/  LDL.LU.64 R26, [R1+0x2b90] ;  /* 0x002b9000011a7983 */ /* 0x000eac0000300a00 */
[----:B------:R-:W-:-:S02]  /*39a70*/  IMAD.MOV.U32 R24, RZ, RZ, R0 ;  /* 0x000000ffff187224 */ /* 0x000fc400078e0000 */
[----:B------:R-:W-:Y:S11]  /*39a80*/  IMAD.MOV.U32 R25, RZ, RZ, R14 ;  /* 0x000000ffff197224 */ /* 0x000ff600078e000e */
[----:B------:R-:W-:Y:S03]  /*39a90*/  @!UPT UIADD3 URZ, URZ, URZ, URZ ;  /* 0x0000003f3f3ff290 */ /* 0x000fe6000fffe03f */
[----:B------:R-:W-:Y:S01]  /*39aa0*/  STL.64 [R1+0x6c0], R4 ;  /* 0x0006c00401007387 */ /* 0x000fe20000100a00 */
[----:B------:R0:W-:Y:S03]  /*39ab0*/  STL.64 [R1+0x6c8], R6 ;  /* 0x0006c80601007387 */ /* 0x0001e60000100a00 */
[----:B0-----:R-:W3:Y:S01]  /*39ac0*/  LDL.LU.64 R6, [R1+0x2b88] ;  /* 0x002b880001067983 */ /* 0x001ee20000300a00 */
[----:B------:R-:W4:Y:S02]  /*39ad0*/  LDL.LU.64 R4, [R1+0x2b80] ;  /* 0x002b800001047983 */ /* 0x000f240000300a00 */
[----:B------:R-:W2:Y:S02]  /*39ae0*/  LDL.LU R0, [R1+0x2b78] ;  /* 0x002b780001007983 */ /* 0x000ea40000300800 */
[----:B------:R-:W-:Y:S01]  /*39af0*/  STL.64 [R1+0x6b0], R8 ;  /* 0x0006b00801007387 */ /* 0x000fe20000100a00 */
[----:B------:R-:W-:Y:S01]  /*39b00*/  STL.64 [R1+0x6b8], R10 ;  /* 0x0006b80a01007387 */ /* 0x000fe20000100a00 */
[----:B------:R0:W-:Y:S02]  /*39b10*/  STL.64 [R1+0x2af0], R24 ;  /* 0x002af01801007387 */ /* 0x0001e40000100a00 */
[----:B------:R-:W3:Y:S02]  /*39b20*/  LDL.LU R12, [R1+0x2e0] ;  /* 0x0002e000010c7983 */ /* 0x000ee40000300800 */
[----:B------:R-:W3:Y:S01]  /*39b30*/  LDL.LU R13, [R1+0x2e4] ;  /* 0x0002e400010d7983 */ /* 0x000ee20000300800 */
[----:B------:R-:W3:Y:S01]  /*39b40*/  LDL.LU R14, [R1+0x2e8] ;  /* 0x0002e800010e7983 */ /* 0x000ee20000300800 */
[----:B------:R-:W3:Y:S03]  /*39b50*/  LDL.LU R15, [R1+0x2ec] ;  /* 0x0002ec00010f7983 */ /* 0x000ee60000300800 */
[----:B0-----:R-:W3:Y:S04]  /*39b60*/  LDL.64 R24, [R1+0x10] ;  /* 0x0000100001187983 */ /* 0x001ee80000100a00 */
[----:B--2---:R-:W0:Y:S04]  /*39b70*/  LDSM.16.MT88.4 R20, [R0+0x4100] ;  /* 0x004100000014783b */ /* 0x004e280000004200 */
[----:B---3--:R1:W-:Y:S01]  /*39b80*/  STL.64 [R1+0x2b08], R24 ;  /* 0x002b081801007387 */ /* 0x0083e20000100a00 */
[----:B------:R-:W-:Y:S02]  /*39b90*/  STL.64 [R1+0x2ae8], R14 ;  /* 0x002ae80e01007387 */ /* 0x000fe40000100a00 */
[----:B------:R2:W-:Y:S02]  /*39ba0*/  STL.64 [R1+0x2ae0], R12 ;  /* 0x002ae00c01007387 */ /* 0x0005e40000100a00 */
[----:B-1----:R-:W-:-:S02]  /*39bb0*/  IMAD.MOV.U32 R24, RZ, RZ, R27 ;  /* 0x000000ffff187224 */ /* 0x002fc400078e001b */
[----:B------:R-:W-:Y:S01]  /*39bc0*/  IMAD.MOV.U32 R25, RZ, RZ, R26 ;  /* 0x000000ffff197224 */ /* 0x000fe200078e001a */
[----:B--2---:R-:W2:Y:S01]  /*39bd0*/  LDL.LU R12, [R1+0x2f0] ;  /* 0x0002f000010c7983 */ /* 0x004ea20000300800 */
[----:B------:R-:W2:Y:S02]  /*39be0*/  LDL.LU R13, [R1+0x2f4] ;  /* 0x0002f400010d7983 */ /* 0x000ea40000300800 */
[----:B------:R-:W3:Y:S02]  /*39bf0*/  LDL.LU R14, [R1+0x2f8] ;  /* 0x0002f800010e7983 */ /* 0x000ee40000300800 */
[----:B------:R-:W3:Y:S01]  /*39c00*/  LDL.LU R15, [R1+0x2fc] ;  /* 0x0002fc00010f7983 */ /* 0x000ee20000300800 */
[----:B------:R1:W-:Y:S04]  /*39c10*/  STL.64 [R1+0x2b20], R24 ;  /* 0x002b201801007387 */ /* 0x0003e80000100a00 */
[----:B-1----:R-:W2:Y:S01]  /*39c20*/  LDL.LU R24, [R1+0x320] ;  /* 0x0003200001187983 */ /* 0x002ea20000300800 */
[----:B------:R-:W2:Y:S02]  /*39c30*/  LDL.LU R25, [R1+0x324] ;  /* 0x0003240001197983 */ /* 0x000ea40000300800 */
[----:B------:R-:W2:Y:S02]  /*39c40*/  LDL.LU R26, [R1+0x328] ;  /* 0x00032800011a7983 */ /* 0x000ea40000300800 */
[----:B------:R-:W2:Y:S02]  /*39c50*/  LDL.LU R27, [R1+0x32c] ;  /* 0x00032c00011b7983 */ /* 0x000ea40000300800 */
[----:B--2---:R-:W-:Y:S01]  /*39c60*/  STL.64 [R1+0x2b30], R26 ;  /* 0x002b301a01007387 */ /* 0x004fe20000100a00 */
[----:B------:R1:W-:Y:S02]  /*39c70*/  STL.64 [R1+0x2b28], R24 ;  /* 0x002b281801007387 */ /* 0x0003e40000100a00 */
[----:B-1----:R-:W-:-:S02]  /*39c80*/  IMAD.MOV.U32 R24, RZ, RZ, R29 ;  /* 0x000000ffff187224 */ /* 0x002fc400078e001d */
[----:B------:R-:W-:-:S05]  /*39c90*/  IMAD.MOV.U32 R25, RZ, RZ, R28 ;  /* 0x000000ffff197224 */ /* 0x000fca00078e001c */
[----:B------:R1:W-:Y:S02]  /*39ca0*/  STL.64 [R1+0x2b48], R24 ;  /* 0x002b481801007387 */ /* 0x0003e40000100a00 */
[----:B-1----:R-:W-:Y:S02]  /*39cb0*/  IMAD.MOV.U32 R24, RZ, RZ, R7 ;  /* 0x000000ffff187224 */ /* 0x002fe400078e0007 */
[----:B------:R-:W-:-:S05]  /*39cc0*/  IMAD.MOV.U32 R25, RZ, RZ, R6 ;  /* 0x000000ffff197224 */ /* 0x000fca00078e0006 */
[----:B------:R-:W-:Y:S01]  /*39cd0*/  STL.64 [R1+0x2b60], R24 ;  /* 0x002b601801007387 */ /* 0x000fe20000100a00 */
[----:B---3--:R-:W-:Y:S02]  /*39ce0*/  STL.64 [R1+0x2b00], R14 ;  /* 0x002b000e01007387 */ /* 0x008fe40000100a00 */
[----:B------:R1:W-:Y:S02]  /*39cf0*/  STL.64 [R1+0x2af8], R12 ;  /* 0x002af80c01007387 */ /* 0x0003e40000100a00 */
[----:B-1----:R-:W2:Y:S01]  /*39d00*/  LDL.LU R12, [R1+0x300] ;  /* 0x00030000010c7983 */ /* 0x002ea20000300800 */
[----:B------:R-:W2:Y:S02]  /*39d10*/  LDL.LU R13, [R1+0x304] ;  /* 0x00030400010d7983 */ /* 0x000ea40000300800 */
[----:B------:R-:W3:Y:S02]  /*39d20*/  LDL.LU R14, [R1+0x308] ;  /* 0x00030800010e7983 */ /* 0x000ee40000300800 */
[----:B------:R-:W3:Y:S02]  /*39d30*/  LDL.LU R15, [R1+0x30c] ;  /* 0x00030c00010f7983 */ /* 0x000ee40000300800 */
[----:B---3--:R-:W-:Y:S01]  /*39d40*/  STL.64 [R1+0x2b18], R14 ;  /* 0x002b180e01007387 */ /* 0x008fe20000100a00 */
[----:B--2---:R1:W-:Y:S03]  /*39d50*/  STL.64 [R1+0x2b10], R12 ;  /* 0x002b100c01007387 */ /* 0x0043e60000100a00 */
        /* <DEDUP_REMOVED lines=16> */
[----:B----4-:R-:W-:-:S02]  /*39e60*/  IMAD.MOV.U32 R24, RZ, RZ, R5 ;  /* 0x000000ffff187224 */ /* 0x010fc400078e0005 */
[----:B------:R-:W-:Y:S01]  /*39e70*/  IMAD.MOV.U32 R25, RZ, RZ, R4 ;  /* 0x000000ffff197224 */ /* 0x000fe200078e0004 */
[----:B---3--:R-:W-:Y:S01]  /*39e80*/  STL.64 [R1+0x2b70], R14 ;  /* 0x002b700e01007387 */ /* 0x008fe20000100a00 */
[----:B--2---:R1:W-:Y:S03]  /*39e90*/  STL.64 [R1+0x2b68], R12 ;  /* 0x002b680c01007387 */ /* 0x0043e60000100a00 */
[----:B-1----:R-:W2:Y:S01]  /*39ea0*/  LDL.LU R12, [R1+0x350] ;  /* 0x00035000010c7983 */ /* 0x002ea20000300800 */
[----:B------:R-:W2:Y:S02]  /*39eb0*/  LDL.LU R13, [R1+0x354] ;  /* 0x00035400010d7983 */ /* 0x000ea40000300800 */
[----:B------:R-:W2:Y:S02]  /*39ec0*/  LDL.LU R14, [R1+0x358] ;  /* 0x00035800010e7983 */ /* 0x000ea40000300800 */
[----:B------:R-:W2:Y:S01]  /*39ed0*/  LDL.LU R15, [R1+0x35c] ;  /* 0x00035c00010f7983 */ /* 0x000ea20000300800 */
[----:B------:R-:W3:Y:S01]  /*39ee0*/  LDL.LU R8, [R1+0x2d0] ;  /* 0x0002d00001087983 */ /* 0x000ee20000300800 */
[----:B------:R-:W3:Y:S02]  /*39ef0*/  LDL.LU R9, [R1+0x2d4] ;  /* 0x0002d40001097983 */ /* 0x000ee40000300800 */
[----:B------:R-:W3:Y:S02]  /*39f00*/  LDL.LU R10, [R1+0x2d8] ;  /* 0x0002d800010a7983 */ /* 0x000ee40000300800 */
[----:B------:R-:W3:Y:S01]  /*39f10*/  LDL.LU R11, [R1+0x2dc] ;  /* 0x0002dc00010b7983 */ /* 0x000ee20000300800 */
[----:B------:R-:W4:Y:S01]  /*39f20*/  LDL.LU R4, [R1+0x1d0] ;  /* 0x0001d00001047983 */ /* 0x000f220000300800 */
[----:B------:R-:W4:Y:S02]  /*39f30*/  LDL.LU R5, [R1+0x1d4] ;  /* 0x0001d40001057983 */ /* 0x000f240000300800 */
[----:B------:R-:W4:Y:S02]  /*39f40*/  LDL.LU R6, [R1+0x1d8] ;  /* 0x0001d80001067983 */ /* 0x000f240000300800 */
[----:B------:R-:W4:Y:S01]  /*39f50*/  LDL.LU R7, [R1+0x1dc] ;  /* 0x0001dc0001077983 */ /* 0x000f220000300800 */
[----:B------:R-:W-:Y:S01]  /*39f60*/  STL [R1+0x29b8], R0 ;  /* 0x0029b80001007387 */ /* 0x000fe20000100800 */
[----:B0-----:R-:W-:Y:S02]  /*39f70*/  STL.64 [R1+0x29a0], R22 ;  /* 0x0029a01601007387 */ /* 0x001fe40000100a00 */
[----:B------:R-:W-:Y:S01]  /*39f80*/  STL.64 [R1+0x2998], R20 ;  /* 0x0029981401007387 */ /* 0x000fe20000100a00 */
        /* <DEDUP_REMOVED lines=20> */
[----:B0-----:R-:W2:Y:S01]  /*3a0d0*/  LDL.LU.64 R26, [R1+0x2b30] ;  /* 0x002b3000011a7983 */ /* 0x001ea20000300a00 */
[----:B------:R-:W2:Y:S02]  /*3a0e0*/  LDL.LU.64 R24, [R1+0x2b28] ;  /* 0x002b280001187983 */ /* 0x000ea40000300a00 */
[----:B------:R-:W-:Y:S02]  /*3a0f0*/  IMAD.MOV.U32 R20, RZ, RZ, R3 ;  /* 0x000000ffff147224 */ /* 0x000fe400078e0003 */
[----:B------:R-:W-:-:S07]  /*3a100*/  IMAD.MOV.U32 R21, RZ, RZ, R2 ;  /* 0x000000ffff157224 */ /* 0x000fce00078e0002 */
[C---:B--2---:R-:W-:Y:S01]  /*3a110*/  HMMA.16816.F32 R20, R16.reuse, R20, R24 ;  /* 0x000000141014723c */ /* 0x044fe20000001818 */
[----:B------:R-:W2:Y:S11]  /*3a120*/  LDL.LU.64 R24, [R1+0x2b20] ;  /* 0x002b200001187983 */ /* 0x000eb60000300a00 */
[----:B------:R-:W-:Y:S11]  /*3a130*/  @!UPT UIADD3 URZ, URZ, URZ, URZ ;  /* 0x0000003f3f3ff290 */ /* 0x000ff6000fffe03f */
[----:B------:R0:W-:Y:S01]  /*3a140*/  STL.64 [R1+0x540], R20 ;  /* 0x0005401401007387 */ /* 0x0001e20000100a00 */
[----:B------:R1:W-:Y:S03]  /*3a150*/  STL.64 [R1+0x548], R22 ;  /* 0x0005481601007387 */ /* 0x0003e60000100a00 */
[----:B0-----:R-:W2:Y:S01]  /*3a160*/  LDL.LU R20, [R1+0xb60] ;  /* 0x000b600001147983 */ /* 0x001ea20000300800 */
[----:B------:R-:W2:Y:S02]  /*3a170*/  LDL.LU R21, [R1+0xb64] ;  /* 0x000b640001157983 */ /* 0x000ea40000300800 */
[----:B-1----:R-:W2:Y:S02]  /*3a180*/  LDL.LU R22, [R1+0xb68] ;  /* 0x000b680001167983 */ /* 0x002ea40000300800 */
[----:B------:R-:W2:Y:S02]  /*3a190*/  LDL.LU R23, [R1+0xb6c] ;  /* 0x000b6c0001177983 */ /* 0x000ea40000300800 */
[----:B--2---:R-:W-:Y:S01]  /*3a1a0*/  STL.64 [R1+0x2a98], R22 ;  /* 0x002a981601007387 */ /* 0x004fe20000100a00 */
[----:B------:R0:W-:Y:S03]  /*3a1b0*/  STL.64 [R1+0x2a90], R20 ;  /* 0x002a901401007387 */ /* 0x0001e60000100a00 */
[----:B0-----:R-:W2:Y:S01]  /*3a1c0*/  LDL.64 R20, [R1+0xb0] ;  /* 0x0000b00001147983 */ /* 0x001ea20000100a00 */
[C---:B------:R-:W-:Y:S03]  /*3a1d0*/  HMMA.16816.F32 R24, R16.reuse, R24, R12 ;  /* 0x000000181018723c */ /* 0x040fe6000000180c */
[----:B--2---:R0:W-:Y:S04]  /*3a1e0*/  STL.64 [R1+0x2aa0], R20 ;  /* 0x002aa01401007387 */ /* 0x0041e80000100a00 */
[----:B0-----:R-:W2:Y:S01]  /*3a1f0*/  LDL.64 R20, [R1+0xc0] ;  /* 0x0000c00001147983 */ /* 0x001ea20000100a00 */
[----:B------:R-:W2:Y:S02]  /*3a200*/  LDL.LU.64 R14, [R1+0x2b18] ;  /* 0x002b1800010e7983 */ /* 0x000ea40000300a00 */
[----:B------:R-:W2:Y:S11]  /*3a210*/  LDL.LU.64 R12, [R1+0x2b10] ;  /* 0x002b1000010c7983 */ /* 0x000eb60000300a00 */
[----:B------:R-:W-:Y:S02]  /*3a220*/  @!UPT UIADD3 URZ, URZ, URZ, URZ ;  /* 0x0000003f3f3ff290 */ /* 0x000fe4000fffe03f */
[----:B------:R0:W-:Y:S01]  /*3a230*/  STL.64 [R1+0x520], R24 ;  /* 0x0005201801007387 */ /* 0x0001e20000100a00 */
[----:B------:R-:W-:Y:S04]  /*3a240*/  STL.64 [R1+0x528], R26 ;  /* 0x0005281a01007387 */ /* 0x000fe80000100a00 */
        /* <DEDUP_REMOVED lines=20> */
[----:B------:R-:W-:Y:S01]  /*3a390*/  STL.64 [R1+0x4f0], R12 ;  /* 0x0004f00c01007387 */ /* 0x000fe20000100a00 */
[----:B------:R0:W-:Y:S03]  /*3a3a0*/  STL.64 [R1+0x4f8], R14 ;  /* 0x0004f80e01007387 */ /* 0x0001e60000100a00 */
[----:B0-----:R-:W2:Y:S01]  /*3a3b0*/  LDL.LU R15, [R1+0x2ad0] ;  /* 0x002ad000010f7983 */ /* 0x001ea20000300800 */
[----:B------:R-:W3:Y:S02]  /*3a3c0*/  LDL.LU.64 R12, [R1+0x2ac8] ;  /* 0x002ac800010c7983 */ /* 0x000ee40000300a00 */
[----:B------:R0:W-:Y:S02]  /*3a3d0*/  STL.64 [R1+0x2a18], R24 ;  /* 0x002a181801007387 */ /* 0x0001e40000100a00 */
[----:B0-----:R-:W2:Y:S01]  /*3a3e0*/  LDL.64 R24, [R1+0x80] ;  /* 0x0000800001187983 */ /* 0x001ea20000100a00 */
[C---:B---3--:R-:W-:Y:S03]  /*3a3f0*/  HMMA.16816.F32 R8, R16.reuse, R12, R8 ;  /* 0x0000000c1008723c */ /* 0x048fe60000001808 */
[----:B--2---:R0:W-:Y:S04]  /*3a400*/  STL.64 [R1+0x2a88], R24 ;  /* 0x002a881801007387 */ /* 0x0041e80000100a00 */
[----:B0-----:R-:W2:Y:S11]  /*3a410*/  LDL.64 R24, [R1+0xa0] ;  /* 0x0000a00001187983 */ /* 0x001eb60000100a00 */
[----:B------:R-:W-:Y:S05]  /*3a420*/  @!UPT UIADD3 URZ, URZ, URZ, URZ ;  /* 0x0000003f3f3ff290 */ /* 0x000fea000fffe03f */
[----:B------:R-:W-:Y:S02]  /*3a430*/  STL.64 [R1+0x4e0], R8 ;  /* 0x0004e00801007387 */ /* 0x000fe40000100a00 */
[----:B------:R0:W-:Y:S02]  /*3a440*/  STL.64 [R1+0x4e8], R10 ;  /* 0x0004e80a01007387 */ /* 0x0001e40000100a00 */
[----:B0-----:R-:W3:Y:S01]  /*3a450*/  LDL.LU.64 R10, [R1+0x2ac0] ;  /* 0x002ac000010a7983 */ /* 0x001ee20000300a00 */
[----:B------:R-:W4:Y:S02]  /*3a460*/  LDL.LU.64 R8, [R1+0x2ab8] ;  /* 0x002ab80001087983 */ /* 0x000f240000300a00 */
[----:B------:R-:W-:Y:S02]  /*3a470*/  STL [R1+0x29c0], R12 ;  /* 0x0029c00c01007387 */ /* 0x000fe40000100800 */
[----:B------:R-:W-:Y:S01]  /*3a480*/  STL [R1+0x29bc], R13 ;  /* 0x0029bc0d01007387 */ /* 0x000fe20000100800 */
[----:B----4-:R-:W-:Y:S01]  /*3a490*/  HMMA.16816.F32 R16, R16, R8, R4 ;  /* 0x000000081010723c */ /* 0x010fe20000001804 */
[----:B------:R-:W4:Y:S01]  /*3a4a0*/  LDL.LU.64 R6, [R1+0x2ab0] ;  /* 0x002ab00001067983 */ /* 0x000f220000300a00 */
[----:B------:R-:W4:Y:S11]  /*3a4b0*/  LDL.LU.64 R4, [R1+0x2aa8] ;  /* 0x002aa80001047983 */ /* 0x000f360000300a00 */
[----:B------:R-:W-:Y:S10]  /*3a4c0*/  @!UPT UIADD3 URZ, URZ, URZ, URZ ;  /* 0x0000003f3f3ff290 */ /* 0x000ff4000fffe03f */
[----:B------:R0:W-:Y:S01]  /*3a4d0*/  STL.64 [R1+0x4d0], R16 ;  /* 0x0004d01001007387 */ /* 0x0001e20000100a00 */
[----:B------:R1:W-:Y:S03]  /*3a4e0*/  STL.64 [R1+0x4d8], R18 ;  /* 0x0004d81201007387 */ /* 0x0003e60000100a00 */
[----:B0-----:R-:W2:Y:S01]  /*3a4f0*/  LDL.LU R16, [R1+0xb40] ;  /* 0x000b400001107983 */ /* 0x001ea20000300800 */
[----:B------:R-:W2:Y:S02]  /*3a500*/  LDL.LU R17, [R1+0xb44] ;  /* 0x000b440001117983 */ /* 0x000ea40000300800 */
[----:B-1----:R-:W2:Y:S02]  /*3a510*/  LDL.LU R18, [R1+0xb48] ;  /* 0x000b480001127983 */ /* 0x002ea40000300800 */
[----:B------:R-:W2:Y:S01]  /*3a520*/  LDL.LU R19, [R1+0xb4c] ;  /* 0x000b4c0001137983 */ /* 0x000ea20000300800 */
[----:B---3--:R-:W-:Y:S01]  /*3a530*/  STL.64 [R1+0x29b0], R10 ;  /* 0x0029b00a01007387 */ /* 0x008fe20000100a00 */
[----:B------:R0:W-:Y:S03]  /*3a540*/  STL.64 [R1+0x29a8], R8 ;  /* 0x0029a80801007387 */ /* 0x0001e60000100a00 */
[----:B0-----:R-:W4:Y:S01]  /*3a550*/  LDL.LU R8, [R1+0xb80] ;  /* 0x000b800001087983 */ /* 0x001f220000300800 */
[----:B------:R-:W4:Y:S02]  /*3a560*/  LDL.LU R9, [R1+0xb84] ;  /* 0x000b840001097983 */ /* 0x000f240000300800 */
[----:B------:R-:W4:Y:S02]  /*3a570*/  LDL.LU R10, [R1+0xb88] ;  /* 0x000b8800010a7983 */ /* 0x000f240000300800 */
[----:B------:R-:W4:Y:S02]  /*3a580*/  LDL.LU R11, [R1+0xb8c] ;  /* 0x000b8c00010b7983 */ /* 0x000f240000300800 */
[C---:B----4-:R-:W-:Y:S11]  /*3a590*/  HMMA.16816.F32 R8, R4.reuse, R20, R8 ;  /* 0x000000140408723c */ /* 0x050ff60000001808 */
[----:B------:R-:W-:Y:S11]  /*3a5a0*/  @!UPT UIADD3 URZ, URZ, URZ, URZ ;  /* 0x0000003f3f3ff290 */ /* 0x000ff6000fffe03f */
[----:B------:R-:W-:Y:S01]  /*3a5b0*/  @!UPT UIADD3 URZ, URZ, URZ, URZ ;  /* 0x0000003f3f3ff290 */ /* 0x000fe2000fffe03f */
[----:B------:R0:W-:Y:S01]  /*3a5c0*/  STL.64 [R1+0x230], R8 ;  /* 0x0002300801007387 */ /* 0x0001e20000100a00 */
[----:B------:R-:W-:Y:S02]  /*3a5d0*/  STL.64 [R1+0x238], R10 ;  /* 0x0002380a01007387 */ /* 0x000fe40000100a00 */
[----:B0-----:R-:W-:Y:S02]  /*3a5e0*/  IMAD.MOV.U32 R8, RZ, RZ, R21 ;  /* 0x000000ffff087224 */ /* 0x001fe400078e0015 */
[----:B------:R-:W-:Y:S02]  /*3a5f0*/  IMAD.MOV.U32 R9, RZ, RZ, R20 ;  /* 0x000000ffff097224 */ /* 0x000fe400078e0014 */
[----:B------:R-:W3:Y:S01]  /*3a600*/  LDL.LU.64 R20, [R1+0x2aa0] ;  /* 0x002aa00001147983 */ /* 0x000ee20000300a00 */
[----:B------:R0:W-:Y:S02]  /*3a610*/  STL [R1+0x29c8], R8 ;  /* 0x0029c80801007387 */ /* 0x0001e40000100800 */
[----:B------:R1:W-:Y:S01]  /*3a620*/  STL [R1+0x29c4], R9 ;  /* 0x0029c40901007387 */ /* 0x0003e20000100800 */
[----:B0-----:R-:W3:Y:S01]  /*3a630*/  LDL.LU R8, [R1+0xb70] ;  /* 0x000b700001087983 */ /* 0x001ee20000300800 */
[----:B-1----:R-:W3:Y:S02]  /*3a640*/  LDL.LU R9, [R1+0xb74] ;  /* 0x000b740001097983 */ /* 0x002ee40000300800 */
[----:B------:R-:W3:Y:S02]  /*3a650*/  LDL.LU R10, [R1+0xb78] ;  /* 0x000b7800010a7983 */ /* 0x000ee40000300800 */
[----:B------:R-:W3:Y:S02]  /*3a660*/  LDL.LU R11, [R1+0xb7c] ;  /* 0x000b7c00010b7983 */ /* 0x000ee40000300800 */
[----:B---3--:R-:W-:Y:S11]  /*3a670*/  HMMA.16816.F32 R8, R4, R20, R8 ;  /* 0x000000140408723c */ /* 0x008ff60000001808 */
[----:B------:R-:W-:Y:S11]  /*3a680*/  @!UPT UIADD3 URZ, URZ, URZ, URZ ;  /* 0x0000003f3f3ff290 */ /* 0x000ff6000fffe03f */
[----:B------:R-:W-:Y:S01]  /*3a690*/  @!UPT UIADD3 URZ, URZ, URZ, URZ ;  /* 0x0000003f3f3ff290 */ /* 0x000fe2000fffe03f */
[----:B------:R-:W-:Y:S01]  /*3a6a0*/  STL.64 [R1+0x220], R8 ;  /* 0x0002200801007387 */ /* 0x000fe20000100a00 */
[----:B------:R0:W-:Y:S02]  /*3a6b0*/  STL.64 [R1+0x228], R10 ;  /* 0x0002280a01007387 */ /* 0x0001e40000100a00 */
[----:B------:R-:W3:Y:S02]  /*3a6c0*/  LDL.LU.64 R22, [R1+0x2a98] ;  /* 0x002a980001167983 */ /* 0x000ee40000300a00 */
[----:B0-----:R-:W-:Y:S02]  /*3a6d0*/  IMAD.MOV.U32 R11, RZ, RZ, R20 ;  /* 0x000000ffff0b7224 */ /* 0x001fe400078e0014 */
[----:B------:R-:W-:Y:S02]  /*3a6e0*/  IMAD.MOV.U32 R10, RZ, RZ, R21 ;  /* 0x000000ffff0a7224 */ /* 0x000fe400078e0015 */
[----:B------:R-:W3:Y:S03]  /*3a6f0*/  LDL.LU.64 R20, [R1+0x2a90] ;  /* 0x002a900001147983 */ /* 0x000ee60000300a00 */
[----:B------:R-:W-:Y:S02]  /*3a700*/  STL.64 [R1+0x2a30], R10 ;  /* 0x002a300a01007387 */ /* 0x000fe40000100a00 */
[----:B--2---:R-:W-:-:S02]  /*3a710*/  IMAD.MOV.U32 R14, RZ, RZ, R25 ;  /* 0x000000ffff0e7224 */ /* 0x004fc400078e0019 */
[----:B------:R-:W2:Y:S01]  /*3a720*/  LDL.64 R8, [R1+0x90] ;  /* 0x0000900001087983 */ /* 0x000ea20000100a00 */
[----:B---3--:R-:W-:Y:S11]  /*3a730*/  HMMA.16816.F32 R20, R4, R24, R20 ;  /* 0x000000180414723c */ /* 0x008ff60000001814 */
[----:B------:R-:W-:Y:S11]  /*3a740*/  @!UPT UIADD3 URZ, URZ, URZ, URZ ;  /* 0x0000003f3f3ff290 */ /* 0x000ff6000fffe03f */
[----:B------:R-:W-:Y:S01]  /*3a750*/  @!UPT UIADD3 URZ, URZ, URZ, URZ ;  /* 0x0000003f3f3ff290 */ /* 0x000fe2000fffe03f */
[----:B------:R0:W-:Y:S01]  /*3a760*/  STL.64 [R1+0x210], R20 ;  /* 0x0002101401007387 */ /* 0x0001e20000100a00 */
[----:B------:R-:W-:Y:S02]  /*3a770*/  STL.64 [R1+0x218], R22 ;  /* 0x0002181601007387 */ /* 0x000fe40000100a00 */
[----:B0-----:R-:W-:Y:S02]  /*3a780*/  IMAD.MOV.U32 R20, RZ, RZ, R24 ;  /* 0x000000ffff147224 */ /* 0x001fe400078e0018 */
[----:B------:R-:W3:Y:S01]  /*3a790*/  LDL.LU.64 R24, [R1+0x2a88] ;  /* 0x002a880001187983 */ /* 0x000ee20000300a00 */
[----:B------:R0:W-:Y:S02]  /*3a7a0*/  STL.64 [R1+0x2a80], R14 ;  /* 0x002a800e01007387 */ /* 0x0001e40000100a00 */
[----:B------:R-:W4:Y:S02]  /*3a7b0*/  LDL.LU R12, [R1+0xb50] ;  /* 0x000b5000010c7983 */ /* 0x000f240000300800 */
[----:B------:R-:W4:Y:S01]  /*3a7c0*/  LDL.LU R13, [R1+0xb54] ;  /* 0x000b5400010d7983 */ /* 0x000f220000300800 */
[----:B0-----:R-:W4:Y:S01]  /*3a7d0*/  LDL.LU R14, [R1+0xb58] ;  /* 0x000b5800010e7983 */ /* 0x001f220000300800 */
[----:B------:R-:W4:Y:S02]  /*3a7e0*/  LDL.LU R15, [R1+0xb5c] ;  /* 0x000b5c00010f7983 */ /* 0x000f240000300800 */
[----:B--2---:R-:W-:-:S02]  /*3a7f0*/  IMAD.MOV.U32 R22, RZ, RZ, R8 ;  /* 0x000000ffff167224 */ /* 0x004fc400078e0008 */
[----:B------:R-:W-:Y:S01]  /*3a800*/  IMAD.MOV.U32 R21, RZ, RZ, R9 ;  /* 0x000000ffff157224 */ /* 0x000fe200078e0009 */
[C---:B----4-:R-:W-:Y:S08]  /*3a810*/  HMMA.16816.F32 R12, R4.reuse, R8, R12 ;  /* 0x00000008040c723c */ /* 0x050ff0000000180c */
[----:B---3--:R-:W-:Y:S01]  /*3a820*/  HMMA.16816.F32 R8, R4, R24, R16 ;  /* 0x000000180408723c */ /* 0x008fe20000001810 */
[----:B------:R-:W-:-:S02]  /*3a830*/  IMAD.MOV.U32 R23, RZ, RZ, R25 ;  /* 0x000000ffff177224 */ /* 0x000fc400078e0019 */
[----:B------:R-:W-:Y:S11]  /*3a840*/  IMAD.MOV.U32 R28, RZ, RZ, R24 ;  /* 0x000000ffff1c7224 */ /* 0x000ff600078e0018 */
[----:B------:R-:W-:Y:S01]  /*3a850*/  @!UPT UIADD3 URZ, URZ, URZ, URZ ;  /* 0x0000003f3f3ff290 */ /* 0x000fe2000fffe03f */
[----:B------:R-:W-:Y:S01]  /*3a860*/  STL.64 [R1+0x200], R12 ;  /* 0x0002000c01007387 */ /* 0x000fe20000100a00 */
[----:B------:R-:W-:Y:S07]  /*3a870*/  STL.64 [R1+0x208], R14 ;  /* 0x0002080e01007387 */ /* 0x000fee0000100a00 */
[----:B------:R-:W-:Y:S02]  /*3a880*/  STL.64 [R1+0x1f0], R8 ;  /* 0x0001f00801007387 */ /* 0x000fe40000100a00 */
[----:B------:R-:W-:Y:S01]  /*3a890*/  STL.64 [R1+0x1f8], R10 ;  /* 0x0001f80a01007387 */ /* 0x000fe20000100a00 */
[----:B------:R-:W-:Y:S01]  /*3a8a0*/  STL.64 [R1+0x29d8], R22 ;  /* 0x0029d81601007387 */ /* 0x000fe20000100a00 */
[----:B------:R0:W-:Y:S03]  /*3a8b0*/  STL.64 [R1+0x29d0], R20 ;  /* 0x0029d01401007387 */ /* 0x0001e60000100a00 */
        /* <DEDUP_REMOVED lines=11> */
[----:B------:R-:W2:Y:S01]  /*3a970*/  LDL.LU R11, [R1+0xbec] ;  /* 0x000bec00010b7983 */ /* 0x000ea20000300800 */
[----:B------:R-:W3:Y:S01]  /*3a980*/  LDL.LU R12, [R1+0xb30] ;  /* 0x000b3000010c7983 */ /* 0x000ee20000300800 */
[----:B------:R-:W3:Y:S02]  /*3a990*/  LDL.LU R13, [R1+0xb34] ;  /* 0x000b3400010d7983 */ /* 0x000ee40000300800 */
[----:B------:R-:W3:Y:S02]  /*3a9a0*/  LDL.LU R14, [R1+0xb38] ;  /* 0x000b3800010e7983 */ /* 0x000ee40000300800 */
[----:B------:R-:W3:Y:S01]  /*3a9b0*/  LDL.LU R15, [R1+0xb3c] ;  /* 0x000b3c00010f7983 */ /* 0x000ee20000300800 */
[----:B------:R-:W3:Y:S04]  /*3a9c0*/  LDL.64 R16, [R1+0x70] ;  /* 0x0000700001107983 */ /* 0x000ee80000100a00 */
[----:B--2---:R-:W-:Y:S01]  /*3a9d0*/  STL.64 [R1+0x2a40], R10 ;  /* 0x002a400a01007387 */ /* 0x004fe20000100a00 */
[----:B------:R0:W-:Y:S03]  /*3a9e0*/  STL.64 [R1+0x2a38], R8 ;  /* 0x002a380801007387 */ /* 0x0001e60000100a00 */
[----:B0-----:R-:W2:Y:S04]  /*3a9f0*/  LDL.64 R8, [R1+0x40] ;  /* 0x0000400001087983 */ /* 0x001ea80000100a00 */
[----:B--2---:R0:W-:Y:S04]  /*3aa00*/  STL.64 [R1+0x2a50], R8 ;  /* 0x002a500801007387 */ /* 0x0041e80000100a00 */
[----:B0-----:R-:W2:Y:S04]  /*3aa10*/  LDL.64 R8, [R1+0x50] ;  /* 0x0000500001087983 */ /* 0x001ea80000100a00 */
[----:B--2---:R0:W-:Y:S04]  /*3aa20*/  STL.64 [R1+0x2a68], R8 ;  /* 0x002a680801007387 */ /* 0x0041e80000100a00 */
[----:B0-----:R-:W2:Y:S01]  /*3aa30*/  LDL.64 R8, [R1+0x60] ;  /* 0x0000600001087983 */ /* 0x001ea20000100a00 */
[----:B------:R-:W-:Y:S02]  /*3aa40*/  STL.64 [R1+0x2a28], R26 ;  /* 0x002a281a01007387 */ /* 0x000fe40000100a00 */
[----:B----4-:R0:W-:Y:S02]  /*3aa50*/  STL.64 [R1+0x2a20], R24 ;  /* 0x002a201801007387 */ /* 0x0101e40000100a00 */
[----:B0-----:R-:W4:Y:S04]  /*3aa60*/  LDL.64 R24, [R1+0x30] ;  /* 0x0000300001187983 */ /* 0x001f280000100a00 */
        /* <DEDUP_REMOVED lines=16> */
[----:B------:R-:W2:Y:S01]  /*3ab70*/  LDL.LU R27, [R1+0xc1c] ;  /* 0x000c1c00011b7983 */ /* 0x000ea20000300800 */
[----:B---3--:R-:W-:Y:S01]  /*3ab80*/  STL.64 [R1+0x29e8], R22 ;  /* 0x0029e81601007387 */ /* 0x008fe20000100a00 */
[----:B------:R0:W-:Y:S03]  /*3ab90*/  STL.64 [R1+0x29e0], R20 ;  /* 0x0029e01401007387 */ /* 0x0001e60000100a00 */
[----:B0-----:R-:W3:Y:S01]  /*3aba0*/  LDL.64 R20, [R1] ;  /* 0x0000000001147983 */ /* 0x001ee20000100a00 */
[----:B------:R-:W-:Y:S03]  /*3abb0*/  HMMA.16816.F32 R12, R4, R16, R12 ;  /* 0x00000010040c723c */ /* 0x000fe6000000180c */
[----:B---3--:R0:W-:Y:S04]  /*3abc0*/  STL.64 [R1+0x2a00], R20 ;  /* 0x002a001401007387 */ /* 0x0081e80000100a00 */
[----:B0-----:R-:W3:Y:S01]  /*3abd0*/  LDL.LU R20, [R1+0xbc0] ;  /* 0x000bc00001147983 */ /* 0x001ee20000300800 */
[----:B------:R-:W3:Y:S02]  /*3abe0*/  LDL.LU R21, [R1+0xbc4] ;  /* 0x000bc40001157983 */ /* 0x000ee40000300800 */
[----:B------:R-:W4:Y:S02]  /*3abf0*/  LDL.LU R22, [R1+0xbc8] ;  /* 0x000bc80001167983 */ /* 0x000f240000300800 */
[----:B------:R-:W4:Y:S02]  /*3ac00*/  LDL.LU R23, [R1+0xbcc] ;  /* 0x000bcc0001177983 */ /* 0x000f240000300800 */
[----:B----4-:R-:W-:Y:S01]  /*3ac10*/  STL.64 [R1+0x2a10], R22 ;  /* 0x002a101601007387 */ /* 0x010fe20000100a00 */
[----:B---3--:R0:W-:Y:S03]  /*3ac20*/  STL.64 [R1+0x2a08], R20 ;  /* 0x002a081401007387 */ /* 0x0081e60000100a00 */
[----:B0-----:R-:W3:Y:S05]  /*3ac30*/  LDL.64 R20, [R1+0x20] ;  /* 0x0000200001147983 */ /* 0x001eea0000100a00 */
[----:B------:R-:W-:Y:S02]  /*3ac40*/  STL.64 [R1+0x1e0], R12 ;  /* 0x0001e00c01007387 */ /* 0x000fe40000100a00 */
[----:B------:R0:W-:Y:S02]  /*3ac50*/  STL.64 [R1+0x1e8], R14 ;  /* 0x0001e80e01007387 */ /* 0x0001e40000100a00 */
[----:B0-----:R-:W4:Y:S01]  /*3ac60*/  LDL.LU.64 R14, [R1+0x2a80] ;  /* 0x002a8000010e7983 */ /* 0x001f220000300a00 */
[----:B------:R-:W-:-:S02]  /*3ac70*/  IMAD.MOV.U32 R3, RZ, RZ, R16 ;  /* 0x000000ffff037224 */ /* 0x000fc400078e0010 */
[----:B------:R-:W-:Y:S01]  /*3ac80*/  IMAD.MOV.U32 R2, RZ, RZ, R17 ;  /* 0x000000ffff027224 */ /* 0x000fe200078e0011 */
[----:B--2---:R-:W-:Y:S01]  /*3ac90*/  HMMA.16816.F32 R24, R4, R8, R24 ;  /* 0x000000080418723c */ /* 0x004fe20000001818 */
[----:B----4-:R-:W0:Y:S04]  /*3aca0*/  LDSM.16.MT88.4 R16, [R15+0x4180] ;  /* 0x004180000f10783b */ /* 0x010e280000004200 */
[----:B0-----:R0:W-:Y:S01]  /*3acb0*/  STL.64 [R1+0x2870], R18 ;  /* 0x0028701201007387 */ /* 0x0011e20000100a00 */
[----:B------:R-:W-:Y:S11]  /*3acc0*/  STL.64 [R1+0x2868], R16 ;  /* 0x0028681001007387 */ /* 0x000ff60000100a00 */
[----:B------:R-:W-:Y:S06]  /*3acd0*/  @!UPT UIADD3 URZ, URZ, URZ, URZ ;  /* 0x0000003f3f3ff290 */ /* 0x000fec000fffe03f */
[----:B------:R-:W-:Y:S02]  /*3ace0*/  STL.64 [R1+0x2c0], R24 ;  /* 0x0002c01801007387 */ /* 0x000fe40000100a00 */
[----:B------:R1:W-:Y:S02]  /*3acf0*/  STL.64 [R1+0x2c8], R26 ;  /* 0x0002c81a01007387 */ /* 0x0003e40000100a00 */
[----:B0-----:R-:W-:Y:S02]  /*3ad00*/  IMAD.MOV.U32 R19, RZ, RZ, R8 ;  /* 0x000000ffff137224 */ /* 0x001fe400078e0008 */
[----:B------:R-:W-:Y:S01]  /*3ad10*/  IMAD.MOV.U32 R18, RZ, RZ, R9 ;  /* 0x000000ffff127224 */ /* 0x000fe200078e0009 */
[----:B-1----:R-:W2:Y:S01]  /*3ad20*/  LDL.LU.64 R26, [R1+0x2a78] ;  /* 0x002a7800011a7983 */ /* 0x002ea20000300a00 */
[----:B------:R-:W2:Y:S02]  /*3ad30*/  LDL.LU.64 R24, [R1+0x2a70] ;  /* 0x002a700001187983 */ /* 0x000ea40000300a00 */
[----:B------:R-:W2:Y:S02]  /*3ad40*/  LDL.LU.64 R8, [R1+0x2a68] ;  /* 0x002a680001087983 */ /* 0x000ea40000300a00 */
[----:B------:R-:W-:-:S02]  /*3ad50*/  IMAD.MOV.U32 R16, RZ, RZ, R29 ;  /* 0x000000ffff107224 */ /* 0x000fc400078e001d */
[----:B------:R-:W-:Y:S01]  /*3ad60*/  IMAD.MOV.U32 R17, RZ, RZ, R0 ;  /* 0x000000ffff117224 */ /* 0x000fe200078e0000 */
        /* <DEDUP_REMOVED lines=13> */
[----:B------:R0:W-:Y:S01]  /*3ae40*/  STL.64 [R1+0x2a0], R24 ;  /* 0x0002a01801007387 */ /* 0x0001e20000100a00 */
[----:B------:R-:W-:Y:S03]  /*3ae50*/  STL.64 [R1+0x2a8], R26 ;  /* 0x0002a81a01007387 */ /* 0x000fe60000100a00 */
[----:B0-----:R-:W2:Y:S01]  /*3ae60*/  LDL.LU.64 R24, [R1+0x2a48] ;  /* 0x002a480001187983 */ /* 0x001ea20000300a00 */
[----:B------:R-:W2:Y:S02]  /*3ae70*/  LDL.LU.64 R10, [R1+0x2a40] ;  /* 0x002a4000010a7983 */ /* 0x000ea40000300a00 */
[----:B------:R-:W2:Y:S02]  /*3ae80*/  LDL.LU.64 R8, [R1+0x2a38] ;  /* 0x002a380001087983 */ /* 0x000ea40000300a00 */
[----:B------:R-:W-:Y:S01]  /*3ae90*/  STL.64 [R1+0x29f8], R14 ;  /* 0x0029f80e01007387 */ /* 0x000fe20000100a00 */
[----:B------:R0:W-:Y:S04]  /*3aea0*/  STL.64 [R1+0x29f0], R12 ;  /* 0x0029f00c01007387 */ /* 0x0001e80000100a00 */
[----:B0-----:R-:W4:Y:S01]  /*3aeb0*/  LDL.LU R12, [R1+0xbb0] ;  /* 0x000bb000010c7983 */ /* 0x001f220000300800 */
[----:B------:R-:W4:Y:S02]  /*3aec0*/  LDL.LU R13, [R1+0xbb4] ;  /* 0x000bb400010d7983 */ /* 0x000f240000300800 */
[----:B------:R-:W4:Y:S02]  /*3aed0*/  LDL.LU R14, [R1+0xbb8] ;  /* 0x000bb800010e7983 */ /* 0x000f240000300800 */
[----:B------:R-:W4:Y:S01]  /*3aee0*/  LDL.LU R15, [R1+0xbbc] ;  /* 0x000bbc00010f7983 */ /* 0x000f220000300800 */
        /* <DEDUP_REMOVED lines=24> */
[----:B------:R-:W-:Y:S03]  /*3b070*/  STL.64 [R1+0x278], R22 ;  /* 0x0002781601007387 */ /* 0x000fe60000100a00 */
[----:B0-----:R-:W4:Y:S01]  /*3b080*/  LDL.LU.64 R20, [R1+0x2a00] ;  /* 0x002a000001147983 */ /* 0x001f220000300a00 */
[----:B------:R0:W-:Y:S01]  /*3b090*/  STL.64 [R1+0x2898], R16 ;  /* 0x0028981001007387 */ /* 0x0001e20000100a00 */
[C---:B----4-:R-:W-:Y:S01]  /*3b0a0*/  HMMA.16816.F32 R12, R4.reuse, R20, R12 ;  /* 0x00000014040c723c */ /* 0x050fe2000000180c */
[----:B0-----:R-:W-:Y:S02]  /*3b0b0*/  IMAD.MOV.U32 R17, RZ, RZ, R20 ;  /* 0x000000ffff117224 */ /* 0x001fe400078e0014 */
[----:B------:R-:W-:Y:S11]  /*3b0c0*/  IMAD.MOV.U32 R16, RZ, RZ, R21 ;  /* 0x000000ffff107224 */ /* 0x000ff600078e0015 */
[----:B------:R-:W-:Y:S09]  /*3b0d0*/  @!UPT UIADD3 URZ, URZ, URZ, URZ ;  /* 0x0000003f3f3ff290 */ /* 0x000ff2000fffe03f */
[----:B------:R-:W-:Y:S01]  /*3b0e0*/  STL.64 [R1+0x260], R12 ;  /* 0x0002600c01007387 */ /* 0x000fe20000100a00 */
[----:B------:R0:W-:Y:S03]  /*3b0f0*/  STL.64 [R1+0x268], R14 ;  /* 0x0002680e01007387 */ /* 0x0001e60000100a00 */
[----:B0-----:R-:W2:Y:S01]  /*3b100*/  LDL.LU.64 R14, [R1+0x29f8] ;  /* 0x0029f800010e7983 */ /* 0x001ea20000300a00 */
[----:B------:R-:W4:Y:S02]  /*3b110*/  LDL.LU.64 R12, [R1+0x29f0] ;  /* 0x0029f000010c7983 */ /* 0x000f240000300a00 */
[----:B------:R-:W3:Y:S02]  /*3b120*/  LDL.LU.64 R22, [R1+0x29e8] ;  /* 0x0029e80001167983 */ /* 0x000ee40000300a00 */
[----:B------:R-:W3:Y:S02]  /*3b130*/  LDL.LU.64 R20, [R1+0x29e0] ;  /* 0x0029e00001147983 */ /* 0x000ee40000300a00 */
[----:B---3--:R-:W-:Y:S11]  /*3b140*/  HMMA.16816.F32 R20, R4, R24, R20 ;  /* 0x000000180414723c */ /* 0x008ff60000001814 */
[----:B------:R-:W-:Y:S11]  /*3b150*/  @!UPT UIADD3 URZ, URZ, URZ, URZ ;  /* 0x0000003f3f3ff290 */ /* 0x000ff6000fffe03f */
[----:B------:R-:W-:Y:S01]  /*3b160*/  @!UPT UIADD3 URZ, URZ, URZ, URZ ;  /* 0x0000003f3f3ff290 */ /* 0x000fe2000fffe03f */
[----:B------:R-:W-:Y:S01]  /*3b170*/  STL.64 [R1+0x250], R20 ;  /* 0x0002501401007387 */ /* 0x000fe20000100a00 */
[----:B------:R0:W-:Y:S03]  /*3b180*/  STL.64 [R1+0x258], R22 ;  /* 0x0002581601007387 */ /* 0x0001e60000100a00 */
[----:B0-----:R-:W3:Y:S01]  /*3b190*/  LDL.LU.64 R22, [R1+0x29d8] ;  /* 0x0029d80001167983 */ /* 0x001ee20000300a00 */
[----:B------:R-:W2:Y:S02]  /*3b1a0*/  LDL.LU.64 R20, [R1+0x29d0] ;  /* 0x0029d00001147983 */ /* 0x000ea40000300a00 */
[----:B------:R0:W-:Y:S02]  /*3b1b0*/  STL.64 [R1+0x2878], R24 ;  /* 0x0028781801007387 */ /* 0x0001e40000100a00 */
[----:B0-----:R-:W-:Y:S02]  /*3b1c0*/  IMAD.MOV.U32 R24, RZ, RZ, R17 ;  /* 0x000000ffff187224 */ /* 0x001fe400078e0011 */
[----:B------:R-:W-:-:S02]  /*3b1d0*/  IMAD.MOV.U32 R25, RZ, RZ, R16 ;  /* 0x000000ffff197224 */ /* 0x000fc400078e0010 */
[----:B------:R-:W-:Y:S02]  /*3b1e0*/  IMAD.MOV.U32 R16, RZ, RZ, R27 ;  /* 0x000000ffff107224 */ /* 0x000fe400078e001b */
[----:B------:R-:W-:-:S05]  /*3b1f0*/  IMAD.MOV.U32 R17, RZ, RZ, R26 ;  /* 0x000000ffff117224 */ /* 0x000fca00078e001a */
[----:B------:R-:W-:Y:S01]  /*3b200*/  STL.64 [R1+0x28b0], R16 ;  /* 0x0028b01001007387 */ /* 0x000fe20000100a00 */
        /* <DEDUP_REMOVED lines=9> */
[----:B------:R4:W-:Y:S02]  /*3b2a0*/  STL.64 [R1+0x28c8], R16 ;  /* 0x0028c81001007387 */ /* 0x0009e40000100a00 */
[----:B----4-:R-:W-:Y:S02]  /*3b2b0*/  IMAD.MOV.U32 R16, RZ, RZ, R12 ;  /* 0x000000ffff107224 */ /* 0x010fe400078e000c */
        /* <DEDUP_REMOVED lines=12> */
[----:B------:R-:W3:Y:S04]  /*3b380*/  LDL.LU R0, [R1+0x29b8] ;  /* 0x0029b80001007983 */ /* 0x000ee80000300800 */
[----:B------:R0:W-:Y:S02]  /*3b390*/  STL.64 [R1+0x28f8], R16 ;  /* 0x0028f81001007387 */ /* 0x0001e40000100a00 */
[----:B0-----:R-:W-:Y:S02]  /*3b3a0*/  IMAD.MOV.U32 R16, RZ, RZ, R19 ;  /* 0x000000ffff107224 */ /* 0x001fe400078e0013 */
[----:B------:R-:W-:Y:S01]  /*3b3b0*/  IMAD.MOV.U32 R17, RZ, RZ, R18 ;  /* 0x000000ffff117224 */ /* 0x000fe200078e0012 */
[----:B--2---:R-:W-:Y:S01]  /*3b3c0*/  STL.64 [R1+0x28c0], R26 ;  /* 0x0028c01a01007387 */ /* 0x004fe20000100a00 */
[----:B------:R0:W-:Y:S03]  /*3b3d0*/  STL.64 [R1+0x28b8], R24 ;  /* 0x0028b81801007387 */ /* 0x0001e60000100a00 */
[----:B0-----:R-:W2:Y:S01]  /*3b3e0*/  LDL.LU R24, [R1+0x3f0] ;  /* 0x0003f00001187983 */ /* 0x001ea20000300800 */
[----:B------:R-:W2:Y:S02]  /*3b3f0*/  LDL.LU R25, [R1+0x3f4] ;  /* 0x0003f40001197983 */ /* 0x000ea40000300800 */
[----:B------:R-:W2:Y:S02]  /*3b400*/  LDL.LU R26, [R1+0x3f8] ;  /* 0x0003f800011a7983 */ /* 0x000ea40000300800 */
[----:B------:R-:W2:Y:S01]  /*3b410*/  LDL.LU R27, [R1+0x3fc] ;  /* 0x0003fc00011b7983 */ /* 0x000ea20000300800 */
        /* <DEDUP_REMOVED lines=8> */
[----:B---3--:R-:W-:-:S05]  /*3b4a0*/  IMAD.MOV.U32 R17, RZ, RZ, R23 ;  /* 0x000000ffff117224 */ /* 0x008fca00078e0017 */
[----:B------:R-:W-:Y:S01]  /*3b4b0*/  STL.64 [R1+0x2938], R16 ;  /* 0x0029381001007387 */ /* 0x000fe20000100a00 */
[----:B------:R-:W-:Y:S02]  /*3b4c0*/  STL.64 [R1+0x28d8], R26 ;  /* 0x0028d81a01007387 */ /* 0x000fe40000100a00 */
[----:B------:R0:W-:Y:S02]  /*3b4d0*/  STL.64 [R1+0x28d0], R24 ;  /* 0x0028d01801007387 */ /* 0x0001e40000100a00 */
        /* <DEDUP_REMOVED lines=15> */
[----:B------:R0:W-:Y:S02]  /*3b5d0*/  STL.64 [R1+0x2968], R16 ;  /* 0x0029681001007387 */ /* 0x0001e40000100a00 */
[----:B0-----:R-:W-:Y:S02]  /*3b5e0*/  IMAD.MOV.U32 R16, RZ, RZ, R11 ;  /* 0x000000ffff107224 */ /* 0x001fe400078e000b */
        /* <DEDUP_REMOVED lines=9> */
[----:B------:R-:W-:Y:S01]  /*3b680*/  IMAD.MOV.U32 R16, RZ, RZ, R9 ;  /* 0x000000ffff107224 */ /* 0x000fe200078e0009 */
        /* <DEDUP_REMOVED lines=44> */
[----:B------:R0:W-:Y:S02]  /*3b950*/  STL.64 [R1+0x2880], R12 ;  /* 0x0028800c01007387 */ /* 0x0001e40000100a00 */
[----:B0-----:R-:W2:Y:S01]  /*3b960*/  LDL.LU R12, [R1+0x530] ;  /* 0x00053000010c7983 */ /* 0x001ea20000300800 */
[----:B------:R-:W2:Y:S02]  /*3b970*/  LDL.LU R13, [R1+0x534] ;  /* 0x00053400010d7983 */ /* 0x000ea40000300800 */
[----:B------:R-:W2:Y:S02]  /*3b980*/  LDL.LU R14, [R1+0x538] ;  /* 0x00053800010e7983 */ /* 0x000ea40000300800 */
[----:B------:R-:W2:Y:S01]  /*3b990*/  LDL.LU R15, [R1+0x53c] ;  /* 0x00053c00010f7983 */ /* 0x000ea20000300800 */
        /* <DEDUP_REMOVED lines=50> */
[----:B0-----:R-:W-:Y:S02]  /*3bcc0*/  STL.64 [R1+0x2760], R6 ;  /* 0x0027600601007387 */ /* 0x001fe40000100a00 */
[----:B------:R0:W-:Y:S02]  /*3bcd0*/  STL.64 [R1+0x2758], R4 ;  /* 0x0027580401007387 */ /* 0x0001e40000100a00 */
        /* <DEDUP_REMOVED lines=49> */
[----:B------:R-:W2:Y:S01]  /*3bff0*/  LDL.LU R15, [R1+0x2888] ;  /* 0x00288800010f7983 */ /* 0x000ea20000300800 */
[----:B------:R-:W2:Y:S11]  /*3c000*/  LDL.LU.64 R12, [R1+0x2880] ;  /* 0x00288000010c7983 */ /* 0x000eb60000300a00 */
[----:B------:R-:W-:Y:S10]  /*3c010*/  @!UPT UIADD3 URZ, URZ, URZ, URZ ;  /* 0x0000003f3f3ff290 */ /* 0x000ff4000fffe03f */
[----:B------:R0:W-:Y:S01]  /*3c020*/  STL.64 [R1+0x400], R24 ;  /* 0x0004001801007387 */ /* 0x0001e20000100a00 */
[----:B------:R-:W-:Y:S03]  /*3c030*/  STL.64 [R1+0x408], R26 ;  /* 0x0004081a01007387 */ /* 0x000fe60000100a00 */
[----:B0-----:R-:W4:Y:S02]  /*3c040*/  LDL.LU.64 R24, [R1+0x2878] ;  /* 0x0028780001187983 */ /* 0x001f240000300a00 */
[C---:B----4-:R-:W-:Y:S11]  /*3c050*/  HMMA.16816.F32 R4, R20.reuse, R24, R4 ;  /* 0x000000181404723c */ /* 0x050ff60000001804 */
[----:B------:R-:W-:Y:S11]  /*3c060*/  @!UPT UIADD3 URZ, URZ, URZ, URZ ;  /* 0x0000003f3f3ff290 */ /* 0x000ff6000fffe03f */
[----:B------:R-:W-:Y:S01]  /*3c070*/  @!UPT UIADD3 URZ, URZ, URZ, URZ ;  /* 0x0000003f3f3ff290 */ /* 0x000fe2000fffe03f */
[----:B------:R0:W-:Y:S01]  /*3c080*/  STL.64 [R1+0x3f0], R4 ;  /* 0x0003f00401007387 */ /* 0x0001e20000100a00 */
[----:B------:R1:W-:Y:S03]  /*3c090*/  STL.64 [R1+0x3f8], R6 ;  /* 0x0003f80601007387 */ /* 0x0003e60000100a00 */
[----:B0-----:R-:W4:Y:S01]  /*3c0a0*/  LDL.LU R4, [R1+0xc90] ;  /* 0x000c900001047983 */ /* 0x001f220000300800 */
[----:B------:R-:W4:Y:S02]  /*3c0b0*/  LDL.LU R5, [R1+0xc94] ;  /* 0x000c940001057983 */ /* 0x000f240000300800 */
[----:B-1----:R-:W4:Y:S02]  /*3c0c0*/  LDL.LU R6, [R1+0xc98] ;  /* 0x000c980001067983 */ /* 0x002f240000300800 */
[----:B------:R-:W4:Y:S01]  /*3c0d0*/  LDL.LU R7, [R1+0xc9c] ;  /* 0x000c9c0001077983 */ /* 0x000f220000300800 */
[----:B------:R0:W-:Y:S04]  /*3c0e0*/  STL.64 [R1+0x27d8], R24 ;  /* 0x0027d81801007387 */ /* 0x0001e80000100a00 */
[----:B0-----:R-:W2:Y:S04]  /*3c0f0*/  LDL.LU.64 R24, [R1+0x70] ;  /* 0x0000700001187983 */ /* 0x001ea80000300a00 */
[----:B--2---:R0:W-:Y:S04]  /*3c100*/  STL.64 [R1+0x2838], R24 ;  /* 0x0028381801007387 */ /* 0x0041e80000100a00 */
[----:B0-----:R-:W2:Y:S04]  /*3c110*/  LDL.LU.64 R24, [R1+0x90] ;  /* 0x0000900001187983 */ /* 0x001ea80000300a00 */
[----:B--2---:R0:W-:Y:S04]  /*3c120*/  STL.64 [R1+0x2850], R24 ;  /* 0x0028501801007387 */ /* 0x0041e80000100a00 */
[----:B0-----:R-:W2:Y:S01]  /*3c130*/  LDL.LU R24, [R1+0x580] ;  /* 0x0005800001187983 */ /* 0x001ea20000300800 */
[----:B------:R-:W2:Y:S02]  /*3c140*/  LDL.LU R25, [R1+0x584] ;  /* 0x0005840001197983 */ /* 0x000ea40000300800 */
[----:B------:R-:W2:Y:S02]  /*3c150*/  LDL.LU R26, [R1+0x588] ;  /* 0x00058800011a7983 */ /* 0x000ea40000300800 */
[----:B------:R-:W2:Y:S02]  /*3c160*/  LDL.LU R27, [R1+0x58c] ;  /* 0x00058c00011b7983 */ /* 0x000ea40000300800 */
[C---:B--2---:R-:W-:Y:S11]  /*3c170*/  HMMA.16816.F32 R24, R20.reuse, R12, R24 ;  /* 0x0000000c1418723c */ /* 0x044ff60000001818 */
[----:B------:R-:W-:Y:S11]  /*3c180*/  @!UPT UIADD3 URZ, URZ, URZ, URZ ;  /* 0x0000003f3f3ff290 */ /* 0x000ff6000fffe03f */
[----:B------:R-:W-:Y:S01]  /*3c190*/  @!UPT UIADD3 URZ, URZ, URZ, URZ ;  /* 0x0000003f3f3ff290 */ /* 0x000fe2000fffe03f */
[----:B------:R0:W-:Y:S01]  /*3c1a0*/  STL.64 [R1+0x3e0], R24 ;  /* 0x0003e01801007387 */ /* 0x0001e20000100a00 */
[----:B------:R-:W-:Y:S03]  /*3c1b0*/  STL.64 [R1+0x3e8], R26 ;  /* 0x0003e81a01007387 */ /* 0x000fe60000100a00 */
[----:B0-----:R-:W2:Y:S04]  /*3c1c0*/  LDL.LU.64 R24, [R1+0xa0] ;  /* 0x0000a00001187983 */ /* 0x001ea80000300a00 */
[----:B--2---:R0:W-:Y:S04]  /*3c1d0*/  STL.64 [R1+0x2858], R24 ;  /* 0x0028581801007387 */ /* 0x0041e80000100a00 */
[----:B0-----:R-:W2:Y:S04]  /*3c1e0*/  LDL.LU.64 R24, [R1+0xb0] ;  /* 0x0000b00001187983 */ /* 0x001ea80000300a00 */
[----:B--2---:R0:W-:Y:S04]  /*3c1f0*/  STL.64 [R1+0x2860], R24 ;  /* 0x0028601801007387 */ /* 0x0041e80000100a00 */
[----:B0-----:R-:W4:Y:S01]  /*3c200*/  LDL.LU.64 R24, [R1+0xc0] ;  /* 0x0000c00001187983 */ /* 0x001f220000300a00 */
[----:B------:R0:W-:Y:S02]  /*3c210*/  STL [R1+0x278c], R12 ;  /* 0x00278c0c01007387 */ /* 0x0001e40000100800 */
[----:B------:R1:W-:Y:S02]  /*3c220*/  STL [R1+0x2788], R13 ;  /* 0x0027880d01007387 */ /* 0x0003e40000100800 */
[----:B------:R2:W-:Y:S01]  /*3c230*/  STL [R1+0x2830], R15 ;  /* 0x0028300f01007387 */ /* 0x0005e20000100800 */
[----:B0-----:R-:W4:Y:S01]  /*3c240*/  LDL.LU R12, [R1+0xc40] ;  /* 0x000c4000010c7983 */ /* 0x001f220000300800 */
[----:B-1----:R-:W4:Y:S02]  /*3c250*/  LDL.LU R13, [R1+0xc44] ;  /* 0x000c4400010d7983 */ /* 0x002f240000300800 */
[----:B------:R-:W4:Y:S02]  /*3c260*/  LDL.LU R14, [R1+0xc48] ;  /* 0x000c4800010e7983 */ /* 0x000f240000300800 */
[----:B--2---:R-:W4:Y:S01]  /*3c270*/  LDL.LU R15, [R1+0xc4c] ;  /* 0x000c4c00010f7983 */ /* 0x004f220000300800 */
[----:B---3--:R-:W-:Y:S01]  /*3c280*/  HMMA.16816.F32 R20, R20, R8, R16 ;  /* 0x000000081414723c */ /* 0x008fe20000001810 */
[----:B----4-:R-:W-:Y:S01]  /*3c290*/  STL.64 [R1+0x2848], R14 ;  /* 0x0028480e01007387 */ /* 0x010fe20000100a00 */
[----:B------:R0:W-:Y:S03]  /*3c2a0*/  STL.64 [R1+0x2840], R12 ;  /* 0x0028400c01007387 */ /* 0x0001e60000100a00 */
[----:B0-----:R-:W2:Y:S01]  /*3c2b0*/  LDL.LU R12, [R1+0xc60] ;  /* 0x000c6000010c7983 */ /* 0x001ea20000300800 */
[----:B------:R-:W2:Y:S02]  /*3c2c0*/  LDL.LU R13, [R1+0xc64] ;  /* 0x000c6400010d7983 */ /* 0x000ea40000300800 */
[----:B------:R-:W2:Y:S02]  /*3c2d0*/  LDL.LU R14, [R1+0xc68] ;  /* 0x000c6800010e7983 */ /* 0x000ea40000300800 */
[----:B------:R-:W2:Y:S01]  /*3c2e0*/  LDL.LU R15, [R1+0xc6c] ;  /* 0x000c6c00010f7983 */ /* 0x000ea20000300800 */
[----:B------:R-:W3:Y:S01]  /*3c2f0*/  LDL.LU.64 R18, [R1+0x2870] ;  /* 0x0028700001127983 */ /* 0x000ee20000300a00 */
[----:B------:R-:W3:Y:S11]  /*3c300*/  LDL.LU.64 R16, [R1+0x2868] ;  /* 0x0028680001107983 */ /* 0x000ef60000300a00 */
[----:B------:R0:W-:Y:S02]  /*3c310*/  STL.64 [R1+0x3d0], R20 ;  /* 0x0003d01401007387 */ /* 0x0001e40000100a00 */
[----:B------:R-:W-:Y:S01]  /*3c320*/  STL.64 [R1+0x3d8], R22 ;  /* 0x0003d81601007387 */ /* 0x000fe20000100a00 */
[----:B0-----:R-:W4:Y:S01]  /*3c330*/  LDL.LU.64 R20, [R1+0x80] ;  /* 0x0000800001147983 */ /* 0x001f220000300a00 */
[----:B------:R-:W-:Y:S02]  /*3c340*/  STL.64 [R1+0x2770], R10 ;  /* 0x0027700a01007387 */ /* 0x000fe40000100a00 */
[----:B------:R0:W-:Y:S02]  /*3c350*/  STL.64 [R1+0x2768], R8 ;  /* 0x0027680801007387 */ /* 0x0001e40000100a00 */
[----:B0-----:R-:W2:Y:S01]  /*3c360*/  LDL.LU R8, [R1+0xc70] ;  /* 0x000c700001087983 */ /* 0x001ea20000300800 */
[----:B------:R-:W2:Y:S02]  /*3c370*/  LDL.LU R9, [R1+0xc74] ;  /* 0x000c740001097983 */ /* 0x000ea40000300800 */
[----:B------:R-:W2:Y:S02]  /*3c380*/  LDL.LU R10, [R1+0xc78] ;  /* 0x000c7800010a7983 */ /* 0x000ea40000300800 */
[----:B------:R-:W2:Y:S01]  /*3c390*/  LDL.LU R11, [R1+0xc7c] ;  /* 0x000c7c00010b7983 */ /* 0x000ea20000300800 */
        /* <DEDUP_REMOVED lines=14> */
[C---:B---3--:R-:W-:Y:S11]  /*3c480*/  HMMA.16816.F32 R4, R16.reuse, R24, R4 ;  /* 0x000000181004723c */ /* 0x048ff60000001804 */
[----:B------:R-:W-:Y:S11]  /*3c490*/  @!UPT UIADD3 URZ, URZ, URZ, URZ ;  /* 0x0000003f3f3ff290 */ /* 0x000ff6000fffe03f */
[----:B------:R-:W-:Y:S01]  /*3c4a0*/  @!UPT UIADD3 URZ, URZ, URZ, URZ ;  /* 0x0000003f3f3ff290 */ /* 0x000fe2000fffe03f */
[----:B------:R-:W-:Y:S01]  /*3c4b0*/  STL.64 [R1+0x1a0], R4 ;  /* 0x0001a00401007387 */ /* 0x000fe20000100a00 */
[----:B------:R0:W-:Y:S02]  /*3c4c0*/  STL.64 [R1+0x1a8], R6 ;  /* 0x0001a80601007387 */ /* 0x0001e40000100a00 */
[----:B0-----:R-:W-:Y:S02]  /*3c4d0*/  IMAD.MOV.U32 R7, RZ, RZ, R24 ;  /* 0x000000ffff077224 */ /* 0x001fe400078e0018 */
[----:B------:R-:W-:Y:S02]  /*3c4e0*/  IMAD.MOV.U32 R6, RZ, RZ, R25 ;  /* 0x000000ffff067224 */ /* 0x000fe400078e0019 */
[----:B------:R-:W2:Y:S03]  /*3c4f0*/  LDL.LU.64 R24, [R1+0x2858] ;  /* 0x0028580001187983 */ /* 0x000ea60000300a00 */
[----:B------:R0:W-:Y:S02]  /*3c500*/  STL [R1+0x279c], R6 ;  /* 0x00279c0601007387 */ /* 0x0001e40000100800 */
[----:B------:R1:W-:Y:S02]  /*3c510*/  STL [R1+0x2798], R7 ;  /* 0x0027980701007387 */ /* 0x0003e40000100800 */
[----:B------:R-:W4:Y:S01]  /*3c520*/  LDL.LU R4, [R1+0xc50] ;  /* 0x000c500001047983 */ /* 0x000f220000300800 */
[----:B------:R-:W4:Y:S04]  /*3c530*/  LDL.LU R5, [R1+0xc54] ;  /* 0x000c540001057983 */ /* 0x000f280000300800 */
[----:B0-----:R-:W4:Y:S01]  /*3c540*/  LDL.LU R6, [R1+0xc58] ;  /* 0x000c580001067983 */ /* 0x001f220000300800 */
[----:B-1----:R-:W4:Y:S01]  /*3c550*/  LDL.LU R7, [R1+0xc5c] ;  /* 0x000c5c0001077983 */ /* 0x002f220000300800 */
[C---:B--2---:R-:W-:Y:S11]  /*3c560*/  HMMA.16816.F32 R8, R16.reuse, R24, R8 ;  /* 0x000000181008723c */ /* 0x044ff60000001808 */
[----:B------:R-:W-:Y:S11]  /*3c570*/  @!UPT UIADD3 URZ, URZ, URZ, URZ ;  /* 0x0000003f3f3ff290 */ /* 0x000ff6000fffe03f */
[----:B------:R-:W-:Y:S01]  /*3c580*/  @!UPT UIADD3 URZ, URZ, URZ, URZ ;  /* 0x0000003f3f3ff290 */ /* 0x000fe2000fffe03f */
[----:B------:R0:W-:Y:S01]  /*3c590*/  STL.64 [R1+0x190], R8 ;  /* 0x0001900801007387 */ /* 0x0001e20000100a00 */
[----:B------:R1:W-:Y:S02]  /*3c5a0*/  STL.64 [R1+0x198], R10 ;  /* 0x0001980a01007387 */ /* 0x0003e40000100a00 */
[----:B0-----:R-:W-:Y:S02]  /*3c5b0*/  IMAD.MOV.U32 R9, RZ, RZ, R24 ;  /* 0x000000ffff097224 */ /* 0x001fe400078e0018 */
[----:B------:R-:W-:Y:S02]  /*3c5c0*/  IMAD.MOV.U32 R8, RZ, RZ, R25 ;  /* 0x000000ffff087224 */ /* 0x000fe400078e0019 */
[----:B------:R-:W2:Y:S02]  /*3c5d0*/  LDL.LU.64 R24, [R1+0x2850] ;  /* 0x0028500001187983 */ /* 0x000ea40000300a00 */
[----:B--2---:R-:W-:Y:S01]  /*3c5e0*/  HMMA.16816.F32 R12, R16, R24, R12 ;  /* 0x00000018100c723c */ /* 0x004fe2000000180c */
[----:B-1----:R-:W-:-:S02]  /*3c5f0*/  IMAD.MOV.U32 R11, RZ, RZ, R24 ;  /* 0x000000ffff0b7224 */ /* 0x002fc400078e0018 */
[----:B------:R-:W-:Y:S11]  /*3c600*/  IMAD.MOV.U32 R10, RZ, RZ, R25 ;  /* 0x000000ffff0a7224 */ /* 0x000ff600078e0019 */
[----:B------:R-:W-:Y:S09]  /*3c610*/  @!UPT UIADD3 URZ, URZ, URZ, URZ ;  /* 0x0000003f3f3ff290 */ /* 0x000ff2000fffe03f */
[----:B------:R-:W-:Y:S01]  /*3c620*/  STL.64 [R1+0x180], R12 ;  /* 0x0001800c01007387 */ /* 0x000fe20000100a00 */
[----:B------:R0:W-:Y:S03]  /*3c630*/  STL.64 [R1+0x188], R14 ;  /* 0x0001880e01007387 */ /* 0x0001e60000100a00 */
[----:B0-----:R-:W2:Y:S01]  /*3c640*/  LDL.LU.64 R14, [R1+0x2848] ;  /* 0x00284800010e7983 */ /* 0x001ea20000300a00 */
[----:B------:R-:W2:Y:S02]  /*3c650*/  LDL.LU.64 R12, [R1+0x2840] ;  /* 0x00284000010c7983 */ /* 0x000ea40000300a00 */
[----:B------:R-:W2:Y:S01]  /*3c660*/  LDL.LU.64 R24, [R1+0x2838] ;  /* 0x0028380001187983 */ /* 0x000ea20000300a00 */
[C---:B----4-:R-:W-:Y:S01]  /*3c670*/  HMMA.16816.F32 R4, R16.reuse, R20, R4 ;  /* 0x000000141004723c */ /* 0x050fe20000001804 */
[----:B------:R-:W-:Y:S01]  /*3c680*/  STL.64 [R1+0x27a8], R10 ;  /* 0x0027a80a01007387 */ /* 0x000fe20000100a00 */
[----:B------:R-:W-:Y:S11]  /*3c690*/  STL.64 [R1+0x27a0], R8 ;  /* 0x0027a00801007387 */ /* 0x000ff60000100a00 */
[----:B------:R-:W-:Y:S10]  /*3c6a0*/  @!UPT UIADD3 URZ, URZ, URZ, URZ ;  /* 0x0000003f3f3ff290 */ /* 0x000ff4000fffe03f */
[----:B------:R-:W-:Y:S01]  /*3c6b0*/  STL.64 [R1+0x170], R4 ;  /* 0x0001700401007387 */ /* 0x000fe20000100a00 */
[----:B------:R2:W-:Y:S02]  /*3c6c0*/  STL.64 [R1+0x178], R6 ;  /* 0x0001780601007387 */ /* 0x0005e40000100a00 */
[----:B--2---:R-:W-:Y:S01]  /*3c6d0*/  HMMA.16816.F32 R4, R16, R24, R12 ;  /* 0x000000181004723c */ /* 0x004fe2000000180c */
[----:B------:R-:W-:Y:S02]  /*3c6e0*/  IMAD.MOV.U32 R29, RZ, RZ, R24 ;  /* 0x000000ffff1d7224 */ /* 0x000fe400078e0018 */
[----:B------:R-:W-:Y:S11]  /*3c6f0*/  IMAD.MOV.U32 R3, RZ, RZ, R25 ;  /* 0x000000ffff037224 */ /* 0x000ff600078e0019 */
[----:B------:R-:W-:Y:S09]  /*3c700*/  @!UPT UIADD3 URZ, URZ, URZ, URZ ;  /* 0x0000003f3f3ff290 */ /* 0x000ff2000fffe03f */
[----:B------:R0:W-:Y:S01]  /*3c710*/  STL.64 [R1+0x160], R4 ;  /* 0x0001600401007387 */ /* 0x0001e20000100a00 */
[----:B------:R1:W-:Y:S02]  /*3c720*/  STL.64 [R1+0x168], R6 ;  /* 0x0001680601007387 */ /* 0x0003e40000100a00 */
[----:B------:R-:W2:Y:S02]  /*3c730*/  LDL.LU R8, [R1+0xcb0] ;  /* 0x000cb00001087983 */ /* 0x000ea40000300800 */
[----:B------:R-:W2:Y:S01]  /*3c740*/  LDL.LU R9, [R1+0xcb4] ;  /* 0x000cb40001097983 */ /* 0x000ea20000300800 */
[----:B------:R-:W3:Y:S01]  /*3c750*/  LDL.LU R10, [R1+0xcb8] ;  /* 0x000cb800010a7983 */ /* 0x000ee20000300800 */
[----:B------:R-:W3:Y:S02]  /*3c760*/  LDL.LU R11, [R1+0xcbc] ;  /* 0x000cbc00010b7983 */ /* 0x000ee40000300800 */
[----:B------:R-:W4:Y:S02]  /*3c770*/  LDL.LU R24, [R1+0xcd0] ;  /* 0x000cd00001187983 */ /* 0x000f240000300800 */
[----:B------:R-:W4:Y:S01]  /*3c780*/  LDL.LU R25, [R1+0xcd4] ;  /* 0x000cd40001197983 */ /* 0x000f220000300800 */
[----:B------:R-:W2:Y:S01]  /*3c790*/  LDL.LU R26, [R1+0xcd8] ;  /* 0x000cd800011a7983 */ /* 0x000ea20000300800 */
[----:B------:R-:W2:Y:S03]  /*3c7a0*/  LDL.LU R27, [R1+0xcdc] ;  /* 0x000cdc00011b7983 */ /* 0x000ea60000300800 */
[----:B0-----:R-:W2:Y:S01]  /*3c7b0*/  LDL.LU R4, [R1+0xcf0] ;  /* 0x000cf00001047983 */ /* 0x001ea20000300800 */
[----:B------:R-:W2:Y:S02]  /*3c7c0*/  LDL.LU R5, [R1+0xcf4] ;  /* 0x000cf40001057983 */ /* 0x000ea40000300800 */
[----:B-1----:R-:W2:Y:S02]  /*3c7d0*/  LDL.LU R6, [R1+0xcf8] ;  /* 0x000cf80001067983 */ /* 0x002ea40000300800 */
[----:B------:R-:W2:Y:S01]  /*3c7e0*/  LDL.LU R7, [R1+0xcfc] ;  /* 0x000cfc0001077983 */ /* 0x000ea20000300800 */
[----:B------:R-:W3:Y:S01]  /*3c7f0*/  LDL.LU R12, [R1+0xc30] ;  /* 0x000c3000010c7983 */ /* 0x000ee20000300800 */
[----:B------:R-:W3:Y:S02]  /*3c800*/  LDL.LU R13, [R1+0xc34] ;  /* 0x000c3400010d7983 */ /* 0x000ee40000300800 */
[----:B------:R-:W3:Y:S02]  /*3c810*/  LDL.LU R14, [R1+0xc38] ;  /* 0x000c3800010e7983 */ /* 0x000ee40000300800 */
[----:B------:R-:W-:-:S02]  /*3c820*/  IMAD.MOV.U32 R2, RZ, RZ, R20 ;  /* 0x000000ffff027224 */ /* 0x000fc400078e0014 */
[----:B------:R-:W-:Y:S01]  /*3c830*/  IMAD.MOV.U32 R0, RZ, RZ, R21 ;  /* 0x000000ffff007224 */ /* 0x000fe200078e0015 */
[----:B------:R-:W3:Y:S01]  /*3c840*/  LDL.LU R15, [R1+0xc3c] ;  /* 0x000c3c00010f7983 */ /* 0x000ee20000300800 */
[----:B------:R-:W3:Y:S03]  /*3c850*/  LDL.LU.64 R20, [R1+0x60] ;  /* 0x0000600001147983 */ /* 0x000ee60000300a00 */
[----:B--2---:R-:W-:Y:S01]  /*3c860*/  STL.64 [R1+0x2808], R6 ;  /* 0x0028080601007387 */ /* 0x004fe20000100a00 */
[----:B------:R0:W-:Y:S03]  /*3c870*/  STL.64 [R1+0x2800], R4 ;  /* 0x0028000401007387 */ /* 0x0001e60000100a00 */
[----:B0-----:R-:W2:Y:S04]  /*3c880*/  LDL.LU.64 R4, [R1+0x40] ;  /* 0x0000400001047983 */ /* 0x001ea80000300a00 */
[----:B--2---:R0:W-:Y:S04]  /*3c890*/  STL.64 [R1+0x2818], R4 ;  /* 0x0028180401007387 */ /* 0x0041e80000100a00 */
[----:B0-----:R-:W2:Y:S01]  /*3c8a0*/  LDL.LU.64 R4, [R1+0x50] ;  /* 0x0000500001047983 */ /* 0x001ea20000300a00 */
[----:B------:R-:W-:Y:S02]  /*3c8b0*/  STL.64 [R1+0x27e8], R26 ;  /* 0x0027e81a01007387 */ /* 0x000fe40000100a00 */
[----:B----4-:R0:W-:Y:S02]  /*3c8c0*/  STL.64 [R1+0x27e0], R24 ;  /* 0x0027e01801007387 */ /* 0x0101e40000100a00 */
[----:B0-----:R-:W4:Y:S04]  /*3c8d0*/  LDL.LU.64 R24, [R1+0x20] ;  /* 0x0000200001187983 */ /* 0x001f280000300a00 */
[----:B----4-:R0:W-:Y:S04]  /*3c8e0*/  STL.64 [R1+0x27f8], R24 ;  /* 0x0027f81801007387 */ /* 0x0101e80000100a00 */
[----:B0-----:R-:W4:Y:S04]  /*3c8f0*/  LDL.LU.64 R24, [R1+0x30] ;  /* 0x0000300001187983 */ /* 0x001f280000300a00 */
        /* <DEDUP_REMOVED lines=15> */
[----:B------:R-:W4:Y:S02]  /*3c9f0*/  LDL.LU R10, [R1+0xcc8] ;  /* 0x000cc800010a7983 */ /* 0x000f240000300800 */
[----:B------:R-:W4:Y:S01]  /*3ca00*/  LDL.LU R11, [R1+0xccc] ;  /* 0x000ccc00010b7983 */ /* 0x000f220000300800 */
[----:B------:R-:W-:Y:S01]  /*3ca10*/  HMMA.16816.F32 R12, R16, R20, R12 ;  /* 0x00000014100c723c */ /* 0x000fe2000000180c */
[----:B----4-:R-:W-:Y:S01]  /*3ca20*/  STL.64 [R1+0x27d0], R10 ;  /* 0x0027d00a01007387 */ /* 0x010fe20000100a00 */
[----:B---3--:R0:W-:Y:S03]  /*3ca30*/  STL.64 [R1+0x27c8], R8 ;  /* 0x0027c80801007387 */ /* 0x0081e60000100a00 */
[----:B0-----:R-:W3:Y:S04]  /*3ca40*/  LDL.LU.64 R8, [R1+0x10] ;  /* 0x0000100001087983 */ /* 0x001ee80000300a00 */
[----:B---3--:R0:W-:Y:S04]  /*3ca50*/  STL.64 [R1+0x27f0], R8 ;  /* 0x0027f00801007387 */ /* 0x0081e80000100a00 */
[----:B0-----:R-:W3:Y:S01]  /*3ca60*/  LDL.LU R8, [R1+0xce0] ;  /* 0x000ce00001087983 */ /* 0x001ee20000300800 */
[----:B------:R-:W3:Y:S02]  /*3ca70*/  LDL.LU R9, [R1+0xce4] ;  /* 0x000ce40001097983 */ /* 0x000ee40000300800 */
[----:B------:R-:W3:Y:S02]  /*3ca80*/  LDL.LU R10, [R1+0xce8] ;  /* 0x000ce800010a7983 */ /* 0x000ee40000300800 */
[----:B------:R-:W3:Y:S05]  /*3ca90*/  LDL.LU R11, [R1+0xcec] ;  /* 0x000cec00010b7983 */ /* 0x000eea0000300800 */
[----:B------:R-:W-:Y:S01]  /*3caa0*/  STL.64 [R1+0x150], R12 ;  /* 0x0001500c01007387 */ /* 0x000fe20000100a00 */
[----:B------:R0:W-:Y:S03]  /*3cab0*/  STL.64 [R1+0x158], R14 ;  /* 0x0001580e01007387 */ /* 0x0001e60000100a00 */
[----:B0-----:R-:W4:Y:S01]  /*3cac0*/  LDL.LU R15, [R1+0x2830] ;  /* 0x00283000010f7983 */ /* 0x001f220000300800 */
[----:B------:R-:W-:-:S02]  /*3cad0*/  IMAD.MOV.U32 R28, RZ, RZ, R20 ;  /* 0x000000ffff1c7224 */ /* 0x000fc400078e0014 */
[----:B------:R-:W-:Y:S02]  /*3cae0*/  IMAD.MOV.U32 R14, RZ, RZ, R21 ;  /* 0x000000ffff0e7224 */ /* 0x000fe400078e0015 */
[----:B----4-:R-:W0:Y:S04]  /*3caf0*/  LDSM.16.MT88.4 R20, [R15+0x6000] ;  /* 0x006000000f14783b */ /* 0x010e280000004200 */
[----:B0-----:R-:W-:Y:S01]  /*3cb00*/  STL.64 [R1+0x2610], R22 ;  /* 0x0026101601007387 */ /* 0x001fe20000100a00 */
[----:B------:R0:W-:Y:S03]  /*3cb10*/  STL.64 [R1+0x2608], R20 ;  /* 0x0026081401007387 */ /* 0x0001e60000100a00 */
[----:B0-----:R-:W4:Y:S01]  /*3cb20*/  LDL.LU R20, [R1+0x890] ;  /* 0x0008900001147983 */ /* 0x001f220000300800 */
[----:B------:R-:W4:Y:S02]  /*3cb30*/  LDL.LU R21, [R1+0x894] ;  /* 0x0008940001157983 */ /* 0x000f240000300800 */
[----:B------:R-:W3:Y:S02]  /*3cb40*/  LDL.LU R22, [R1+0x898] ;  /* 0x0008980001167983 */ /* 0x000ee40000300800 */
[----:B------:R-:W3:Y:S01]  /*3cb50*/  LDL.LU R23, [R1+0x89c] ;  /* 0x00089c0001177983 */ /* 0x000ee20000300800 */
[C---:B--2---:R-:W-:Y:S01]  /*3cb60*/  HMMA.16816.F32 R24, R16.reuse, R4, R24 ;  /* 0x000000041018723c */ /* 0x044fe20000001818 */
[----:B---3--:R-:W-:Y:S01]  /*3cb70*/  STL.64 [R1+0x2620], R22 ;  /* 0x0026201601007387 */ /* 0x008fe20000100a00 */
[----:B----4-:R0:W-:Y:S03]  /*3cb80*/  STL.64 [R1+0x2618], R20 ;  /* 0x0026181401007387 */ /* 0x0101e60000100a00 */
[----:B0-----:R-:W2:Y:S01]  /*3cb90*/  LDL.LU R20, [R1] ;  /* 0x0000000001147983 */ /* 0x001ea20000300800 */
[----:B------:R-:W2:Y:S11]  /*3cba0*/  LDL.LU R21, [R1+0x4] ;  /* 0x0000040001157983 */ /* 0x000eb60000300800 */
[----:B------:R-:W-:Y:S06]  /*3cbb0*/  @!UPT UIADD3 URZ, URZ, URZ, URZ ;  /* 0x0000003f3f3ff290 */ /* 0x000fec000fffe03f */
[----:B------:R-:W-:Y:S02]  /*3cbc0*/  STL.64 [R1+0x140], R24 ;  /* 0x0001401801007387 */ /* 0x000fe40000100a00 */
[----:B------:R0:W-:Y:S02]  /*3cbd0*/  STL.64 [R1+0x148], R26 ;  /* 0x0001481a01007387 */ /* 0x0001e40000100a00 */
[----:B------:R-:W-:Y:S02]  /*3cbe0*/  IMAD.MOV.U32 R23, RZ, RZ, R4 ;  /* 0x000000ffff177224 */ /* 0x000fe400078e0004 */
[----:B------:R-:W-:Y:S01]  /*3cbf0*/  IMAD.MOV.U32 R22, RZ, RZ, R5 ;  /* 0x000000ffff167224 */ /* 0x000fe200078e0005 */
[----:B0-----:R-:W3:Y:S01]  /*3cc00*/  LDL.LU.64 R26, [R1+0x2828] ;  /* 0x00282800011a7983 */ /* 0x001ee20000300a00 */
[----:B------:R-:W3:Y:S02]  /*3cc10*/  LDL.LU.64 R24, [R1+0x2820] ;  /* 0x0028200001187983 */ /* 0x000ee40000300a00 */
[----:B------:R-:W3:Y:S02]  /*3cc20*/  LDL.LU.64 R4, [R1+0x2818] ;  /* 0x0028180001047983 */ /* 0x000ee40000300a00 */
[----:B---3--:R-:W-:Y:S01]  /*3cc30*/  HMMA.16816.F32 R24, R16, R4, R24 ;  /* 0x000000041018723c */ /* 0x008fe20000001818 */
[----:B------:R-:W-:-:S02]  /*3cc40*/  IMAD.MOV.U32 R12, RZ, RZ, R4 ;  /* 0x000000ffff0c7224 */ /* 0x000fc400078e0004 */
[----:B------:R-:W-:Y:S11]  /*3cc50*/  IMAD.MOV.U32 R13, RZ, RZ, R5 ;  /* 0x000000ffff0d7224 */ /* 0x000ff600078e0005 */
[----:B------:R-:W-:Y:S09]  /*3cc60*/  @!UPT UIADD3 URZ, URZ, URZ, URZ ;  /* 0x0000003f3f3ff290 */ /* 0x000ff2000fffe03f */
[----:B------:R0:W-:Y:S01]  /*3cc70*/  STL.64 [R1+0x130], R24 ;  /* 0x0001301801007387 */ /* 0x0001e20000100a00 */
[----:B------:R-:W-:Y:S03]  /*3cc80*/  STL.64 [R1+0x138], R26 ;  /* 0x0001381a01007387 */ /* 0x000fe60000100a00 */
        /* <DEDUP_REMOVED lines=30> */
[----:B--2---:R-:W-:Y:S11]  /*3ce70*/  HMMA.16816.F32 R8, R16, R20, R8 ;  /* 0x000000141008723c */ /* 0x004ff60000001808 */
[----:B------:R-:W-:Y:S11]  /*3ce80*/  @!UPT UIADD3 URZ, URZ, URZ, URZ ;  /* 0x0000003f3f3ff290 */ /* 0x000ff6000fffe03f */
[----:B------:R-:W-:Y:S01]  /*3ce90*/  @!UPT UIADD3 URZ, URZ, URZ, URZ ;  /* 0x0000003f3f3ff290 */ /* 0x000fe2000fffe03f */
[----:B------:R-:W-:Y:S01]  /*3cea0*/  STL.64 [R1+0xf0], R8 ;  /* 0x0000f00801007387 */ /* 0x000fe20000100a00 */
[----:B------:R0:W-:Y:S03]  /*3ceb0*/  STL.64 [R1+0xf8], R10 ;  /* 0x0000f80a01007387 */ /* 0x0001e60000100a00 */
[----:B0-----:R-:W3:Y:S01]  /*3cec0*/  LDL.LU.64 R10, [R1+0x27c0] ;  /* 0x0027c000010a7983 */ /* 0x001ee20000300a00 */
[----:B------:R-:W3:Y:S02]  /*3ced0*/  LDL.LU.64 R8, [R1+0x27b8] ;  /* 0x0027b80001087983 */ /* 0x000ee40000300a00 */
[----:B------:R0:W-:Y:S02]  /*3cee0*/  STL.64 [R1+0x2638], R20 ;  /* 0x0026381401007387 */ /* 0x0001e40000100a00 */
[----:B0-----:R-:W-:Y:S02]  /*3cef0*/  IMAD.MOV.U32 R20, RZ, RZ, R26 ;  /* 0x000000ffff147224 */ /* 0x001fe400078e001a */
[----:B------:R-:W-:Y:S01]  /*3cf00*/  IMAD.MOV.U32 R21, RZ, RZ, R27 ;  /* 0x000000ffff157224 */ /* 0x000fe200078e001b */
[----:B------:R-:W2:Y:S01]  /*3cf10*/  LDL.LU R26, [R1+0x27b4] ;  /* 0x0027b400011a7983 */ /* 0x000ea20000300800 */
[----:B------:R-:W2:Y:S03]  /*3cf20*/  LDL.LU R27, [R1+0x27b0] ;  /* 0x0027b000011b7983 */ /* 0x000ea60000300800 */
[----:B------:R0:W-:Y:S02]  /*3cf30*/  STL.64 [R1+0x2650], R20 ;  /* 0x0026501401007387 */ /* 0x0001e40000100a00 */
[----:B0-----:R-:W-:-:S02]  /*3cf40*/  IMAD.MOV.U32 R20, RZ, RZ, R6 ;  /* 0x000000ffff147224 */ /* 0x001fc400078e0006 */
[----:B------:R-:W-:Y:S01]  /*3cf50*/  IMAD.MOV.U32 R21, RZ, RZ, R7 ;  /* 0x000000ffff157224 */ /* 0x000fe200078e0007 */
[----:B---3--:R-:W-:Y:S11]  /*3cf60*/  HMMA.16816.F32 R8, R16, R24, R8 ;  /* 0x000000181008723c */ /* 0x008ff60000001808 */
[----:B------:R-:W-:Y:S11]  /*3cf70*/  @!UPT UIADD3 URZ, URZ, URZ, URZ ;  /* 0x0000003f3f3ff290 */ /* 0x000ff6000fffe03f */
[----:B------:R-:W-:Y:S01]  /*3cf80*/  @!UPT UIADD3 URZ, URZ, URZ, URZ ;  /* 0x0000003f3f3ff290 */ /* 0x000fe2000fffe03f */
[----:B------:R-:W-:Y:S01]  /*3cf90*/  STL.64 [R1+0xe0], R8 ;  /* 0x0000e00801007387 */ /* 0x000fe20000100a00 */
[----:B------:R0:W-:Y:S03]  /*3cfa0*/  STL.64 [R1+0xe8], R10 ;  /* 0x0000e80a01007387 */ /* 0x0001e60000100a00 */
[----:B0-----:R-:W3:Y:S01]  /*3cfb0*/  LDL.LU.64 R10, [R1+0x27a8] ;  /* 0x0027a800010a7983 */ /* 0x001ee20000300a00 */
[----:B------:R-:W4:Y:S02]  /*3cfc0*/  LDL.LU.64 R8, [R1+0x27a0] ;  /* 0x0027a00001087983 */ /* 0x000f240000300a00 */
[----:B------:R-:W3:Y:S02]  /*3cfd0*/  LDL.LU R6, [R1+0x279c] ;  /* 0x00279c0001067983 */ /* 0x000ee40000300800 */
[----:B------:R-:W3:Y:S01]  /*3cfe0*/  LDL.LU R7, [R1+0x2798] ;  /* 0x0027980001077983 */ /* 0x000ee20000300800 */
[----:B------:R-:W-:Y:S01]  /*3cff0*/  STL.64 [R1+0x2668], R20 ;  /* 0x0026681401007387 */ /* 0x000fe20000100a00 */
[----:B--2---:R-:W-:Y:S02]  /*3d000*/  STL.64 [R1+0x2630], R26 ;  /* 0x0026301a01007387 */ /* 0x004fe40000100a00 */
[----:B------:R0:W-:Y:S02]  /*3d010*/  STL.64 [R1+0x2628], R24 ;  /* 0x0026281801007387 */ /* 0x0001e40000100a00 */
        /* <DEDUP_REMOVED lines=11> */
[----:B------:R-:W3:Y:S01]  /*3d0d0*/  LDL.LU R12, [R1+0x278c] ;  /* 0x00278c00010c7983 */ /* 0x000ee20000300800 */
[----:B------:R-:W3:Y:S03]  /*3d0e0*/  LDL.LU R13, [R1+0x2788] ;  /* 0x00278800010d7983 */ /* 0x000ee60000300800 */
[----:B------:R0:W-:Y:S02]  /*3d0f0*/  STL.64 [R1+0x2698], R20 ;  /* 0x0026981401007387 */ /* 0x0001e40000100a00 */
[----:B0-----:R-:W-:-:S02]  /*3d100*/  IMAD.MOV.U32 R20, RZ, RZ, R23 ;  /* 0x000000ffff147224 */ /* 0x001fc400078e0017 */
        /* <DEDUP_REMOVED lines=19> */
[----:B------:R-:W-:Y:S02]  /*3d240*/  STL.64 [R1+0x2660], R26 ;  /* 0x0026601a01007387 */ /* 0x000fe40000100a00 */
        /* <DEDUP_REMOVED lines=92> */
[----:B------:R0:W-:Y:S01]  /*3d810*/  STL.64 [R1+0xd0], R16 ;  /* 0x0000d01001007387 */ /* 0x0001e20000100a00 */
[----:B------:R-:W-:Y:S02]  /*3d820*/  STL.64 [R1+0xd8], R18 ;  /* 0x0000d81201007387 */ /* 0x000fe40000100a00 */
[----:B0-----:R-:W-:Y:S02]  /*3d830*/  IMAD.MOV.U32 R16, RZ, RZ, R28 ;  /* 0x000000ffff107224 */ /* 0x001fe400078e001c */
[----:B------:R-:W4:Y:S01]  /*3d840*/  LDL.LU R28, [R1+0x2750] ;  /* 0x00275000011c7983 */ /* 0x000f220000300800 */
        /* <DEDUP_REMOVED lines=43> */
[----:B------:R-:W-:-:S07]  /*3db00*/  IMAD.MOV.U32 R17, RZ, RZ, R14 ;  /* 0x000000ffff117224 */ /* 0x000fce00078e000e */
[C---:B--2---:R-:W-:Y:S01]  /*3db10*/  HMMA.16816.F32 R16, R4.reuse, R16, R20 ;  /* 0x000000100410723c */ /* 0x044fe20000001814 */
[----:B------:R-:W2:Y:S11]  /*3db20*/  LDL.LU.64 R20, [R1+0x26b0] ;  /* 0x0026b00001147983 */ /* 0x000eb60000300a00 */
[----:B------:R-:W-:Y:S11]  /*3db30*/  @!UPT UIADD3 URZ, URZ, URZ, URZ ;  /* 0x0000003f3f3ff290 */ /* 0x000ff6000fffe03f */
[----:B------:R-:W-:Y:S01]  /*3db40*/  STL.64 [R1+0x360], R16 ;  /* 0x0003601001007387 */ /* 0x000fe20000100a00 */
[----:B------:R-:W-:Y:S02]  /*3db50*/  STL.64 [R1+0x368], R18 ;  /* 0x0003681201007387 */ /* 0x000fe40000100a00 */
[----:B------:R-:W0:Y:S02]  /*3db60*/  LDSM.16.MT88.4 R16, [R15+0x6080] ;  /* 0x006080000f10783b */ /* 0x000e240000004200 */
[----:B0-----:R-:W-:Y:S02]  /*3db70*/  STL.64 [R1+0x2498], R18 ;  /* 0x0024981201007387 */ /* 0x001fe40000100a00 */
[----:B------:R0:W-:Y:S02]  /*3db80*/  STL.64 [R1+0x2490], R16 ;  /* 0x0024901001007387 */ /* 0x0001e40000100a00 */
[----:B0-----:R-:W3:Y:S01]  /*3db90*/  LDL.LU R16, [R1+0x880] ;  /* 0x0008800001107983 */ /* 0x001ee20000300800 */
[----:B------:R-:W3:Y:S01]  /*3dba0*/  LDL.LU R17, [R1+0x884] ;  /* 0x0008840001117983 */ /* 0x000ee20000300800 */
        /* <DEDUP_REMOVED lines=43> */
[----:B----4-:R-:W-:Y:S01]  /*3de60*/  IMAD.MOV.U32 R18, RZ, RZ, R28 ;  /* 0x000000ffff127224 */ /* 0x010fe200078e001c */
[----:B--2---:R-:W-:Y:S11]  /*3de70*/  HMMA.16816.F32 R20, R4, R24, R20 ;  /* 0x000000180414723c */ /* 0x004ff60000001814 */
[----:B------:R-:W-:Y:S11]  /*3de80*/  @!UPT UIADD3 URZ, URZ, URZ, URZ ;  /* 0x0000003f3f3ff290 */ /* 0x000ff6000fffe03f */
[----:B------:R-:W-:Y:S01]  /*3de90*/  @!UPT UIADD3 URZ, URZ, URZ, URZ ;  /* 0x0000003f3f3ff290 */ /* 0x000fe2000fffe03f */
[----:B------:R-:W-:Y:S01]  /*3dea0*/  STL.64 [R1+0x2f0], R20 ;  /* 0x0002f01401007387 */ /* 0x000fe20000100a00 */
[----:B------:R0:W-:Y:S03]  /*3deb0*/  STL.64 [R1+0x2f8], R22 ;  /* 0x0002f81601007387 */ /* 0x0001e60000100a00 */
[----:B0-----:R-:W2:Y:S01]  /*3dec0*/  LDL.LU.64 R22, [R1+0x2610] ;  /* 0x0026100001167983 */ /* 0x001ea20000300a00 */
[----:B------:R-:W2:Y:S02]  /*3ded0*/  LDL.LU.64 R20, [R1+0x2608] ;  /* 0x0026080001147983 */ /* 0x000ea40000300a00 */
[----:B------:R0:W-:Y:S02]  /*3dee0*/  STL.64 [R1+0x2540], R26 ;  /* 0x0025401a01007387 */ /* 0x0001e40000100a00 */
[----:B0-----:R-:W4:Y:S01]  /*3def0*/  LDL.64 R26, [R1+0x78] ;  /* 0x00007800011a7983 */ /* 0x001f220000100a00 */
[----:B------:R-:W-:-:S07]  /*3df00*/  IMAD.MOV.U32 R19, RZ, RZ, R0 ;  /* 0x000000ffff137224 */ /* 0x000fce00078e0000 */
[----:B---3--:R-:W-:Y:S01]  /*3df10*/  HMMA.16816.F32 R12, R4, R12, R16 ;  /* 0x0000000c040c723c */ /* 0x008fe20000001810 */
[----:B----4-:R0:W-:Y:S11]  /*3df20*/  STL.64 [R1+0x2598], R26 ;  /* 0x0025981a01007387 */ /* 0x0101f60000100a00 */
[----:B------:R-:W-:Y:S11]  /*3df30*/  @!UPT UIADD3 URZ, URZ, URZ, URZ ;  /* 0x0000003f3f3ff290 */ /* 0x000ff6000fffe03f */
[----:B------:R-:W-:Y:S02]  /*3df40*/  STL.64 [R1+0x2e0], R12 ;  /* 0x0002e00c01007387 */ /* 0x000fe40000100a00 */
[----:B------:R-:W3:Y:S02]  /*3df50*/  LDL.LU R24, [R1+0x830] ;  /* 0x0008300001187983 */ /* 0x000ee40000300800 */
[----:B------:R-:W3:Y:S01]  /*3df60*/  LDL.LU R25, [R1+0x834] ;  /* 0x0008340001197983 */ /* 0x000ee20000300800 */
[----:B0-----:R-:W4:Y:S01]  /*3df70*/  LDL.LU R26, [R1+0x838] ;  /* 0x00083800011a7983 */ /* 0x001f220000300800 */
[----:B------:R-:W4:Y:S02]  /*3df80*/  LDL.LU R27, [R1+0x83c] ;  /* 0x00083c00011b7983 */ /* 0x000f240000300800 */
[----:B------:R-:W2:Y:S02]  /*3df90*/  LDL.LU R16, [R1+0x870] ;  /* 0x0008700001107983 */ /* 0x000ea40000300800 */
[----:B------:R-:W2:Y:S01]  /*3dfa0*/  LDL.LU R17, [R1+0x874] ;  /* 0x0008740001117983 */ /* 0x000ea20000300800 */
[----:B------:R-:W2:Y:S01]  /*3dfb0*/  LDL.LU R18, [R1+0x878] ;  /* 0x0008780001127983 */ /* 0x000ea20000300800 */
[----:B------:R-:W2:Y:S03]  /*3dfc0*/  LDL.LU R19, [R1+0x87c] ;  /* 0x00087c0001137983 */ /* 0x000ea60000300800 */
[----:B----4-:R0:W-:Y:S01]  /*3dfd0*/  STL.64 [R1+0x25a8], R26 ;  /* 0x0025a81a01007387 */ /* 0x0101e20000100a00 */
[----:B---3--:R-:W-:Y:S03]  /*3dfe0*/  STL.64 [R1+0x25a0], R24 ;  /* 0x0025a01801007387 */ /* 0x008fe60000100a00 */
[----:B0-----:R-:W3:Y:S04]  /*3dff0*/  LDL.64 R26, [R1+0x98] ;  /* 0x00009800011a7983 */ /* 0x001ee80000100a00 */
[----:B---3--:R0:W-:Y:S04]  /*3e000*/  STL.64 [R1+0x25b8], R26 ;  /* 0x0025b81a01007387 */ /* 0x0081e80000100a00 */
[----:B0-----:R-:W3:Y:S04]  /*3e010*/  LDL.64 R26, [R1+0xa8] ;  /* 0x0000a800011a7983 */ /* 0x001ee80000100a00 */
[----:B---3--:R0:W-:Y:S04]  /*3e020*/  STL.64 [R1+0x25d0], R26 ;  /* 0x0025d01a01007387 */ /* 0x0081e80000100a00 */
[----:B0-----:R-:W3:Y:S04]  /*3e030*/  LDL.64 R26, [R1+0xb8] ;  /* 0x0000b800011a7983 */ /* 0x001ee80000100a00 */
[----:B---3--:R0:W-:Y:S01]  /*3e040*/  STL.64 [R1+0x25e8], R26 ;  /* 0x0025e81a01007387 */ /* 0x0081e20000100a00 */
[----:B------:R-:W3:Y:S02]  /*3e050*/  LDL.LU R24, [R1+0x7e0] ;  /* 0x0007e00001187983 */ /* 0x000ee40000300800 */
[----:B------:R-:W3:Y:S01]  /*3e060*/  LDL.LU R25, [R1+0x7e4] ;  /* 0x0007e40001197983 */ /* 0x000ee20000300800 */
[----:B0-----:R-:W3:Y:S01]  /*3e070*/  LDL.LU R26, [R1+0x7e8] ;  /* 0x0007e800011a7983 */ /* 0x001ee20000300800 */
[----:B------:R-:W3:Y:S02]  /*3e080*/  LDL.LU R27, [R1+0x7ec] ;  /* 0x0007ec00011b7983 */ /* 0x000ee40000300800 */
[----:B------:R-:W4:Y:S02]  /*3e090*/  LDL R13, [R1+0xb10] ;  /* 0x000b1000010d7983 */ /* 0x000f240000100800 */
[----:B------:R-:W-:-:S02]  /*3e0a0*/  IMAD.MOV.U32 R0, RZ, RZ, R14 ;  /* 0x000000ffff007224 */ /* 0x000fc400078e000e */
[----:B------:R-:W-:Y:S02]  /*3e0b0*/  IMAD.MOV.U32 R28, RZ, RZ, R15 ;  /* 0x000000ffff1c7224 */ /* 0x000fe400078e000f */
[----:B------:R-:W-:Y:S02]  /*3e0c0*/  IMAD.MOV.U32 R14, RZ, RZ, R2 ;  /* 0x000000ffff0e7224 */ /* 0x000fe400078e0002 */
[----:B------:R-:W-:Y:S01]  /*3e0d0*/  IMAD.MOV.U32 R15, RZ, RZ, R3 ;  /* 0x000000ffff0f7224 */ /* 0x000fe200078e0003 */
[----:B----4-:R0:W-:Y:S01]  /*3e0e0*/  STL [R1+0x25b0], R13 ;  /* 0x0025b00d01007387 */ /* 0x0101e20000100800 */
[----:B------:R-:W4:Y:S03]  /*3e0f0*/  LDL.LU R12, [R1+0x840] ;  /* 0x00084000010c7983 */ /* 0x000f260000300800 */
[----:B0-----:R-:W4:Y:S01]  /*3e100*/  LDL.LU R13, [R1+0x844] ;  /* 0x00084400010d7983 */ /* 0x001f220000300800 */
[----:B------:R-:W2:Y:S02]  /*3e110*/  LDL.LU R2, [R1+0x2604] ;  /* 0x0026040001027983 */ /* 0x000ea40000300800 */
[----:B------:R-:W2:Y:S02]  /*3e120*/  LDL.LU R3, [R1+0x2600] ;  /* 0x0026000001037983 */ /* 0x000ea40000300800 */
[----:B------:R-:W-:Y:S01]  /*3e130*/  STL.64 [R1+0x25c8], R14 ;  /* 0x0025c80e01007387 */ /* 0x000fe20000100a00 */
        /* <DEDUP_REMOVED lines=9> */
[----:B------:R-:W-:-:S02]  /*3e1d0*/  IMAD.MOV.U32 R14, RZ, RZ, R3 ;  /* 0x000000ffff0e7224 */ /* 0x000fc400078e0003 */
[----:B------:R-:W-:-:S05]  /*3e1e0*/  IMAD.MOV.U32 R15, RZ, RZ, R2 ;  /* 0x000000ffff0f7224 */ /* 0x000fca00078e0002 */
[----:B------:R0:W-:Y:S01]  /*3e1f0*/  STL.64 [R1+0x25f8], R14 ;  /* 0x0025f80e01007387 */ /* 0x0001e20000100a00 */
[----:B---3--:R-:W-:Y:S03]  /*3e200*/  HMMA.16816.F32 R4, R4, R8, R24 ;  /* 0x000000080404723c */ /* 0x008fe60000001818 */
[----:B--2---:R-:W-:Y:S01]  /*3e210*/  STL.64 [R1+0x25f0], R12 ;  /* 0x0025f00c01007387 */ /* 0x004fe20000100a00 */
[----:B0-----:R-:W2:Y:S02]  /*3e220*/  LDL.64 R14, [R1+0xc8] ;  /* 0x0000c800010e7983 */ /* 0x001ea40000100a00 */
[----:B------:R-:W-:Y:S02]  /*3e230*/  STL [R1+0x1d40], R28 ;  /* 0x001d401c01007387 */ /* 0x000fe40000100800 */
[----:B------:R-:W-:Y:S11]  /*3e240*/  STL [R1+0x1d28], R0 ;  /* 0x001d280001007387 */ /* 0x000ff60000100800 */
[----:B------:R-:W-:Y:S05]  /*3e250*/  @!UPT UIADD3 URZ, URZ, URZ, URZ ;  /* 0x0000003f3f3ff290 */ /* 0x000fea000fffe03f */
[----:B------:R-:W-:Y:S02]  /*3e260*/  IMAD.MOV.U32 R2, RZ, RZ, R7 ;  /* 0x000000ffff027224 */ /* 0x000fe400078e0007 */
[----:B------:R-:W-:Y:S01]  /*3e270*/  IMAD.MOV.U32 R3, RZ, RZ, R6 ;  /* 0x000000ffff037224 */ /* 0x000fe200078e0006 */
[----:B------:R0:W-:Y:S04]  /*3e280*/  STL.64 [R1+0x2d0], R4 ;  /* 0x0002d00401007387 */ /* 0x0001e80000100a00 */
[----:B0-----:R-:W3:Y:S01]  /*3e290*/  LDL.LU R4, [R1+0x820] ;  /* 0x0008200001047983 */ /* 0x001ee20000300800 */
[----:B------:R-:W3:Y:S02]  /*3e2a0*/  LDL.LU R5, [R1+0x824] ;  /* 0x0008240001057983 */ /* 0x000ee40000300800 */
[----:B------:R-:W3:Y:S02]  /*3e2b0*/  LDL.LU R6, [R1+0x828] ;  /* 0x0008280001067983 */ /* 0x000ee40000300800 */
[----:B------:R-:W-:Y:S01]  /*3e2c0*/  STL [R1+0x1d48], R2 ;  /* 0x001d480201007387 */ /* 0x000fe20000100800 */
[----:B------:R-:W-:Y:S01]  /*3e2d0*/  STL [R1+0x1d44], R3 ;  /* 0x001d440301007387 */ /* 0x000fe20000100800 */
[----:B--2---:R-:W-:Y:S01]  /*3e2e0*/  HMMA.16816.F32 R24, R20, R14, R16 ;  /* 0x0000000e1418723c */ /* 0x004fe20000001810 */
[----:B------:R-:W-:-:S06]  /*3e2f0*/  IMAD.MOV.U32 R9, RZ, RZ, R15 ;  /* 0x000000ffff097224 */ /* 0x000fcc00078e000f */
[----:B------:R-:W-:Y:S02]  /*3e300*/  IMAD.MOV.U32 R16, RZ, RZ, R14 ;  /* 0x000000ffff107224 */ /* 0x000fe400078e000e */
[----:B------:R-:W2:Y:S01]  /*3e310*/  LDL.LU.64 R14, [R1+0x25f8] ;  /* 0x0025f800010e7983 */ /* 0x000ea20000300a00 */
[----:B------:R-:W2:Y:S11]  /*3e320*/  LDL.LU.64 R12, [R1+0x25f0] ;  /* 0x0025f000010c7983 */ /* 0x000eb60000300a00 */
[----:B------:R-:W-:Y:S02]  /*3e330*/  @!UPT UIADD3 URZ, URZ, URZ, URZ ;  /* 0x0000003f3f3ff290 */ /* 0x000fe4000fffe03f */
[----:B------:R-:W-:Y:S01]  /*3e340*/  STL.64 [R1+0xa20], R24 ;  /* 0x000a201801007387 */ /* 0x000fe20000100a00 */
[----:B------:R0:W-:Y:S03]  /*3e350*/  STL.64 [R1+0xa28], R26 ;  /* 0x000a281a01007387 */ /* 0x0001e60000100a00 */
[----:B0-----:R-:W2:Y:S01]  /*3e360*/  LDL.LU.64 R26, [R1+0x25e8] ;  /* 0x0025e800011a7983 */ /* 0x001ea20000300a00 */
[----:B------:R-:W-:Y:S02]  /*3e370*/  IMAD.MOV.U32 R7, RZ, RZ, R29 ;  /* 0x000000ffff077224 */ /* 0x000fe400078e001d */
[----:B------:R-:W-:Y:S02]  /*3e380*/  IMAD.MOV.U32 R29, RZ, RZ, R24 ;  /* 0x000000ffff1d7224 */ /* 0x000fe400078e0018 */
[----:B------:R-:W-:Y:S03]  /*3e390*/  STL [R1+0x24e8], R9 ;  /* 0x0024e80901007387 */ /* 0x000fe60000100800 */
        /* <DEDUP_REMOVED lines=20> */
[----:B------:R0:W-:Y:S01]  /*3e4e0*/  STL.64 [R1+0x24e0], R18 ;  /* 0x0024e01201007387 */ /* 0x0001e20000100a00 */
[----:B------:R-:W-:Y:S03]  /*3e4f0*/  STL.64 [R1+0x24d8], R16 ;  /* 0x0024d81001007387 */ /* 0x000fe60000100a00 */
[----:B0-----:R-:W4:Y:S04]  /*3e500*/  LDL R18, [R1+0x88] ;  /* 0x0000880001127983 */ /* 0x001f280000100800 */
[----:B------:R-:W4:Y:S01]  /*3e510*/  LDL R19, [R1+0x8c] ;  /* 0x00008c0001137983 */ /* 0x000f220000100800 */
[C---:B--2---:R-:W-:Y:S01]  /*3e520*/  HMMA.16816.F32 R12, R20.reuse, R26, R12 ;  /* 0x0000001a140c723c */ /* 0x044fe2000000180c */
[----:B------:R-:W-:Y:S11]  /*3e530*/  IMAD.MOV.U32 R29, RZ, RZ, R27 ;  /* 0x000000ffff1d7224 */ /* 0x000ff600078e001b */
[----:B------:R-:W-:Y:S11]  /*3e540*/  @!UPT UIADD3 URZ, URZ, URZ, URZ ;  /* 0x0000003f3f3ff290 */ /* 0x000ff6000fffe03f */
[----:B------:R0:W-:Y:S01]  /*3e550*/  STL.64 [R1+0x9f0], R12 ;  /* 0x0009f00c01007387 */ /* 0x0001e20000100a00 */
[----:B------:R1:W-:Y:S03]  /*3e560*/  STL.64 [R1+0x9f8], R14 ;  /* 0x0009f80e01007387 */ /* 0x0003e60000100a00 */
[----:B0-----:R-:W2:Y:S01]  /*3e570*/  LDL.LU R13, [R1+0x25b0] ;  /* 0x0025b000010d7983 */ /* 0x001ea20000300800 */
[----:B-1----:R-:W-:Y:S02]  /*3e580*/  IMAD.MOV.U32 R14, RZ, RZ, R26 ;  /* 0x000000ffff0e7224 */ /* 0x002fe400078e001a */
[----:B------:R-:W4:Y:S02]  /*3e590*/  LDL.LU.64 R26, [R1+0x25a8] ;  /* 0x0025a800011a7983 */ /* 0x000f240000300a00 */
[----:B------:R-:W4:Y:S02]  /*3e5a0*/  LDL.LU.64 R24, [R1+0x25a0] ;  /* 0x0025a00001187983 */ /* 0x000f240000300a00 */
[C---:B----4-:R-:W-:Y:S01]  /*3e5b0*/  HMMA.16816.F32 R16, R20.reuse, R18, R24 ;  /* 0x000000121410723c */ /* 0x050fe20000001818 */
[----:B------:R-:W3:Y:S11]  /*3e5c0*/  LDL.LU.64 R26, [R1+0x2598] ;  /* 0x00259800011a7983 */ /* 0x000ef60000300a00 */
[----:B------:R-:W-:Y:S11]  /*3e5d0*/  @!UPT UIADD3 URZ, URZ, URZ, URZ ;  /* 0x0000003f3f3ff290 */ /* 0x000ff6000fffe03f */
[----:B------:R0:W-:Y:S01]  /*3e5e0*/  STL.64 [R1+0x9d0], R16 ;  /* 0x0009d01001007387 */ /* 0x0001e20000100a00 */
[----:B------:R1:W-:Y:S02]  /*3e5f0*/  STL.64 [R1+0x9d8], R18 ;  /* 0x0009d81201007387 */ /* 0x0003e40000100a00 */
[----:B0-----:R-:W-:Y:S02]  /*3e600*/  IMAD.MOV.U32 R16, RZ, RZ, R10 ;  /* 0x000000ffff107224 */ /* 0x001fe400078e000a */
[----:B------:R-:W-:Y:S01]  /*3e610*/  IMAD.MOV.U32 R17, RZ, RZ, R11 ;  /* 0x000000ffff117224 */ /* 0x000fe200078e000b */
[----:B---3--:R-:W-:Y:S11]  /*3e620*/  HMMA.16816.F32 R4, R20, R26, R4 ;  /* 0x0000001a1404723c */ /* 0x008ff60000001804 */
[----:B------:R-:W-:Y:S11]  /*3e630*/  @!UPT UIADD3 URZ, URZ, URZ, URZ ;  /* 0x0000003f3f3ff290 */ /* 0x000ff6000fffe03f */
[----:B------:R-:W-:Y:S01]  /*3e640*/  @!UPT UIADD3 URZ, URZ, URZ, URZ ;  /* 0x0000003f3f3ff290 */ /* 0x000fe2000fffe03f */
[----:B------:R-:W-:Y:S01]  /*3e650*/  STL.64 [R1+0x9c0], R4 ;  /* 0x0009c00401007387 */ /* 0x000fe20000100a00 */
[----:B------:R-:W-:Y:S02]  /*3e660*/  STL.64 [R1+0x9c8], R6 ;  /* 0x0009c80601007387 */ /* 0x000fe40000100a00 */
[----:B------:R-:W3:Y:S02]  /*3e670*/  LDL.LU R10, [R1+0x2594] ;  /* 0x00259400010a7983 */ /* 0x000ee40000300800 */
[----:B------:R-:W4:Y:S01]  /*3e680*/  LDL.LU R11, [R1+0x2590] ;  /* 0x00259000010b7983 */ /* 0x000f220000300800 */
[----:B-1----:R-:W3:Y:S01]  /*3e690*/  LDL.LU R18, [R1+0x938] ;  /* 0x0009380001127983 */ /* 0x002ee20000300800 */
[----:B------:R-:W3:Y:S02]  /*3e6a0*/  LDL.LU R19, [R1+0x93c] ;  /* 0x00093c0001137983 */ /* 0x000ee40000300800 */
[----:B------:R-:W-:Y:S02]  /*3e6b0*/  IMAD.MOV.U32 R8, RZ, RZ, R26 ;  /* 0x000000ffff087224 */ /* 0x000fe400078e001a */
[----:B------:R-:W-:Y:S01]  /*3e6c0*/  IMAD.MOV.U32 R3, RZ, RZ, R27 ;  /* 0x000000ffff037224 */ /* 0x000fe200078e001b */
[----:B--2---:R-:W0:Y:S04]  /*3e6d0*/  LDSM.16.MT88.4 R4, [R13+0x6100] ;  /* 0x006100000d04783b */ /* 0x004e280000004200 */
[----:B---3--:R1:W-:Y:S01]  /*3e6e0*/  STL.64 [R1+0x24f8], R18 ;  /* 0x0024f81201007387 */ /* 0x0083e20000100a00 */
[----:B------:R2:W-:Y:S03]  /*3e6f0*/  STL.64 [R1+0x24f0], R16 ;  /* 0x0024f01001007387 */ /* 0x0005e60000100a00 */
[----:B-1----:R-:W3:Y:S01]  /*3e700*/  LDL.64 R18, [R1+0x8] ;  /* 0x0000080001127983 */ /* 0x002ee20000100a00 */
[----:B--2---:R-:W-:-:S02]  /*3e710*/  IMAD.MOV.U32 R16, RZ, RZ, R10 ;  /* 0x000000ffff107224 */ /* 0x004fc400078e000a */
[----:B----4-:R-:W-:Y:S01]  /*3e720*/  IMAD.MOV.U32 R17, RZ, RZ, R11 ;  /* 0x000000ffff117224 */ /* 0x010fe200078e000b */
[----:B---3--:R1:W-:Y:S01]  /*3e730*/  STL.64 [R1+0x2510], R18 ;  /* 0x0025101201007387 */ /* 0x0083e20000100a00 */
[----:B------:R-:W2:Y:S02]  /*3e740*/  LDL.LU R10, [R1+0x258c] ;  /* 0x00258c00010a7983 */ /* 0x000ea40000300800 */
[----:B------:R-:W3:Y:S01]  /*3e750*/  LDL.LU R11, [R1+0x2588] ;  /* 0x00258800010b7983 */ /* 0x000ee20000300800 */
[----:B-1----:R-:W4:Y:S01]  /*3e760*/  LDL.LU R18, [R1+0x958] ;  /* 0x0009580001127983 */ /* 0x002f220000300800 */
[----:B------:R-:W4:Y:S02]  /*3e770*/  LDL.LU R19, [R1+0x95c] ;  /* 0x00095c0001137983 */ /* 0x000f240000300800 */
[----:B------:R-:W4:Y:S02]  /*3e780*/  LDL.LU R24, [R1+0x970] ;  /* 0x0009700001187983 */ /* 0x000f240000300800 */
[----:B------:R-:W4:Y:S02]  /*3e790*/  LDL.LU R25, [R1+0x974] ;  /* 0x0009740001197983 */ /* 0x000f240000300800 */
[----:B--2---:R-:W-:-:S02]  /*3e7a0*/  IMAD.MOV.U32 R26, RZ, RZ, R10 ;  /* 0x000000ffff1a7224 */ /* 0x004fc400078e000a */
[----:B---3--:R-:W-:Y:S01]  /*3e7b0*/  IMAD.MOV.U32 R27, RZ, RZ, R11 ;  /* 0x000000ffff1b7224 */ /* 0x008fe200078e000b */
[----:B------:R-:W2:Y:S01]  /*3e7c0*/  LDL.LU R10, [R1+0x2584] ;  /* 0x00258400010a7983 */ /* 0x000ea20000300800 */
[----:B------:R-:W3:Y:S03]  /*3e7d0*/  LDL.LU R11, [R1+0x2580] ;  /* 0x00258000010b7983 */ /* 0x000ee60000300800 */
[----:B------:R1:W-:Y:S04]  /*3e7e0*/  STL.64 [R1+0x2550], R26 ;  /* 0x0025501a01007387 */ /* 0x0003e80000100a00 */
[----:B----4-:R4:W-:Y:S04]  /*3e7f0*/  STL.64 [R1+0x2548], R24 ;  /* 0x0025481801007387 */ /* 0x0109e80000100a00 */
[----:B-1----:R-:W2:Y:S04]  /*3e800*/  LDL.64 R26, [R1+0x48] ;  /* 0x00004800011a7983 */ /* 0x002ea80000100a00 */
[----:B--2---:R1:W-:Y:S01]  /*3e810*/  STL.64 [R1+0x2560], R26 ;  /* 0x0025601a01007387 */ /* 0x0043e20000100a00 */
[----:B----4-:R-:W2:Y:S02]  /*3e820*/  LDL.LU R24, [R1+0x990] ;  /* 0x0009900001187983 */ /* 0x010ea40000300800 */
[----:B------:R-:W2:Y:S02]  /*3e830*/  LDL.LU R25, [R1+0x994] ;  /* 0x0009940001197983 */ /* 0x000ea40000300800 */
[----:B-1----:R-:W-:-:S02]  /*3e840*/  IMAD.MOV.U32 R26, RZ, RZ, R10 ;  /* 0x000000ffff1a7224 */ /* 0x002fc400078e000a */
[----:B---3--:R-:W-:Y:S01]  /*3e850*/  IMAD.MOV.U32 R27, RZ, RZ, R11 ;  /* 0x000000ffff1b7224 */ /* 0x008fe200078e000b */
[----:B------:R-:W3:Y:S01]  /*3e860*/  LDL.LU R10, [R1+0x257c] ;  /* 0x00257c00010a7983 */ /* 0x000ee20000300800 */
[----:B------:R-:W3:Y:S03]  /*3e870*/  LDL.LU R11, [R1+0x2578] ;  /* 0x00257800010b7983 */ /* 0x000ee60000300800 */
[----:B------:R1:W-:Y:S04]  /*3e880*/  STL.64 [R1+0x2570], R26 ;  /* 0x0025701a01007387 */ /* 0x0003e80000100a00 */
[----:B--2---:R-:W-:Y:S01]  /*3e890*/  STL.64 [R1+0x2568], R24 ;  /* 0x0025681801007387 */ /* 0x004fe20000100a00 */
[----:B-1----:R-:W2:Y:S02]  /*3e8a0*/  LDL.64 R26, [R1+0x68] ;  /* 0x00006800011a7983 */ /* 0x002ea40000100a00 */
[----:B------:R1:W-:Y:S02]  /*3e8b0*/  STL.64 [R1+0x2520], R18 ;  /* 0x0025201201007387 */ /* 0x0003e40000100a00 */
[----:B------:R-:W-:Y:S01]  /*3e8c0*/  STL.64 [R1+0x2518], R16 ;  /* 0x0025181001007387 */ /* 0x000fe20000100a00 */
[----:B-1----:R-:W4:Y:S04]  /*3e8d0*/  LDL.64 R18, [R1+0x28] ;  /* 0x0000280001127983 */ /* 0x002f280000100a00 */
[----:B----4-:R1:W-:Y:S04]  /*3e8e0*/  STL.64 [R1+0x2538], R18 ;  /* 0x0025381201007387 */ /* 0x0103e80000100a00 */
[----:B-1----:R-:W4:Y:S04]  /*3e8f0*/  LDL.64 R18, [R1+0x38] ;  /* 0x0000380001127983 */ /* 0x002f280000100a00 */
[----:B----4-:R1:W-:Y:S01]  /*3e900*/  STL.64 [R1+0x2558], R18 ;  /* 0x0025581201007387 */ /* 0x0103e20000100a00 */
[----:B------:R-:W4:Y:S02]  /*3e910*/  LDL.LU R16, [R1+0x980] ;  /* 0x0009800001107983 */ /* 0x000f240000300800 */
[----:B------:R-:W4:Y:S01]  /*3e920*/  LDL.LU R17, [R1+0x984] ;  /* 0x0009840001117983 */ /* 0x000f220000300800 */
[----:B-1----:R-:W4:Y:S01]  /*3e930*/  LDL.LU R18, [R1+0x988] ;  /* 0x0009880001127983 */ /* 0x002f220000300800 */
[----:B------:R-:W4:Y:S02]  /*3e940*/  LDL.LU R19, [R1+0x98c] ;  /* 0x00098c0001137983 */ /* 0x000f240000300800 */
[----:B---3--:R-:W-:Y:S02]  /*3e950*/  STL.64 [R1+0x24a8], R10 ;  /* 0x0024a80a01007387 */ /* 0x008fe40000100a00 */
[----:B------:R1:W-:Y:S02]  /*3e960*/  STL [R1+0x24a0], R8 ;  /* 0x0024a00801007387 */ /* 0x0003e40000100800 */
[----:B-1----:R-:W2:Y:S01]  /*3e970*/  LDL.LU R8, [R1+0x9a0] ;  /* 0x0009a00001087983 */ /* 0x002ea20000300800 */
[----:B------:R-:W2:Y:S02]  /*3e980*/  LDL.LU R9, [R1+0x9a4] ;  /* 0x0009a40001097983 */ /* 0x000ea40000300800 */
[----:B------:R-:W2:Y:S02]  /*3e990*/  LDL.LU R10, [R1+0x9a8] ;  /* 0x0009a800010a7983 */ /* 0x000ea40000300800 */
[----:B------:R-:W2:Y:S01]  /*3e9a0*/  LDL.LU R11, [R1+0x9ac] ;  /* 0x0009ac00010b7983 */ /* 0x000ea20000300800 */
[----:B0-----:R0:W-:Y:S01]  /*3e9b0*/  STL.64 [R1+0x2368], R6 ;  /* 0x0023680601007387 */ /* 0x0011e20000100a00 */
[----:B------:R-:W-:Y:S03]  /*3e9c0*/  STL.64 [R1+0x2360], R4 ;  /* 0x0023600401007387 */ /* 0x000fe60000100a00 */
[----:B0-----:R-:W3:Y:S01]  /*3e9d0*/  LDL.64 R6, [R1+0x58] ;  /* 0x0000580001067983 */ /* 0x001ee20000100a00 */
[----:B--2---:R-:W-:Y:S11]  /*3e9e0*/  HMMA.16816.F32 R8, R20, R26, R8 ;  /* 0x0000001a1408723c */ /* 0x004ff60000001808 */
[----:B------:R-:W-:Y:S11]  /*3e9f0*/  @!UPT UIADD3 URZ, URZ, URZ, URZ ;  /* 0x0000003f3f3ff290 */ /* 0x000ff6000fffe03f */
[----:B------:R-:W-:Y:S01]  /*3ea00*/  @!UPT UIADD3 URZ, URZ, URZ, URZ ;  /* 0x0000003f3f3ff290 */ /* 0x000fe2000fffe03f */
[----:B------:R0:W-:Y:S01]  /*3ea10*/  STL.64 [R1+0x9a0], R8 ;  /* 0x0009a00801007387 */ /* 0x0001e20000100a00 */
[----:B------:R1:W-:Y:S02]  /*3ea20*/  STL.64 [R1+0x9a8], R10 ;  /* 0x0009a80a01007387 */ /* 0x0003e40000100a00 */
[----:B0-----:R-:W-:Y:S02]  /*3ea30*/  IMAD.MOV.U32 R8, RZ, RZ, R27 ;  /* 0x000000ffff087224 */ /* 0x001fe400078e001b */
[----:B-1----:R-:W-:Y:S02]  /*3ea40*/  IMAD.MOV.U32 R10, RZ, RZ, R26 ;  /* 0x000000ffff0a7224 */ /* 0x002fe400078e001a */
[----:B------:R-:W2:Y:S01]  /*3ea50*/  LDL.LU.64 R26, [R1+0x2570] ;  /* 0x00257000011a7983 */ /* 0x000ea20000300a00 */
[----:B------:R-:W2:Y:S02]  /*3ea60*/  LDL.LU.64 R24, [R1+0x2568] ;  /* 0x0025680001187983 */ /* 0x000ea40000300a00 */
[----:B---3--:R-:W-:-:S02]  /*3ea70*/  IMAD.MOV.U32 R11, RZ, RZ, R7 ;  /* 0x000000ffff0b7224 */ /* 0x008fc400078e0007 */
[----:B------:R-:W-:Y:S01]  /*3ea80*/  IMAD.MOV.U32 R15, RZ, RZ, R6 ;  /* 0x000000ffff0f7224 */ /* 0x000fe200078e0006 */
[C---:B--2---:R-:W-:Y:S11]  /*3ea90*/  HMMA.16816.F32 R24, R20.reuse, R6, R24 ;  /* 0x000000061418723c */ /* 0x044ff60000001818 */
[----:B------:R-:W-:Y:S11]  /*3eaa0*/  @!UPT UIADD3 URZ, URZ, URZ, URZ ;  /* 0x0000003f3f3ff290 */ /* 0x000ff6000fffe03f */
[----:B------:R-:W-:Y:S01]  /*3eab0*/  @!UPT UIADD3 URZ, URZ, URZ, URZ ;  /* 0x0000003f3f3ff290 */ /* 0x000fe2000fffe03f */
[----:B------:R-:W-:Y:S01]  /*3eac0*/  STL.64 [R1+0x990], R24 ;  /* 0x0009901801007387 */ /* 0x000fe20000100a00 */
[----:B------:R0:W-:Y:S03]  /*3ead0*/  STL.64 [R1+0x998], R26 ;  /* 0x0009981a01007387 */ /* 0x0001e60000100a00 */
[----:B0-----:R-:W4:Y:S01]  /*3eae0*/  LDL.LU.64 R26, [R1+0x2560] ;  /* 0x00256000011a7983 */ /* 0x001f220000300a00 */
[----:B------:R-:W-:Y:S02]  /*3eaf0*/  STL.64 [R1+0x2530], R10 ;  /* 0x0025300a01007387 */ /* 0x000fe40000100a00 */
[----:B------:R0:W-:Y:S02]  /*3eb00*/  STL [R1+0x2528], R8 ;  /* 0x0025280801007387 */ /* 0x0001e40000100800 */
        /* <DEDUP_REMOVED lines=8> */
[C---:B----4-:R-:W-:Y:S01]  /*3eb90*/  HMMA.16816.F32 R16, R20.reuse, R26, R16 ;  /* 0x0000001a1410723c */ /* 0x050fe20000001810 */
[----:B--2---:R0:W-:Y:S01]  /*3eba0*/  STL.64 [R1+0x2380], R6 ;  /* 0x0023800601007387 */ /* 0x0041e20000100a00 */
[----:B---3--:R1:W-:Y:S03]  /*3ebb0*/  STL.64 [R1+0x2378], R4 ;  /* 0x0023780401007387 */ /* 0x0083e60000100a00 */
[----:B0-----:R-:W2:Y:S11]  /*3ebc0*/  LDL.64 R6, [R1+0x18] ;  /* 0x0000180001067983 */ /* 0x001eb60000100a00 */
[----:B------:R-:W-:Y:S07]  /*3ebd0*/  @!UPT UIADD3 URZ, URZ, URZ, URZ ;  /* 0x0000003f3f3ff290 */ /* 0x000fee000fffe03f */
[----:B------:R-:W-:Y:S02]  /*3ebe0*/  STL.64 [R1+0x980], R16 ;  /* 0x0009801001007387 */ /* 0x000fe40000100a00 */
[----:B------:R0:W-:Y:S02]  /*3ebf0*/  STL.64 [R1+0x988], R18 ;  /* 0x0009881201007387 */ /* 0x0001e40000100a00 */
[----:B-1----:R-:W-:Y:S02]  /*3ec00*/  IMAD.MOV.U32 R5, RZ, RZ, R26 ;  /* 0x000000ffff057224 */ /* 0x002fe400078e001a */
[----:B------:R-:W-:Y:S01]  /*3ec10*/  IMAD.MOV.U32 R4, RZ, RZ, R27 ;  /* 0x000000ffff047224 */ /* 0x000fe200078e001b */
[----:B0-----:R-:W3:Y:S01]  /*3ec20*/  LDL.LU.64 R18, [R1+0x2558] ;  /* 0x0025580001127983 */ /* 0x001ee20000300a00 */
[----:B------:R-:W3:Y:S02]  /*3ec30*/  LDL.LU.64 R26, [R1+0x2550] ;  /* 0x00255000011a7983 */ /* 0x000ee40000300a00 */
[----:B------:R-:W3:Y:S02]  /*3ec40*/  LDL.LU.64 R24, [R1+0x2548] ;  /* 0x0025480001187983 */ /* 0x000ee40000300a00 */
[----:B------:R-:W4:Y:S01]  /*3ec50*/  LDL R12, [R1+0x1954] ;  /* 0x00195400010c7983 */ /* 0x000f220000100800 */
[----:B------:R-:W-:Y:S01]  /*3ec60*/  STL.64 [R1+0x2508], R14 ;  /* 0x0025080e01007387 */ /* 0x000fe20000100a00 */
[----:B---3--:R-:W-:Y:S03]  /*3ec70*/  HMMA.16816.F32 R24, R20, R18, R24 ;  /* 0x000000121418723c */ /* 0x008fe60000001818 */
[----:B----4-:R0:W-:Y:S04]  /*3ec80*/  STL.64 [R1+0x2500], R12 ;  /* 0x0025000c01007387 */ /* 0x0101e80000100a00 */
[----:B0-----:R-:W3:Y:S01]  /*3ec90*/  LDL.LU R12, [R1+0x940] ;  /* 0x00094000010c7983 */ /* 0x001ee20000300800 */
[----:B------:R-:W3:Y:S02]  /*3eca0*/  LDL.LU R13, [R1+0x944] ;  /* 0x00094400010d7983 */ /* 0x000ee40000300800 */
[----:B------:R-:W3:Y:S02]  /*3ecb0*/  LDL.LU R14, [R1+0x948] ;  /* 0x00094800010e7983 */ /* 0x000ee40000300800 */
[----:B------:R-:W3:Y:S11]  /*3ecc0*/  LDL.LU R15, [R1+0x94c] ;  /* 0x00094c00010f7983 */ /* 0x000ef60000300800 */
[----:B------:R0:W-:Y:S01]  /*3ecd0*/  STL.64 [R1+0x970], R24 ;  /* 0x0009701801007387 */ /* 0x0001e20000100a00 */
[----:B------:R1:W-:Y:S02]  /*3ece0*/  STL.64 [R1+0x978], R26 ;  /* 0x0009781a01007387 */ /* 0x0003e40000100a00 */
[----:B0-----:R-:W-:Y:S01]  /*3ecf0*/  IMAD.MOV.U32 R25, RZ, RZ, R18 ;  /* 0x000000ffff197224 */ /* 0x001fe200078e0012 */
[----:B-1----:R-:W4:Y:S01]  /*3ed00*/  LDL.LU.64 R26, [R1+0x2540] ;  /* 0x00254000011a7983 */ /* 0x002f220000300a00 */
[----:B------:R-:W-:-:S02]  /*3ed10*/  IMAD.MOV.U32 R24, RZ, RZ, R19 ;  /* 0x000000ffff187224 */ /* 0x000fc400078e0013 */
[----:B------:R-:W2:Y:S02]  /*3ed20*/  LDL.LU.64 R18, [R1+0x2538] ;  /* 0x0025380001127983 */ /* 0x000ea40000300a00 */
[C---:B--2---:R-:W-:Y:S01]  /*3ed30*/  HMMA.16816.F32 R8, R20.reuse, R18, R8 ;  /* 0x000000121408723c */ /* 0x044fe20000001808 */
[----:B------:R-:W-:Y:S11]  /*3ed40*/  IMAD.MOV.U32 R28, RZ, RZ, R18 ;  /* 0x000000ffff1c7224 */ /* 0x000ff600078e0012 */
[----:B------:R-:W-:Y:S11]  /*3ed50*/  @!UPT UIADD3 URZ, URZ, URZ, URZ ;  /* 0x0000003f3f3ff290 */ /* 0x000ff6000fffe03f */
[----:B------:R0:W-:Y:S01]  /*3ed60*/  STL.64 [R1+0x960], R8 ;  /* 0x0009600801007387 */ /* 0x0001e20000100a00 */
[----:B------:R1:W-:Y:S02]  /*3ed70*/  STL.64 [R1+0x968], R10 ;  /* 0x0009680a01007387 */ /* 0x0003e40000100a00 */
[----:B0-----:R-:W-:Y:S01]  /*3ed80*/  IMAD.MOV.U32 R9, RZ, RZ, R19 ;  /* 0x000000ffff097224 */ /* 0x001fe200078e0013 */
[----:B-1----:R-:W2:Y:S01]  /*3ed90*/  LDL.LU.64 R10, [R1+0x2530] ;  /* 0x00253000010a7983 */ /* 0x002ea20000300a00 */
[----:B------:R-:W2:Y:S02]  /*3eda0*/  LDL.LU R8, [R1+0x2528] ;  /* 0x0025280001087983 */ /* 0x000ea40000300800 */
[----:B------:R-:W2:Y:S02]  /*3edb0*/  LDL.LU.64 R18, [R1+0x2520] ;  /* 0x0025200001127983 */ /* 0x000ea40000300a00 */
[----:B------:R-:W2:Y:S02]  /*3edc0*/  LDL.LU.64 R16, [R1+0x2518] ;  /* 0x0025180001107983 */ /* 0x000ea40000300a00 */
[C---:B--2---:R-:W-:Y:S11]  /*3edd0*/  HMMA.16816.F32 R16, R20.reuse, R6, R16 ;  /* 0x000000061410723c */ /* 0x044ff60000001810 */
[----:B------:R-:W-:Y:S11]  /*3ede0*/  @!UPT UIADD3 URZ, URZ, URZ, URZ ;  /* 0x0000003f3f3ff290 */ /* 0x000ff6000fffe03f */
[----:B------:R-:W-:Y:S01]  /*3edf0*/  @!UPT UIADD3 URZ, URZ, URZ, URZ ;  /* 0x0000003f3f3ff290 */ /* 0x000fe2000fffe03f */
[----:B------:R-:W-:Y:S01]  /*3ee00*/  STL.64 [R1+0x900], R16 ;  /* 0x0009001001007387 */ /* 0x000fe20000100a00 */
[----:B------:R0:W-:Y:S03]  /*3ee10*/  STL.64 [R1+0x908], R18 ;  /* 0x0009081201007387 */ /* 0x0001e60000100a00 */
[----:B0-----:R-:W3:Y:S01]  /*3ee20*/  LDL.LU.64 R18, [R1+0x2510] ;  /* 0x0025100001127983 */ /* 0x001ee20000300a00 */
[----:B------:R-:W-:Y:S01]  /*3ee30*/  STL.64 [R1+0x2390], R6 ;  /* 0x0023900601007387 */ /* 0x000fe20000100a00 */
[----:B---3--:R-:W-:Y:S01]  /*3ee40*/  HMMA.16816.F32 R12, R20, R18, R12 ;  /* 0x00000012140c723c */ /* 0x008fe2000000180c */
[----:B------:R-:W-:Y:S02]  /*3ee50*/  IMAD.MOV.U32 R2, RZ, RZ, R18 ;  /* 0x000000ffff027224 */ /* 0x000fe400078e0012 */
[----:B------:R-:W-:Y:S11]  /*3ee60*/  IMAD.MOV.U32 R0, RZ, RZ, R19 ;  /* 0x000000ffff007224 */ /* 0x000ff600078e0013 */
[----:B------:R-:W-:Y:S09]  /*3ee70*/  @!UPT UIADD3 URZ, URZ, URZ, URZ ;  /* 0x0000003f3f3ff290 */ /* 0x000ff2000fffe03f */
[----:B------:R-:W-:Y:S01]  /*3ee80*/  STL.64 [R1+0x8f0], R12 ;  /* 0x0008f00c01007387 */ /* 0x000fe20000100a00 */
[----:B------:R0:W-:Y:S03]  /*3ee90*/  STL.64 [R1+0x8f8], R14 ;  /* 0x0008f80e01007387 */ /* 0x0001e60000100a00 */
[----:B0-----:R-:W2:Y:S01]  /*3eea0*/  LDL.LU.64 R14, [R1+0x2508] ;  /* 0x00250800010e7983 */ /* 0x001ea20000300a00 */
[----:B------:R-:W3:Y:S02]  /*3eeb0*/  LDL.LU.64 R12, [R1+0x2500] ;  /* 0x00250000010c7983 */ /* 0x000ee40000300a00 */
[----:B------:R-:W4:Y:S02]  /*3eec0*/  LDL.LU.64 R18, [R1+0x24f8] ;  /* 0x0024f80001127983 */ /* 0x000f240000300a00 */
[----:B------:R-:W4:Y:S02]  /*3eed0*/  LDL.LU.64 R16, [R1+0x24f0] ;  /* 0x0024f00001107983 */ /* 0x000f240000300a00 */
[----:B------:R-:W-:-:S02]  /*3eee0*/  IMAD.MOV.U32 R6, RZ, RZ, R28 ;  /* 0x000000ffff067224 */ /* 0x000fc400078e001c */
[----:B------:R-:W-:Y:S01]  /*3eef0*/  IMAD.MOV.U32 R7, RZ, RZ, R9 ;  /* 0x000000ffff077224 */ /* 0x000fe200078e0009 */
[----:B------:R-:W2:Y:S01]  /*3ef00*/  LDL.LU R28, [R1+0x24ec] ;  /* 0x0024ec00011c7983 */ /* 0x000ea20000300800 */
[----:B------:R-:W2:Y:S03]  /*3ef10*/  LDL.LU R9, [R1+0x24e8] ;  /* 0x0024e80001097983 */ /* 0x000ea60000300800 */
[----:B------:R0:W-:Y:S02]  /*3ef20*/  STL.64 [R1+0x23a8], R6 ;  /* 0x0023a80601007387 */ /* 0x0001e40000100a00 */
[----:B0-----:R-:W-:Y:S02]  /*3ef30*/  IMAD.MOV.U32 R6, RZ, RZ, R25 ;  /* 0x000000ffff067224 */ /* 0x001fe400078e0019 */
[----:B------:R-:W-:Y:S01]  /*3ef40*/  IMAD.MOV.U32 R7, RZ, RZ, R24 ;  /* 0x000000ffff077224 */ /* 0x000fe200078e0018 */
[----:B----4-:R-:W-:Y:S11]  /*3ef50*/  HMMA.16816.F32 R16, R20, R26, R16 ;  /* 0x0000001a1410723c */ /* 0x010ff60000001810 */
[----:B------:R-:W-:Y:S11]  /*3ef60*/  @!UPT UIADD3 URZ, URZ, URZ, URZ ;  /* 0x0000003f3f3ff290 */ /* 0x000ff6000fffe03f */
[----:B------:R-:W-:Y:S01]  /*3ef70*/  @!UPT UIADD3 URZ, URZ, URZ, URZ ;  /* 0x0000003f3f3ff290 */ /* 0x000fe2000fffe03f */
[----:B------:R-:W-:Y:S01]  /*3ef80*/  STL.64 [R1+0x820], R16 ;  /* 0x0008201001007387 */ /* 0x000fe20000100a00 */
[----:B------:R0:W-:Y:S03]  /*3ef90*/  STL.64 [R1+0x828], R18 ;  /* 0x0008281201007387 */ /* 0x0001e60000100a00 */
[----:B0-----:R-:W4:Y:S01]  /*3efa0*/  LDL.LU.64 R18, [R1+0x24e0] ;  /* 0x0024e00001127983 */ /* 0x001f220000300a00 */
[----:B------:R-:W2:Y:S02]  /*3efb0*/  LDL.LU.64 R16, [R1+0x24d8] ;  /* 0x0024d80001107983 */ /* 0x000ea40000300a00 */
[----:B------:R-:W-:Y:S02]  /*3efc0*/  STL.64 [R1+0x23c0], R6 ;  /* 0x0023c00601007387 */ /* 0x000fe40000100a00 */
[----:B------:R0:W-:Y:S01]  /*3efd0*/  STL.64 [R1+0x2388], R26 ;  /* 0x0023881a01007387 */ /* 0x0001e20000100a00 */
[----:B------:R-:W2:Y:S01]  /*3efe0*/  LDL.LU R24, [R1+0x650] ;  /* 0x0006500001187983 */ /* 0x000ea20000300800 */
[----:B------:R-:W2:Y:S03]  /*3eff0*/  LDL.LU R25, [R1+0x654] ;  /* 0x0006540001197983 */ /* 0x000ea60000300800 */
[----:B0-----:R-:W2:Y:S01]  /*3f000*/  LDL.LU R26, [R1+0x658] ;  /* 0x00065800011a7983 */ /* 0x001ea20000300800 */
[----:B------:R-:W2:Y:S02]  /*3f010*/  LDL.LU R27, [R1+0x65c] ;  /* 0x00065c00011b7983 */ /* 0x000ea40000300800 */
[----:B------:R-:W-:-:S02]  /*3f020*/  IMAD.MOV.U32 R6, RZ, RZ, R5 ;  /* 0x000000ffff067224 */ /* 0x000fc400078e0005 */
[----:B------:R-:W-:-:S05]  /*3f030*/  IMAD.MOV.U32 R7, RZ, RZ, R4 ;  /* 0x000000ffff077224 */ /* 0x000fca00078e0004 */
        /* <DEDUP_REMOVED lines=19> */
[----:B------:R0:W-:Y:S01]  /*3f170*/  STL.64 [R1+0x2408], R6 ;  /* 0x0024080601007387 */ /* 0x0001e20000100a00 */
[----:B------:R-:W2:Y:S02]  /*3f180*/  LDL.LU R4, [R1+0x5b0] ;  /* 0x0005b00001047983 */ /* 0x000ea40000300800 */
[----:B------:R-:W2:Y:S01]  /*3f190*/  LDL.LU R5, [R1+0x5b4] ;  /* 0x0005b40001057983 */ /* 0x000ea20000300800 */
[----:B0-----:R-:W2:Y:S01]  /*3f1a0*/  LDL.LU R6, [R1+0x5b8] ;  /* 0x0005b80001067983 */ /* 0x001ea20000300800 */
[----:B------:R-:W2:Y:S03]  /*3f1b0*/  LDL.LU R7, [R1+0x5bc] ;  /* 0x0005bc0001077983 */ /* 0x000ea60000300800 */
[----:B--2---:R0:W-:Y:S01]  /*3f1c0*/  STL.64 [R1+0x2418], R6 ;  /* 0x0024180601007387 */ /* 0x0041e20000100a00 */
[----:B------:R-:W-:Y:S03]  /*3f1d0*/  STL.64 [R1+0x2410], R4 ;  /* 0x0024100401007387 */ /* 0x000fe60000100a00 */
[----:B0-----:R-:W2:Y:S04]  /*3f1e0*/  LDL.64 R6, [R1+0x88] ;  /* 0x0000880001067983 */ /* 0x001ea80000100a00 */
[----:B--2---:R0:W-:Y:S02]  /*3f1f0*/  STL.64 [R1+0x2430], R6 ;  /* 0x0024300601007387 */ /* 0x0041e40000100a00 */
[----:B0-----:R-:W-:-:S02]  /*3f200*/  IMAD.MOV.U32 R6, RZ, RZ, R14 ;  /* 0x000000ffff067224 */ /* 0x001fc400078e000e */
[----:B------:R-:W-:Y:S01]  /*3f210*/  IMAD.MOV.U32 R7, RZ, RZ, R29 ;  /* 0x000000ffff077224 */ /* 0x000fe200078e001d */
[----:B------:R-:W2:Y:S04]  /*3f220*/  LDL.LU R14, [R1+0x24d0] ;  /* 0x0024d000010e7983 */ /* 0x000ea80000300800 */
[----:B------:R-:W-:Y:S01]  /*3f230*/  STL.64 [R1+0x2448], R6 ;  /* 0x0024480601007387 */ /* 0x000fe20000100a00 */
[----:B------:R-:W-:Y:S02]  /*3f240*/  STL.64 [R1+0x23d0], R26 ;  /* 0x0023d01a01007387 */ /* 0x000fe40000100a00 */
[----:B------:R0:W-:Y:S02]  /*3f250*/  STL.64 [R1+0x23c8], R24 ;  /* 0x0023c81801007387 */ /* 0x0001e40000100a00 */
[----:B0-----:R-:W2:Y:S01]  /*3f260*/  LDL.LU R24, [R1+0x680] ;  /* 0x0006800001187983 */ /* 0x001ea20000300800 */
[----:B------:R-:W2:Y:S02]  /*3f270*/  LDL.LU R25, [R1+0x684] ;  /* 0x0006840001197983 */ /* 0x000ea40000300800 */
[----:B------:R-:W-:-:S02]  /*3f280*/  IMAD.MOV.U32 R6, RZ, RZ, R28 ;  /* 0x000000ffff067224 */ /* 0x000fc400078e001c */
[----:B----4-:R-:W-:Y:S02]  /*3f290*/  IMAD.MOV.U32 R7, RZ, RZ, R19 ;  /* 0x000000ffff077224 */ /* 0x010fe400078e0013 */
[----:B---3--:R-:W-:Y:S02]  /*3f2a0*/  IMAD.MOV.U32 R26, RZ, RZ, R15 ;  /* 0x000000ffff1a7224 */ /* 0x008fe400078e000f */
[----:B------:R-:W3:Y:S01]  /*3f2b0*/  LDL.LU R15, [R1+0x24cc] ;  /* 0x0024cc00010f7983 */ /* 0x000ee20000300800 */
[----:B--2---:R-:W-:-:S03]  /*3f2c0*/  IMAD.MOV.U32 R27, RZ, RZ, R14 ;  /* 0x000000ffff1b7224 */ /* 0x004fc600078e000e */
[----:B------:R-:W2:Y:S01]  /*3f2d0*/  LDL.LU R14, [R1+0x24c8] ;  /* 0x0024c800010e7983 */ /* 0x000ea20000300800 */
[----:B------:R-:W-:Y:S02]  /*3f2e0*/  STL.64 [R1+0x2460], R6 ;  /* 0x0024600601007387 */ /* 0x000fe40000100a00 */
[----:B------:R-:W-:Y:S01]  /*3f2f0*/  STL.64 [R1+0x23e8], R26 ;  /* 0x0023e81a01007387 */ /* 0x000fe20000100a00 */
[----:B------:R0:W-:Y:S04]  /*3f300*/  STL.64 [R1+0x23e0], R24 ;  /* 0x0023e01801007387 */ /* 0x0001e80000100a00 */
[----:B0-----:R-:W4:Y:S01]  /*3f310*/  LDL.LU R24, [R1+0x690] ;  /* 0x0006900001187983 */ /* 0x001f220000300800 */
[----:B------:R-:W4:Y:S02]  /*3f320*/  LDL.LU R25, [R1+0x694] ;  /* 0x0006940001197983 */ /* 0x000f240000300800 */
[----:B------:R-:W2:Y:S02]  /*3f330*/  LDL.LU R26, [R1+0x698] ;  /* 0x00069800011a7983 */ /* 0x000ea40000300800 */
[----:B------:R-:W2:Y:S02]  /*3f340*/  LDL.LU R27, [R1+0x69c] ;  /* 0x00069c00011b7983 */ /* 0x000ea40000300800 */
[----:B------:R-:W-:-:S02]  /*3f350*/  IMAD.MOV.U32 R6, RZ, RZ, R18 ;  /* 0x000000ffff067224 */ /* 0x000fc400078e0012 */
[----:B------:R-:W-:-:S05]  /*3f360*/  IMAD.MOV.U32 R7, RZ, RZ, R17 ;  /* 0x000000ffff077224 */ /* 0x000fca00078e0011 */
[----:B------:R-:W-:Y:S04]  /*3f370*/  STL.64 [R1+0x2478], R6 ;  /* 0x0024780601007387 */ /* 0x000fe80000100a00 */
[----:B--2---:R-:W-:Y:S01]  /*3f380*/  STL.64 [R1+0x2400], R26 ;  /* 0x0024001a01007387 */ /* 0x004fe20000100a00 */
[----:B----4-:R0:W-:Y:S03]  /*3f390*/  STL.64 [R1+0x23f8], R24 ;  /* 0x0023f81801007387 */ /* 0x0101e60000100a00 */
[----:B0-----:R-:W2:Y:S01]  /*3f3a0*/  LDL.LU R24, [R1+0x6a0] ;  /* 0x0006a00001187983 */ /* 0x001ea20000300800 */
[----:B------:R-:W2:Y:S02]  /*3f3b0*/  LDL.LU R25, [R1+0x6a4] ;  /* 0x0006a40001197983 */ /* 0x000ea40000300800 */
[----:B------:R-:W-:-:S02]  /*3f3c0*/  IMAD.MOV.U32 R26, RZ, RZ, R14 ;  /* 0x000000ffff1a7224 */ /* 0x000fc400078e000e */
[----:B---3--:R-:W-:Y:S01]  /*3f3d0*/  IMAD.MOV.U32 R27, RZ, RZ, R15 ;  /* 0x000000ffff1b7224 */ /* 0x008fe200078e000f */
[----:B------:R-:W3:Y:S01]  /*3f3e0*/  LDL.LU R14, [R1+0x24c4] ;  /* 0x0024c400010e7983 */ /* 0x000ee20000300800 */
[----:B------:R-:W4:Y:S02]  /*3f3f0*/  LDL.LU R15, [R1+0x24c0] ;  /* 0x0024c000010f7983 */ /* 0x000f240000300800 */
[----:B------:R-:W-:Y:S02]  /*3f400*/  IMAD.MOV.U32 R6, RZ, RZ, R16 ;  /* 0x000000ffff067224 */ /* 0x000fe400078e0010 */
[----:B------:R-:W3:Y:S01]  /*3f410*/  LDL.LU R16, [R1+0x810] ;  /* 0x0008100001107983 */ /* 0x000ee20000300800 */
[----:B------:R-:W3:Y:S02]  /*3f420*/  LDL.LU R17, [R1+0x814] ;  /* 0x0008140001117983 */ /* 0x000ee40000300800 */
[----:B------:R-:W3:Y:S02]  /*3f430*/  LDL.LU R18, [R1+0x818] ;  /* 0x0008180001127983 */ /* 0x000ee40000300800 */
[----:B------:R-:W3:Y:S02]  /*3f440*/  LDL.LU R19, [R1+0x81c] ;  /* 0x00081c0001137983 */ /* 0x000ee40000300800 */
[----:B------:R-:W-:Y:S01]  /*3f450*/  IMAD.MOV.U32 R7, RZ, RZ, R9 ;  /* 0x000000ffff077224 */ /* 0x000fe200078e0009 */
[----:B------:R-:W3:Y:S01]  /*3f460*/  LDL.LU R8, [R1+0x920] ;  /* 0x0009200001087983 */ /* 0x000ee20000300800 */
[----:B------:R-:W3:Y:S02]  /*3f470*/  LDL.LU R9, [R1+0x924] ;  /* 0x0009240001097983 */ /* 0x000ee40000300800 */
[----:B------:R-:W3:Y:S02]  /*3f480*/  LDL.LU R10, [R1+0x928] ;  /* 0x00092800010a7983 */ /* 0x000ee40000300800 */
[----:B------:R-:W3:Y:S01]  /*3f490*/  LDL.LU R11, [R1+0x92c] ;  /* 0x00092c00010b7983 */ /* 0x000ee20000300800 */
[----:B------:R-:W-:Y:S04]  /*3f4a0*/  STL.64 [R1+0x2428], R26 ;  /* 0x0024281a01007387 */ /* 0x000fe80000100a00 */
[----:B--2---:R0:W-:Y:S04]  /*3f4b0*/  STL.64 [R1+0x2420], R24 ;  /* 0x0024201801007387 */ /* 0x0041e80000100a00 */
        /* <DEDUP_REMOVED lines=8> */
[----:B----4-:R-:W-:-:S02]  /*3f540*/  IMAD.MOV.U32 R26, RZ, RZ, R15 ;  /* 0x000000ffff1a7224 */ /* 0x010fc400078e000f */
[----:B---3--:R-:W-:Y:S01]  /*3f550*/  IMAD.MOV.U32 R27, RZ, RZ, R14 ;  /* 0x000000ffff1b7224 */ /* 0x008fe200078e000e */
[----:B------:R-:W3:Y:S01]  /*3f560*/  LDL.LU R15, [R1+0x24bc] ;  /* 0x0024bc00010f7983 */ /* 0x000ee20000300800 */
[----:B------:R-:W4:Y:S03]  /*3f570*/  LDL.LU R14, [R1+0x24b8] ;  /* 0x0024b800010e7983 */ /* 0x000f260000300800 */
[----:B------:R-:W-:Y:S04]  /*3f580*/  STL.64 [R1+0x2458], R26 ;  /* 0x0024581a01007387 */ /* 0x000fe80000100a00 */
[----:B--2---:R0:W-:Y:S04]  /*3f590*/  STL.64 [R1+0x2450], R24 ;  /* 0x0024501801007387 */ /* 0x0041e80000100a00 */
[----:B0-----:R-:W2:Y:S01]  /*3f5a0*/  LDL.LU R24, [R1+0x5e0] ;  /* 0x0005e00001187983 */ /* 0x001ea20000300800 */
[----:B------:R-:W2:Y:S02]  /*3f5b0*/  LDL.LU R25, [R1+0x5e4] ;  /* 0x0005e40001197983 */ /* 0x000ea40000300800 */
[----:B------:R-:W2:Y:S02]  /*3f5c0*/  LDL.LU R26, [R1+0x5e8] ;  /* 0x0005e800011a7983 */ /* 0x000ea40000300800 */
[----:B------:R-:W2:Y:S02]  /*3f5d0*/  LDL.LU R27, [R1+0x5ec] ;  /* 0x0005ec00011b7983 */ /* 0x000ea40000300800 */
[----:B--2---:R4:W-:Y:S01]  /*3f5e0*/  STL.64 [R1+0x2470], R26 ;  /* 0x0024701a01007387 */ /* 0x0049e20000100a00 */
[----:B------:R0:W-:Y:S02]  /*3f5f0*/  STL.64 [R1+0x2468], R24 ;  /* 0x0024681801007387 */ /* 0x0001e40000100a00 */
[----:B----4-:R-:W-:Y:S01]  /*3f600*/  IMAD.MOV.U32 R26, RZ, RZ, R14 ;  /* 0x000000ffff1a7224 */ /* 0x010fe200078e000e */
[----:B0-----:R-:W2:Y:S01]  /*3f610*/  LDL.LU R24, [R1+0x5f0] ;  /* 0x0005f00001187983 */ /* 0x001ea20000300800 */
[----:B------:R-:W2:Y:S02]  /*3f620*/  LDL.LU R25, [R1+0x5f4] ;  /* 0x0005f40001197983 */ /* 0x000ea40000300800 */
[----:B------:R-:W4:Y:S02]  /*3f630*/  LDL.LU R14, [R1+0x24b4] ;  /* 0x0024b400010e7983 */ /* 0x000f240000300800 */
[----:B---3--:R-:W-:-:S02]  /*3f640*/  IMAD.MOV.U32 R27, RZ, RZ, R15 ;  /* 0x000000ffff1b7224 */ /* 0x008fc400078e000f */
[----:B------:R-:W4:Y:S03]  /*3f650*/  LDL.LU R15, [R1+0x24b0] ;  /* 0x0024b000010f7983 */ /* 0x000f260000300800 */
[----:B------:R-:W-:Y:S01]  /*3f660*/  STL.64 [R1+0x2488], R26 ;  /* 0x0024881a01007387 */ /* 0x000fe20000100a00 */
[C---:B----4-:R-:W-:Y:S01]  /*3f670*/  HMMA.16816.F32 R8, R20.reuse, R14, R8 ;  /* 0x0000000e1408723c */ /* 0x050fe20000001808 */
[----:B--2---:R0:W-:Y:S04]  /*3f680*/  STL.64 [R1+0x2480], R24 ;  /* 0x0024801801007387 */ /* 0x0041e80000100a00 */
[----:B0-----:R-:W2:Y:S01]  /*3f690*/  LDL.LU R24, [R1+0x600] ;  /* 0x0006000001187983 */ /* 0x001ea20000300800 */
[----:B------:R-:W2:Y:S02]  /*3f6a0*/  LDL.LU R25, [R1+0x604] ;  /* 0x0006040001197983 */ /* 0x000ea40000300800 */
[----:B------:R-:W2:Y:S02]  /*3f6b0*/  LDL.LU R26, [R1+0x608] ;  /* 0x00060800011a7983 */ /* 0x000ea40000300800 */
[----:B------:R-:W2:Y:S11]  /*3f6c0*/  LDL.LU R27, [R1+0x60c] ;  /* 0x00060c00011b7983 */ /* 0x000eb60000300800 */
[----:B------:R-:W-:Y:S02]  /*3f6d0*/  @!UPT UIADD3 URZ, URZ, URZ, URZ ;  /* 0x0000003f3f3ff290 */ /* 0x000fe4000fffe03f */
[----:B------:R-:W-:Y:S01]  /*3f6e0*/  STL.64 [R1+0x7f0], R8 ;  /* 0x0007f00801007387 */ /* 0x000fe20000100a00 */
[----:B------:R0:W-:Y:S03]  /*3f6f0*/  STL.64 [R1+0x7f8], R10 ;  /* 0x0007f80a01007387 */ /* 0x0001e60000100a00 */
[----:B0-----:R-:W3:Y:S01]  /*3f700*/  LDL.LU.64 R10, [R1+0x24a8] ;  /* 0x0024a800010a7983 */ /* 0x001ee20000300a00 */
[----:B------:R-:W4:Y:S01]  /*3f710*/  LDL.LU R8, [R1+0x24a0] ;  /* 0x0024a00001087983 */ /* 0x000f220000300800 */
[----:B---3--:R-:W-:Y:S02]  /*3f720*/  HMMA.16816.F32 R20, R20, R10, R16 ;  /* 0x0000000a1414723c */ /* 0x008fe40000001810 */
[----:B------:R-:W2:Y:S01]  /*3f730*/  LDL.LU.64 R18, [R1+0x2498] ;  /* 0x0024980001127983 */ /* 0x000ea20000300a00 */
[----:B------:R-:W2:Y:S11]  /*3f740*/  LDL.LU.64 R16, [R1+0x2490] ;  /* 0x0024900001107983 */ /* 0x000eb60000300a00 */
[----:B------:R-:W-:Y:S09]  /*3f750*/  @!UPT UIADD3 URZ, URZ, URZ, URZ ;  /* 0x0000003f3f3ff290 */ /* 0x000ff2000fffe03f */
[----:B------:R-:W-:Y:S01]  /*3f760*/  STL.64 [R1+0x7e0], R20 ;  /* 0x0007e01401007387 */ /* 0x000fe20000100a00 */
[----:B------:R-:W-:Y:S02]  /*3f770*/  STL.64 [R1+0x7e8], R22 ;  /* 0x0007e81601007387 */ /* 0x000fe40000100a00 */
[----:B------:R-:W-:Y:S01]  /*3f780*/  STL.64 [R1+0x2370], R10 ;  /* 0x0023700a01007387 */ /* 0x000fe20000100a00 */
        /* <DEDUP_REMOVED lines=28> */
[----:B--2---:R-:W-:Y:S01]  /*3f950*/  HMMA.16816.F32 R24, R16, R6, R24 ;  /* 0x000000061018723c */ /* 0x004fe20000001818 */
[----:B------:R-:W-:Y:S02]  /*3f960*/  IMAD.MOV.U32 R29, RZ, RZ, R6 ;  /* 0x000000ffff1d7224 */ /* 0x000fe400078e0006 */
[----:B------:R-:W-:Y:S11]  /*3f970*/  IMAD.MOV.U32 R28, RZ, RZ, R7 ;  /* 0x000000ffff1c7224 */ /* 0x000ff600078e0007 */
[----:B------:R-:W-:Y:S09]  /*3f980*/  @!UPT UIADD3 URZ, URZ, URZ, URZ ;  /* 0x0000003f3f3ff290 */ /* 0x000ff2000fffe03f */
[----:B------:R-:W-:Y:S01]  /*3f990*/  STL.64 [R1+0x9e0], R24 ;  /* 0x0009e01801007387 */ /* 0x000fe20000100a00 */
[----:B------:R0:W-:Y:S03]  /*3f9a0*/  STL.64 [R1+0x9e8], R26 ;  /* 0x0009e81a01007387 */ /* 0x0001e60000100a00 */
[----:B0-----:R-:W2:Y:S01]  /*3f9b0*/  LDL.LU.64 R26, [R1+0x2428] ;  /* 0x00242800011a7983 */ /* 0x001ea20000300a00 */
[----:B------:R-:W2:Y:S02]  /*3f9c0*/  LDL.LU.64 R24, [R1+0x2420] ;  /* 0x0024200001187983 */ /* 0x000ea40000300a00 */
[----:B------:R-:W3:Y:S02]  /*3f9d0*/  LDL.LU.64 R6, [R1+0x2418] ;  /* 0x0024180001067983 */ /* 0x000ee40000300a00 */
[----:B------:R-:W3:Y:S02]  /*3f9e0*/  LDL.LU.64 R4, [R1+0x2410] ;  /* 0x0024100001047983 */ /* 0x000ee40000300a00 */
[----:B----4-:R-:W-:-:S02]  /*3f9f0*/  IMAD.MOV.U32 R22, RZ, RZ, R8 ;  /* 0x000000ffff167224 */ /* 0x010fc400078e0008 */
[----:B------:R-:W-:-:S07]  /*3fa00*/  IMAD.MOV.U32 R23, RZ, RZ, R3 ;  /* 0x000000ffff177224 */ /* 0x000fce00078e0003 */
[C---:B---3--:R-:W-:Y:S01]  /*3fa10*/  HMMA.16816.F32 R20, R16.reuse, R22, R4 ;  /* 0x000000161014723c */ /* 0x048fe20000001804 */
        /* <DEDUP_REMOVED lines=46> */
[----:B------:R-:W-:Y:S02]  /*3fd00*/  IMAD.MOV.U32 R10, RZ, RZ, R2 ;  /* 0x000000ffff0a7224 */ /* 0x000fe400078e0002 */
        /* <DEDUP_REMOVED lines=9> */
[----:B------:R-:W2:Y:S01]  /*3fda0*/  LDL.LU.64 R4, [R1+0x2378] ;  /* 0x0023780001047983 */ /* 0x000ea20000300a00 */
[C---:B---3--:R-:W-:Y:S01]  /*3fdb0*/  HMMA.16816.F32 R8, R16.reuse, R10, R20 ;  /* 0x0000000a1008723c */ /* 0x048fe20000001814 */
[----:B------:R-:W3:Y:S11]  /*3fdc0*/  LDL.LU R20, [R1+0x200] ;  /* 0x0002000001147983 */ /* 0x000ef60000300800 */
[----:B------:R-:W-:Y:S11]  /*3fdd0*/  @!UPT UIADD3 URZ, URZ, URZ, URZ ;  /* 0x0000003f3f3ff290 */ /* 0x000ff6000fffe03f */
[----:B------:R0:W-:Y:S01]  /*3fde0*/  STL.64 [R1+0x670], R8 ;  /* 0x0006700801007387 */ /* 0x0001e20000100a00 */
[----:B------:R1:W-:Y:S01]  /*3fdf0*/  STL.64 [R1+0x678], R10 ;  /* 0x0006780a01007387 */ /* 0x0003e20000100a00 */
[C---:B--2---:R-:W-:Y:S11]  /*3fe00*/  HMMA.16816.F32 R4, R16.reuse, R26, R4 ;  /* 0x0000001a1004723c */ /* 0x044ff60000001804 */
[----:B------:R-:W-:Y:S11]  /*3fe10*/  @!UPT UIADD3 URZ, URZ, URZ, URZ ;  /* 0x0000003f3f3ff290 */ /* 0x000ff6000fffe03f */
[----:B------:R-:W-:Y:S01]  /*3fe20*/  @!UPT UIADD3 URZ, URZ, URZ, URZ ;  /* 0x0000003f3f3ff290 */ /* 0x000fe2000fffe03f */
[----:B------:R2:W-:Y:S01]  /*3fe30*/  STL.64 [R1+0x660], R4 ;  /* 0x0006600401007387 */ /* 0x0005e20000100a00 */
[----:B------:R4:W-:Y:S02]  /*3fe40*/  STL.64 [R1+0x668], R6 ;  /* 0x0006680601007387 */ /* 0x0009e40000100a00 */
[----:B------:R-:W3:Y:S02]  /*3fe50*/  LDL.LU R21, [R1+0x204] ;  /* 0x0002040001157983 */ /* 0x000ee40000300800 */
[----:B------:R-:W3:Y:S01]  /*3fe60*/  LDL.LU R22, [R1+0x208] ;  /* 0x0002080001167983 */ /* 0x000ee20000300800 */
[----:B------:R-:W3:Y:S01]  /*3fe70*/  LDL.LU R23, [R1+0x20c] ;  /* 0x00020c0001177983 */ /* 0x000ee20000300800 */
[----:B0-----:R-:W3:Y:S02]  /*3fe80*/  LDL.LU R8, [R1+0x620] ;  /* 0x0006200001087983 */ /* 0x001ee40000300800 */
[----:B------:R-:W3:Y:S02]  /*3fe90*/  LDL.LU R9, [R1+0x624] ;  /* 0x0006240001097983 */ /* 0x000ee40000300800 */
[----:B-1----:R-:W3:Y:S01]  /*3fea0*/  LDL.LU R10, [R1+0x628] ;  /* 0x00062800010a7983 */ /* 0x002ee20000300800 */
[----:B------:R-:W3:Y:S04]  /*3feb0*/  LDL.LU R11, [R1+0x62c] ;  /* 0x00062c00010b7983 */ /* 0x000ee80000300800 */
[----:B--2---:R-:W2:Y:S01]  /*3fec0*/  LDL.LU R4, [R1+0x5a0] ;  /* 0x0005a00001047983 */ /* 0x004ea20000300800 */
[----:B------:R-:W2:Y:S02]  /*3fed0*/  LDL.LU R5, [R1+0x5a4] ;  /* 0x0005a40001057983 */ /* 0x000ea40000300800 */
[----:B----4-:R-:W2:Y:S02]  /*3fee0*/  LDL.LU R6, [R1+0x5a8] ;  /* 0x0005a80001067983 */ /* 0x010ea40000300800 */
[----:B------:R-:W2:Y:S01]  /*3fef0*/  LDL.LU R7, [R1+0x5ac] ;  /* 0x0005ac0001077983 */ /* 0x000ea20000300800 */
[----:B---3--:R0:W-:Y:S01]  /*3ff00*/  STL.64 [R1+0x2330], R22 ;  /* 0x0023301601007387 */ /* 0x0081e20000100a00 */
[----:B------:R-:W-:Y:S03]  /*3ff10*/  STL.64 [R1+0x2328], R20 ;  /* 0x0023281401007387 */ /* 0x000fe60000100a00 */
[----:B0-----:R-:W3:Y:S04]  /*3ff20*/  LDL.64 R22, [R1+0xa8] ;  /* 0x0000a80001167983 */ /* 0x001ee80000100a00 */
[----:B---3--:R0:W-:Y:S04]  /*3ff30*/  STL.64 [R1+0x2340], R22 ;  /* 0x0023401601007387 */ /* 0x0081e80000100a00 */
[----:B0-----:R-:W3:Y:S04]  /*3ff40*/  LDL.64 R22, [R1+0xb8] ;  /* 0x0000b80001167983 */ /* 0x001ee80000100a00 */
[----:B---3--:R0:W-:Y:S04]  /*3ff50*/  STL.64 [R1+0x2358], R22 ;  /* 0x0023581601007387 */ /* 0x0081e80000100a00 */
[----:B0-----:R-:W3:Y:S01]  /*3ff60*/  LDL.64 R22, [R1+0xc8] ;  /* 0x0000c80001167983 */ /* 0x001ee20000100a00 */
[----:B------:R0:W-:Y:S03]  /*3ff70*/  STL.64 [R1+0x22c0], R26 ;  /* 0x0022c01a01007387 */ /* 0x0001e60000100a00 */
[----:B0-----:R-:W4:Y:S04]  /*3ff80*/  LDL.64 R26, [R1+0x78] ;  /* 0x00007800011a7983 */ /* 0x001f280000100a00 */
[----:B----4-:R0:W-:Y:S01]  /*3ff90*/  STL.64 [R1+0x2310], R26 ;  /* 0x0023101a01007387 */ /* 0x0101e20000100a00 */
[----:B------:R-:W4:Y:S02]  /*3ffa0*/  LDL.LU R24, [R1+0x1f0] ;  /* 0x0001f00001187983 */ /* 0x000f240000300800 */
[----:B------:R-:W4:Y:S01]  /*3ffb0*/  LDL.LU R25, [R1+0x1f4] ;  /* 0x0001f40001197983 */ /* 0x000f220000300800 */
[----:B0-----:R-:W2:Y:S01]  /*3ffc0*/  LDL.LU R26, [R1+0x1f8] ;  /* 0x0001f800011a7983 */ /* 0x001ea20000300800 */
[----:B------:R-:W2:Y:S03]  /*3ffd0*/  LDL.LU R27, [R1+0x1fc] ;  /* 0x0001fc00011b7983 */ /* 0x000ea60000300800 */
[----:B--2---:R0:W-:Y:S01]  /*3ffe0*/  STL.64 [R1+0x2320], R26 ;  /* 0x0023201a01007387 */ /* 0x0041e20000100a00 */
[----:B----4-:R1:W-:Y:S03]  /*3fff0*/  STL.64 [R1+0x2318], R24 ;  /* 0x0023181801007387 */ /* 0x0103e60000100a00 */
[----:B0-----:R-:W2:Y:S01]  /*40000*/  LDL.64 R26, [R1+0x98] ;  /* 0x00009800011a7983 */ /* 0x001ea20000100a00 */
[C---:B------:R-:W-:Y:S03]  /*40010*/  HMMA.16816.F32 R8, R16.reuse, R14, R8 ;  /* 0x0000000e1008723c */ /* 0x040fe60000001808 */
[----:B--2---:R0:W-:Y:S01]  /*40020*/  STL.64 [R1+0x2338], R26 ;  /* 0x0023381a01007387 */ /* 0x0041e20000100a00 */
[----:B-1----:R-:W2:Y:S02]  /*40030*/  LDL.LU R24, [R1+0x210] ;  /* 0x0002100001187983 */ /* 0x002ea40000300800 */
[----:B------:R-:W2:Y:S01]  /*40040*/  LDL.LU R25, [R1+0x214] ;  /* 0x0002140001197983 */ /* 0x000ea20000300800 */
[----:B0-----:R-:W4:Y:S01]  /*40050*/  LDL.LU R26, [R1+0x218] ;  /* 0x00021800011a7983 */ /* 0x001f220000300800 */
[----:B------:R-:W4:Y:S03]  /*40060*/  LDL.LU R27, [R1+0x21c] ;  /* 0x00021c00011b7983 */ /* 0x000f260000300800 */
[----:B----4-:R-:W-:Y:S01]  /*40070*/  STL.64 [R1+0x2350], R26 ;  /* 0x0023501a01007387 */ /* 0x010fe20000100a00 */
[----:B--2---:R0:W-:Y:S03]  /*40080*/  STL.64 [R1+0x2348], R24 ;  /* 0x0023481801007387 */ /* 0x0041e60000100a00 */
[----:B0-----:R-:W2:Y:S01]  /*40090*/  LDL.LU R24, [R1+0x220] ;  /* 0x0002200001187983 */ /* 0x001ea20000300800 */
[----:B------:R-:W2:Y:S02]  /*400a0*/  LDL.LU R25, [R1+0x224] ;  /* 0x0002240001197983 */ /* 0x000ea40000300800 */
[----:B------:R-:W2:Y:S02]  /*400b0*/  LDL.LU R26, [R1+0x228] ;  /* 0x00022800011a7983 */ /* 0x000ea40000300800 */
[----:B------:R-:W2:Y:S03]  /*400c0*/  LDL.LU R27, [R1+0x22c] ;  /* 0x00022c00011b7983 */ /* 0x000ea60000300800 */
[----:B------:R-:W-:Y:S01]  /*400d0*/  STL.64 [R1+0x650], R8 ;  /* 0x0006500801007387 */ /* 0x000fe20000100a00 */
[----:B------:R0:W-:Y:S03]  /*400e0*/  STL.64 [R1+0x658], R10 ;  /* 0x0006580a01007387 */ /* 0x0001e60000100a00 */
[----:B0-----:R-:W4:Y:S01]  /*400f0*/  LDL.LU.64 R10, [R1+0x2370] ;  /* 0x00237000010a7983 */ /* 0x001f220000300a00 */
        /* <DEDUP_REMOVED lines=16> */
[----:B------:R-:W4:Y:S02]  /*40200*/  LDL.LU R11, [R1+0x23c] ;  /* 0x00023c00010b7983 */ /* 0x000f240000300800 */
[----:B---3--:R-:W-:Y:S01]  /*40210*/  IMAD.MOV.U32 R3, RZ, RZ, R23 ;  /* 0x000000ffff037224 */ /* 0x008fe200078e0017 */
[C---:B----4-:R-:W-:Y:S11]  /*40220*/  HMMA.16816.F32 R8, R4.reuse, R22, R8 ;  /* 0x000000160408723c */ /* 0x050ff60000001808 */
[----:B------:R-:W-:Y:S11]  /*40230*/  @!UPT UIADD3 URZ, URZ, URZ, URZ ;  /* 0x0000003f3f3ff290 */ /* 0x000ff6000fffe03f */
[----:B------:R-:W-:Y:S01]  /*40240*/  @!UPT UIADD3 URZ, URZ, URZ, URZ ;  /* 0x0000003f3f3ff290 */ /* 0x000fe2000fffe03f */
[----:B------:R0:W-:Y:S01]  /*40250*/  STL.64 [R1+0xc30], R8 ;  /* 0x000c300801007387 */ /* 0x0001e20000100a00 */
[----:B------:R1:W-:Y:S02]  /*40260*/  STL.64 [R1+0xc38], R10 ;  /* 0x000c380a01007387 */ /* 0x0003e40000100a00 */
[----:B0-----:R-:W-:Y:S02]  /*40270*/  IMAD.MOV.U32 R8, RZ, RZ, R22 ;  /* 0x000000ffff087224 */ /* 0x001fe400078e0016 */
[----:B------:R-:W2:Y:S02]  /*40280*/  LDL.LU.64 R22, [R1+0x2358] ;  /* 0x0023580001167983 */ /* 0x000ea40000300a00 */
[C---:B--2---:R-:W-:Y:S01]  /*40290*/  HMMA.16816.F32 R24, R4.reuse, R22, R24 ;  /* 0x000000160418723c */ /* 0x044fe20000001818 */
[----:B-1----:R-:W-:Y:S02]  /*402a0*/  IMAD.MOV.U32 R10, RZ, RZ, R22 ;  /* 0x000000ffff0a7224 */ /* 0x002fe400078e0016 */
        /* <DEDUP_REMOVED lines=16> */
[----:B------:R-:W-:Y:S01]  /*403b0*/  STL.64 [R1+0x2268], R10 ;  /* 0x0022680a01007387 */ /* 0x000fe20000100a00 */
[----:B------:R-:W-:Y:S01]  /*403c0*/  STL.64 [R1+0x2260], R8 ;  /* 0x0022600801007387 */ /* 0x000fe20000100a00 */
[----:B--2---:R-:W-:Y:S11]  /*403d0*/  HMMA.16816.F32 R20, R4, R26, R20 ;  /* 0x0000001a0414723c */ /* 0x004ff60000001814 */
        /* <DEDUP_REMOVED lines=8> */
[----:B------:R-:W-:-:S02]  /*40460*/  IMAD.MOV.U32 R10, RZ, RZ, R29 ;  /* 0x000000ffff0a7224 */ /* 0x000fc400078e001d */
[----:B------:R-:W-:-:S07]  /*40470*/  IMAD.MOV.U32 R11, RZ, RZ, R28 ;  /* 0x000000ffff0b7224 */ /* 0x000fce00078e001c */
[C---:B--2---:R-:W-:Y:S01]  /*40480*/  HMMA.16816.F32 R8, R4.reuse, R10, R24 ;  /* 0x0000000a0408723c */ /* 0x044fe20000001818 */
[----:B------:R-:W2:Y:S11]  /*40490*/  LDL.LU.64 R26, [R1+0x2310] ;  /* 0x00231000011a7983 */ /* 0x000eb60000300a00 */
[----:B------:R-:W-:Y:S11]  /*404a0*/  @!UPT UIADD3 URZ, URZ, URZ, URZ ;  /* 0x0000003f3f3ff290 */ /* 0x000ff6000fffe03f */
[----:B------:R-:W-:Y:S01]  /*404b0*/  STL.64 [R1+0xae0], R8 ;  /* 0x000ae00801007387 */ /* 0x000fe20000100a00 */
[----:B------:R2:W-:Y:S02]  /*404c0*/  STL.64 [R1+0xae8], R10 ;  /* 0x000ae80a01007387 */ /* 0x0005e40000100a00 */
[C---:B--2---:R-:W-:Y:S01]  /*404d0*/  HMMA.16816.F32 R8, R4.reuse, R26, R16 ;  /* 0x0000001a0408723c */ /* 0x044fe20000001810 */
[----:B------:R-:W-:Y:S02]  /*404e0*/  IMAD.MOV.U32 R23, RZ, RZ, R26 ;  /* 0x000000ffff177224 */ /* 0x000fe400078e001a */
[----:B------:R-:W-:Y:S01]  /*404f0*/  IMAD.MOV.U32 R22, RZ, RZ, R27 ;  /* 0x000000ffff167224 */ /* 0x000fe200078e001b */
[----:B------:R-:W0:Y:S11]  /*40500*/  LDSM.16.MT88.4 R16, [R12+0x6000] ;  /* 0x006000000c10783b */ /* 0x000e360000004200 */
[----:B------:R-:W-:Y:S08]  /*40510*/  @!UPT UIADD3 URZ, URZ, URZ, URZ ;  /* 0x0000003f3f3ff290 */ /* 0x000ff0000fffe03f */
[----:B------:R-:W-:Y:S01]  /*40520*/  STL.64 [R1+0xab0], R8 ;  /* 0x000ab00801007387 */ /* 0x000fe20000100a00 */
[----:B------:R-:W-:Y:S02]  /*40530*/  STL.64 [R1+0xab8], R10 ;  /* 0x000ab80a01007387 */ /* 0x000fe40000100a00 */
[----:B------:R1:W-:Y:S02]  /*40540*/  STL.64 [R1+0x2278], R22 ;  /* 0x0022781601007387 */ /* 0x0003e40000100a00 */
[----:B------:R2:W-:Y:S01]  /*40550*/  STL.64 [R1+0x2270], R20 ;  /* 0x0022701401007387 */ /* 0x0005e20000100a00 */
[----:B-1----:R-:W3:Y:S04]  /*40560*/  LDL.64 R22, [R1+0x8] ;  /* 0x0000080001167983 */ /* 0x002ee80000100a00 */
[----:B---3--:R1:W-:Y:S01]  /*40570*/  STL.64 [R1+0x2290], R22 ;  /* 0x0022901601007387 */ /* 0x0083e20000100a00 */
[----:B------:R-:W3:Y:S02]  /*40580*/  LDL.LU R8, [R1+0x250] ;  /* 0x0002500001087983 */ /* 0x000ee40000300800 */
[----:B------:R-:W3:Y:S02]  /*40590*/  LDL.LU R9, [R1+0x254] ;  /* 0x0002540001097983 */ /* 0x000ee40000300800 */
[----:B------:R-:W4:Y:S01]  /*405a0*/  LDL.LU R10, [R1+0x258] ;  /* 0x00025800010a7983 */ /* 0x000f220000300800 */
[----:B------:R-:W4:Y:S01]  /*405b0*/  LDL.LU R11, [R1+0x25c] ;  /* 0x00025c00010b7983 */ /* 0x000f220000300800 */
[----:B--2---:R-:W2:Y:S02]  /*405c0*/  LDL.LU R20, [R1+0x270] ;  /* 0x0002700001147983 */ /* 0x004ea40000300800 */
[----:B------:R-:W2:Y:S01]  /*405d0*/  LDL.LU R21, [R1+0x274] ;  /* 0x0002740001157983 */ /* 0x000ea20000300800 */
[----:B-1----:R-:W2:Y:S01]  /*405e0*/  LDL.LU R22, [R1+0x278] ;  /* 0x0002780001167983 */ /* 0x002ea20000300800 */
[----:B------:R-:W2:Y:S02]  /*405f0*/  LDL.LU R23, [R1+0x27c] ;  /* 0x00027c0001177983 */ /* 0x000ea40000300800 */
[----:B------:R-:W2:Y:S02]  /*40600*/  LDL.LU R24, [R1+0x290] ;  /* 0x0002900001187983 */ /* 0x000ea40000300800 */
[----:B------:R-:W2:Y:S01]  /*40610*/  LDL.LU R25, [R1+0x294] ;  /* 0x0002940001197983 */ /* 0x000ea20000300800 */
[----:B------:R-:W2:Y:S01]  /*40620*/  LDL.LU R26, [R1+0x298] ;  /* 0x00029800011a7983 */ /* 0x000ea20000300800 */
[----:B------:R-:W2:Y:S03]  /*40630*/  LDL.LU R27, [R1+0x29c] ;  /* 0x00029c00011b7983 */ /* 0x000ea60000300800 */
[----:B--2---:R1:W-:Y:S01]  /*40640*/  STL.64 [R1+0x22d0], R26 ;  /* 0x0022d01a01007387 */ /* 0x0043e20000100a00 */
[----:B------:R-:W-:Y:S03]  /*40650*/  STL.64 [R1+0x22c8], R24 ;  /* 0x0022c81801007387 */ /* 0x000fe60000100a00 */
[----:B-1----:R-:W2:Y:S04]  /*40660*/  LDL.64 R26, [R1+0x48] ;  /* 0x00004800011a7983 */ /* 0x002ea80000100a00 */
[----:B--2---:R1:W-:Y:S04]  /*40670*/  STL.64 [R1+0x22e0], R26 ;  /* 0x0022e01a01007387 */ /* 0x0043e80000100a00 */
[----:B-1----:R-:W2:Y:S04]  /*40680*/  LDL.64 R26, [R1+0x58] ;  /* 0x00005800011a7983 */ /* 0x002ea80000100a00 */
[----:B--2---:R1:W-:Y:S04]  /*40690*/  STL.64 [R1+0x22f8], R26 ;  /* 0x0022f81a01007387 */ /* 0x0043e80000100a00 */
[----:B-1----:R-:W2:Y:S01]  /*406a0*/  LDL.64 R26, [R1+0x68] ;  /* 0x00006800011a7983 */ /* 0x002ea20000100a00 */
[----:B------:R1:W-:Y:S02]  /*406b0*/  STL.64 [R1+0x22a0], R22 ;  /* 0x0022a01601007387 */ /* 0x0003e40000100a00 */
[----:B------:R-:W-:Y:S01]  /*406c0*/  STL.64 [R1+0x2298], R20 ;  /* 0x0022981401007387 */ /* 0x000fe20000100a00 */
[----:B-1----:R-:W2:Y:S04]  /*406d0*/  LDL.64 R22, [R1+0x28] ;  /* 0x0000280001167983 */ /* 0x002ea80000100a00 */
[----:B--2---:R1:W-:Y:S04]  /*406e0*/  STL.64 [R1+0x22b8], R22 ;  /* 0x0022b81601007387 */ /* 0x0043e80000100a00 */
[----:B-1----:R-:W2:Y:S04]  /*406f0*/  LDL.64 R22, [R1+0x38] ;  /* 0x0000380001167983 */ /* 0x002ea80000100a00 */
[----:B--2---:R1:W-:Y:S01]  /*40700*/  STL.64 [R1+0x22d8], R22 ;  /* 0x0022d81601007387 */ /* 0x0043e20000100a00 */
[----:B------:R-:W2:Y:S02]  /*40710*/  LDL.LU R20, [R1+0x2a0] ;  /* 0x0002a00001147983 */ /* 0x000ea40000300800 */
[----:B------:R-:W2:Y:S01]  /*40720*/  LDL.LU R21, [R1+0x2a4] ;  /* 0x0002a40001157983 */ /* 0x000ea20000300800 */
[----:B-1----:R-:W2:Y:S01]  /*40730*/  LDL.LU R22, [R1+0x2a8] ;  /* 0x0002a80001167983 */ /* 0x002ea20000300800 */
[----:B------:R-:W2:Y:S03]  /*40740*/  LDL.LU R23, [R1+0x2ac] ;  /* 0x0002ac0001177983 */ /* 0x000ea60000300800 */
[----:B--2---:R-:W-:Y:S01]  /*40750*/  STL.64 [R1+0x22f0], R22 ;  /* 0x0022f01601007387 */ /* 0x004fe20000100a00 */
[----:B------:R1:W-:Y:S03]  /*40760*/  STL.64 [R1+0x22e8], R20 ;  /* 0x0022e81401007387 */ /* 0x0003e60000100a00 */
[----:B-1----:R-:W2:Y:S01]  /*40770*/  LDL.LU R20, [R1+0x2b0] ;  /* 0x0002b00001147983 */ /* 0x002ea20000300800 */
[----:B------:R-:W2:Y:S02]  /*40780*/  LDL.LU R21, [R1+0x2b4] ;  /* 0x0002b40001157983 */ /* 0x000ea40000300800 */
[----:B------:R-:W2:Y:S02]  /*40790*/  LDL.LU R22, [R1+0x2b8] ;  /* 0x0002b80001167983 */ /* 0x000ea40000300800 */
[----:B------:R-:W2:Y:S02]  /*407a0*/  LDL.LU R23, [R1+0x2bc] ;  /* 0x0002bc0001177983 */ /* 0x000ea40000300800 */
[----:B--2---:R-:W-:Y:S01]  /*407b0*/  STL.64 [R1+0x2308], R22 ;  /* 0x0023081601007387 */ /* 0x004fe20000100a00 */
[----:B------:R1:W-:Y:S03]  /*407c0*/  STL.64 [R1+0x2300], R20 ;  /* 0x0023001401007387 */ /* 0x0003e60000100a00 */
[----:B-1----:R-:W2:Y:S01]  /*407d0*/  LDL.LU R20, [R1+0x2c0] ;  /* 0x0002c00001147983 */ /* 0x002ea20000300800 */
[----:B------:R-:W2:Y:S02]  /*407e0*/  LDL.LU R21, [R1+0x2c4] ;  /* 0x0002c40001157983 */ /* 0x000ea40000300800 */
[----:B------:R-:W2:Y:S02]  /*407f0*/  LDL.LU R22, [R1+0x2c8] ;  /* 0x0002c80001167983 */ /* 0x000ea40000300800 */
[----:B------:R-:W2:Y:S01]  /*40800*/  LDL.LU R23, [R1+0x2cc] ;  /* 0x0002cc0001177983 */ /* 0x000ea20000300800 */
[----:B----4-:R-:W-:Y:S01]  /*40810*/  STL.64 [R1+0x2288], R10 ;  /* 0x0022880a01007387 */ /* 0x010fe20000100a00 */
[----:B---3--:R1:W-:Y:S03]  /*40820*/  STL.64 [R1+0x2280], R8 ;  /* 0x0022800801007387 */ /* 0x0083e60000100a00 */
[----:B-1----:R-:W3:Y:S01]  /*40830*/  LDL.LU R8, [R1+0x260] ;  /* 0x0002600001087983 */ /* 0x002ee20000300800 */
[----:B------:R-:W3:Y:S02]  /*40840*/  LDL.LU R9, [R1+0x264] ;  /* 0x0002640001097983 */ /* 0x000ee40000300800 */
[----:B------:R-:W4:Y:S02]  /*40850*/  LDL.LU R10, [R1+0x268] ;  /* 0x00026800010a7983 */ /* 0x000f240000300800 */
[----:B------:R-:W4:Y:S02]  /*40860*/  LDL.LU R11, [R1+0x26c] ;  /* 0x00026c00010b7983 */ /* 0x000f240000300800 */
[----:B----4-:R-:W-:Y:S01]  /*40870*/  STL.64 [R1+0x22b0], R10 ;  /* 0x0022b00a01007387 */ /* 0x010fe20000100a00 */
[----:B---3--:R1:W-:Y:S03]  /*40880*/  STL.64 [R1+0x22a8], R8 ;  /* 0x0022a80801007387 */ /* 0x0083e60000100a00 */
[----:B-1----:R-:W3:Y:S01]  /*40890*/  LDL.LU R8, [R1+0x280] ;  /* 0x0002800001087983 */ /* 0x002ee20000300800 */
[----:B------:R-:W3:Y:S02]  /*408a0*/  LDL.LU R9, [R1+0x284] ;  /* 0x0002840001097983 */ /* 0x000ee40000300800 */
[----:B------:R-:W3:Y:S02]  /*408b0*/  LDL.LU R10, [R1+0x288] ;  /* 0x00028800010a7983 */ /* 0x000ee40000300800 */
[----:B------:R-:W3:Y:S01]  /*408c0*/  LDL.LU R11, [R1+0x28c] ;  /* 0x00028c00010b7983 */ /* 0x000ee20000300800 */
        /* <DEDUP_REMOVED lines=8> */
[----:B----4-:R0:W-:Y:S11]  /*40950*/  STL.64 [R1+0x2120], R16 ;  /* 0x0021201001007387 */ /* 0x0101f60000100a00 */
[----:B------:R-:W-:Y:S10]  /*40960*/  @!UPT UIADD3 URZ, URZ, URZ, URZ ;  /* 0x0000003f3f3ff290 */ /* 0x000ff4000fffe03f */
[----:B------:R-:W-:Y:S02]  /*40970*/  STL.64 [R1+0xad0], R20 ;  /* 0x000ad01401007387 */ /* 0x000fe40000100a00 */
[----:B------:R1:W-:Y:S02]  /*40980*/  STL.64 [R1+0xad8], R22 ;  /* 0x000ad81601007387 */ /* 0x0003e40000100a00 */
[----:B0-----:R-:W-:Y:S02]  /*40990*/  IMAD.MOV.U32 R17, RZ, RZ, R26 ;  /* 0x000000ffff117224 */ /* 0x001fe400078e001a */
[----:B------:R-:W-:Y:S01]  /*409a0*/  IMAD.MOV.U32 R16, RZ, RZ, R27 ;  /* 0x000000ffff107224 */ /* 0x000fe200078e001b */
[----:B-1----:R-:W2:Y:S01]  /*409b0*/  LDL.LU.64 R22, [R1+0x2308] ;  /* 0x0023080001167983 */ /* 0x002ea20000300a00 */
        /* <DEDUP_REMOVED lines=29> */
[----:B------:R-:W-:Y:S02]  /*40b90*/  IMAD.MOV.U32 R18, RZ, RZ, R2 ;  /* 0x000000ffff127224 */ /* 0x000fe400078e0002 */
[----:B------:R-:W-:Y:S01]  /*40ba0*/  IMAD.MOV.U32 R19, RZ, RZ, R0 ;  /* 0x000000ffff137224 */ /* 0x000fe200078e0000 */
        /* <DEDUP_REMOVED lines=8> */
[----:B------:R-:W4:Y:S02]  /*40c30*/  LDL.LU.64 R22, [R1+0x22a0] ;  /* 0x0022a00001167983 */ /* 0x000f240000300a00 */
[----:B------:R-:W4:Y:S02]  /*40c40*/  LDL.LU.64 R20, [R1+0x2298] ;  /* 0x0022980001147983 */ /* 0x000f240000300a00 */
[----:B----4-:R-:W-:Y:S11]  /*40c50*/  HMMA.16816.F32 R20, R4, R18, R20 ;  /* 0x000000120414723c */ /* 0x010ff60000001814 */
[----:B------:R-:W-:Y:S11]  /*40c60*/  @!UPT UIADD3 URZ, URZ, URZ, URZ ;  /* 0x0000003f3f3ff290 */ /* 0x000ff6000fffe03f */
[----:B------:R-:W-:Y:S01]  /*40c70*/  @!UPT UIADD3 URZ, URZ, URZ, URZ ;  /* 0x0000003f3f3ff290 */ /* 0x000fe2000fffe03f */
[----:B------:R-:W-:Y:S01]  /*40c80*/  STL.64 [R1+0xa70], R20 ;  /* 0x000a701401007387 */ /* 0x000fe20000100a00 */
[----:B------:R0:W-:Y:S03]  /*40c90*/  STL.64 [R1+0xa78], R22 ;  /* 0x000a781601007387 */ /* 0x0001e60000100a00 */
[----:B0-----:R-:W3:Y:S01]  /*40ca0*/  LDL.LU.64 R22, [R1+0x2290] ;  /* 0x0022900001167983 */ /* 0x001ee20000300a00 */
[----:B------:R0:W-:Y:S02]  /*40cb0*/  STL.64 [R1+0x2138], R18 ;  /* 0x0021381201007387 */ /* 0x0001e40000100a00 */
[----:B0-----:R-:W-:Y:S02]  /*40cc0*/  IMAD.MOV.U32 R18, RZ, RZ, R2 ;  /* 0x000000ffff127224 */ /* 0x001fe400078e0002 */
[----:B------:R-:W-:-:S05]  /*40cd0*/  IMAD.MOV.U32 R19, RZ, RZ, R0 ;  /* 0x000000ffff137224 */ /* 0x000fca00078e0000 */
[----:B------:R-:W-:Y:S01]  /*40ce0*/  STL.64 [R1+0x2150], R18 ;  /* 0x0021501201007387 */ /* 0x000fe20000100a00 */
[C---:B---3--:R-:W-:Y:S11]  /*40cf0*/  HMMA.16816.F32 R8, R4.reuse, R22, R8 ;  /* 0x000000160408723c */ /* 0x048ff60000001808 */
[----:B------:R-:W-:Y:S11]  /*40d00*/  @!UPT UIADD3 URZ, URZ, URZ, URZ ;  /* 0x0000003f3f3ff290 */ /* 0x000ff6000fffe03f */
[----:B------:R-:W-:Y:S01]  /*40d10*/  @!UPT UIADD3 URZ, URZ, URZ, URZ ;  /* 0x0000003f3f3ff290 */ /* 0x000fe2000fffe03f */
[----:B------:R-:W-:Y:S01]  /*40d20*/  STL.64 [R1+0xa60], R8 ;  /* 0x000a600801007387 */ /* 0x000fe20000100a00 */
[----:B------:R0:W-:Y:S03]  /*40d30*/  STL.64 [R1+0xa68], R10 ;  /* 0x000a680a01007387 */ /* 0x0001e60000100a00 */
[----:B0-----:R-:W2:Y:S01]  /*40d40*/  LDL.LU.64 R10, [R1+0x2288] ;  /* 0x00228800010a7983 */ /* 0x001ea20000300a00 */
[----:B------:R-:W2:Y:S02]  /*40d50*/  LDL.LU.64 R8, [R1+0x2280] ;  /* 0x0022800001087983 */ /* 0x000ea40000300a00 */
[----:B------:R-:W-:Y:S02]  /*40d60*/  IMAD.MOV.U32 R2, RZ, RZ, R22 ;  /* 0x000000ffff027224 */ /* 0x000fe400078e0016 */
[----:B------:R-:W-:Y:S02]  /*40d70*/  IMAD.MOV.U32 R0, RZ, RZ, R23 ;  /* 0x000000ffff007224 */ /* 0x000fe400078e0017 */
[----:B------:R-:W-:Y:S01]  /*40d80*/  IMAD.MOV.U32 R18, RZ, RZ, R25 ;  /* 0x000000ffff127224 */ /* 0x000fe200078e0019 */
[----:B------:R-:W3:Y:S01]  /*40d90*/  LDL.LU.64 R22, [R1+0x2278] ;  /* 0x0022780001167983 */ /* 0x000ee20000300a00 */
[----:B------:R-:W4:Y:S02]  /*40da0*/  LDL.LU.64 R20, [R1+0x2270] ;  /* 0x0022700001147983 */ /* 0x000f240000300a00 */
[----:B------:R-:W-:Y:S01]  /*40db0*/  IMAD.MOV.U32 R19, RZ, RZ, R24 ;  /* 0x000000ffff137224 */ /* 0x000fe200078e0018 */
[----:B--2---:R-:W-:Y:S11]  /*40dc0*/  HMMA.16816.F32 R8, R4, R26, R8 ;  /* 0x0000001a0408723c */ /* 0x004ff60000001808 */
[----:B------:R-:W-:Y:S11]  /*40dd0*/  @!UPT UIADD3 URZ, URZ, URZ, URZ ;  /* 0x0000003f3f3ff290 */ /* 0x000ff6000fffe03f */
[----:B------:R-:W-:Y:S01]  /*40de0*/  @!UPT UIADD3 URZ, URZ, URZ, URZ ;  /* 0x0000003f3f3ff290 */ /* 0x000fe2000fffe03f */
[----:B------:R-:W-:Y:S01]  /*40df0*/  STL.64 [R1+0xa50], R8 ;  /* 0x000a500801007387 */ /* 0x000fe20000100a00 */
[----:B------:R0:W-:Y:S03]  /*40e00*/  STL.64 [R1+0xa58], R10 ;  /* 0x000a580a01007387 */ /* 0x0001e60000100a00 */
[----:B0-----:R-:W2:Y:S01]  /*40e10*/  LDL.LU.64 R10, [R1+0x2268] ;  /* 0x00226800010a7983 */ /* 0x001ea20000300a00 */
        /* <DEDUP_REMOVED lines=29> */
[----:B------:R3:W-:Y:S02]  /*40ff0*/  STL.64 [R1+0x21b0], R18 ;  /* 0x0021b01201007387 */ /* 0x0007e40000100a00 */
[----:B---3--:R-:W-:Y:S02]  /*41000*/  IMAD.MOV.U32 R18, RZ, RZ, R23 ;  /* 0x000000ffff127224 */ /* 0x008fe400078e0017 */
[----:B------:R-:W-:Y:S01]  /*41010*/  IMAD.MOV.U32 R19, RZ, RZ, R22 ;  /* 0x000000ffff137224 */ /* 0x000fe200078e0016 */
[----:B--2---:R-:W-:Y:S01]  /*41020*/  STL.64 [R1+0x2178], R26 ;  /* 0x0021781a01007387 */ /* 0x004fe20000100a00 */
[----:B------:R0:W-:Y:S03]  /*41030*/  STL.64 [R1+0x2170], R24 ;  /* 0x0021701801007387 */ /* 0x0001e60000100a00 */
[----:B0-----:R-:W2:Y:S01]  /*41040*/  LDL.LU R24, [R1+0x130] ;  /* 0x0001300001187983 */ /* 0x001ea20000300800 */
[----:B------:R-:W2:Y:S02]  /*41050*/  LDL.LU R25, [R1+0x134] ;  /* 0x0001340001197983 */ /* 0x000ea40000300800 */
[----:B------:R-:W3:Y:S02]  /*41060*/  LDL.LU R26, [R1+0x138] ;  /* 0x00013800011a7983 */ /* 0x000ee40000300800 */
[----:B------:R-:W3:Y:S01]  /*41070*/  LDL.LU R27, [R1+0x13c] ;  /* 0x00013c00011b7983 */ /* 0x000ee20000300800 */
[----:B------:R0:W-:Y:S04]  /*41080*/  STL.64 [R1+0x21c8], R18 ;  /* 0x0021c81201007387 */ /* 0x0001e80000100a00 */
[----:B0-----:R-:W2:Y:S04]  /*41090*/  LDL.64 R18, [R1+0x88] ;  /* 0x0000880001127983 */ /* 0x001ea80000100a00 */
[----:B--2---:R-:W-:Y:S01]  /*410a0*/  STL.64 [R1+0x21e0], R18 ;  /* 0x0021e01201007387 */ /* 0x004fe20000100a00 */
[----:B---3--:R-:W-:Y:S02]  /*410b0*/  STL.64 [R1+0x2190], R26 ;  /* 0x0021901a01007387 */ /* 0x008fe40000100a00 */
[----:B------:R0:W-:Y:S02]  /*410c0*/  STL.64 [R1+0x2188], R24 ;  /* 0x0021881801007387 */ /* 0x0001e40000100a00 */
        /* <DEDUP_REMOVED lines=28> */
[----:B------:R-:W-:Y:S01]  /*41290*/  IMAD.MOV.U32 R18, RZ, RZ, R8 ;  /* 0x000000ffff127224 */ /* 0x000fe200078e0008 */
[----:B------:R-:W4:Y:S01]  /*412a0*/  LDL.LU R23, [R1+0x1dc] ;  /* 0x0001dc0001177983 */ /* 0x000f220000300800 */
[----:B------:R-:W4:Y:S02]  /*412b0*/  LDL.LU R8, [R1+0x240] ;  /* 0x0002400001087983 */ /* 0x000f240000300800 */
[----:B------:R-:W4:Y:S02]  /*412c0*/  LDL.LU R9, [R1+0x244] ;  /* 0x0002440001097983 */ /* 0x000f240000300800 */
[----:B------:R-:W4:Y:S01]  /*412d0*/  LDL.LU R10, [R1+0x248] ;  /* 0x00024800010a7983 */ /* 0x000f220000300800 */
[----:B------:R-:W4:Y:S04]  /*412e0*/  LDL.LU R11, [R1+0x24c] ;  /* 0x00024c00010b7983 */ /* 0x000f280000300800 */
        /* <DEDUP_REMOVED lines=34> */
[----:B------:R-:W-:Y:S01]  /*41510*/  IMAD.MOV.U32 R19, RZ, RZ, R3 ;  /* 0x000000ffff137224 */ /* 0x000fe200078e0003 */
[----:B---3--:R-:W-:Y:S02]  /*41520*/  HMMA.16816.F32 R4, R4, R10, R20 ;  /* 0x0000000a0404723c */ /* 0x008fe40000001814 */
[----:B------:R-:W2:Y:S01]  /*41530*/  LDL.LU.64 R22, [R1+0x2248] ;  /* 0x0022480001167983 */ /* 0x000ea20000300a00 */
[----:B------:R-:W2:Y:S11]  /*41540*/  LDL.LU.64 R20, [R1+0x2240] ;  /* 0x0022400001147983 */ /* 0x000eb60000300a00 */
[----:B------:R-:W-:Y:S09]  /*41550*/  @!UPT UIADD3 URZ, URZ, URZ, URZ ;  /* 0x0000003f3f3ff290 */ /* 0x000ff2000fffe03f */
[----:B------:R-:W-:Y:S01]  /*41560*/  STL.64 [R1+0xa30], R4 ;  /* 0x000a300401007387 */ /* 0x000fe20000100a00 */
[----:B------:R-:W-:Y:S02]  /*41570*/  STL.64 [R1+0xa38], R6 ;  /* 0x000a380601007387 */ /* 0x000fe40000100a00 */
[----:B------:R0:W-:Y:S02]  /*41580*/  STL.64 [R1+0x2118], R10 ;  /* 0x0021180a01007387 */ /* 0x0001e40000100a00 */
[----:B------:R-:W3:Y:S01]  /*41590*/  LDL.LU R8, [R1+0xf0] ;  /* 0x0000f00001087983 */ /* 0x000ee20000300800 */
[----:B------:R-:W3:Y:S04]  /*415a0*/  LDL.LU R9, [R1+0xf4] ;  /* 0x0000f40001097983 */ /* 0x000ee80000300800 */
[----:B0-----:R-:W3:Y:S01]  /*415b0*/  LDL.LU R10, [R1+0xf8] ;  /* 0x0000f800010a7983 */ /* 0x001ee20000300800 */
[----:B------:R-:W3:Y:S01]  /*415c0*/  LDL.LU R11, [R1+0xfc] ;  /* 0x0000fc00010b7983 */ /* 0x000ee20000300800 */
        /* <DEDUP_REMOVED lines=14> */
[----:B------:R-:W-:-:S05]  /*416b0*/  IMAD.MOV.U32 R13, RZ, RZ, R16 ;  /* 0x000000ffff0d7224 */ /* 0x000fca00078e0010 */
[----:B------:R-:W-:Y:S01]  /*416c0*/  STL [R1+0x1b58], R13 ;  /* 0x001b580d01007387 */ /* 0x000fe20000100800 */
[C---:B--2---:R-:W-:Y:S03]  /*416d0*/  HMMA.16816.F32 R16, R20.reuse, R18, R24 ;  /* 0x000000121410723c */ /* 0x044fe60000001818 */
[----:B------:R-:W2:Y:S01]  /*416e0*/  LDL.LU.64 R26, [R1+0x2208] ;  /* 0x00220800011a7983 */ /* 0x000ea20000300a00 */
[----:B------:R-:W2:Y:S11]  /*416f0*/  LDL.LU.64 R24, [R1+0x2200] ;  /* 0x0022000001187983 */ /* 0x000eb60000300a00 */
[----:B------:R-:W-:Y:S08]  /*41700*/  @!UPT UIADD3 URZ, URZ, URZ, URZ ;  /* 0x0000003f3f3ff290 */ /* 0x000ff0000fffe03f */
        /* <DEDUP_REMOVED lines=69> */
[----:B------:R-:W4:Y:S01]  /*41b60*/  LDL.LU.64 R16, [R1+0x2120] ;  /* 0x0021200001107983 */ /* 0x000f220000300a00 */
[C---:B---3--:R-:W-:Y:S02]  /*41b70*/  HMMA.16816.F32 R8, R20.reuse, R6, R8 ;  /* 0x000000061408723c */ /* 0x048fe40000001808 */
[----:B--2---:R0:W-:Y:S11]  /*41b80*/  STL.64 [R1+0x2060], R26 ;  /* 0x0020601a01007387 */ /* 0x0041f60000100a00 */
[----:B------:R-:W-:Y:S10]  /*41b90*/  @!UPT UIADD3 URZ, URZ, URZ, URZ ;  /* 0x0000003f3f3ff290 */ /* 0x000ff4000fffe03f */
[----:B------:R-:W-:Y:S02]  /*41ba0*/  STL.64 [R1+0xba0], R8 ;  /* 0x000ba00801007387 */ /* 0x000fe40000100a00 */
[----:B------:R-:W-:Y:S01]  /*41bb0*/  STL.64 [R1+0xba8], R10 ;  /* 0x000ba80a01007387 */ /* 0x000fe20000100a00 */
[----:B----4-:R-:W-:Y:S01]  /*41bc0*/  HMMA.16816.F32 R4, R20, R26, R16 ;  /* 0x0000001a1404723c */ /* 0x010fe20000001810 */
[----:B0-----:R-:W2:Y:S11]  /*41bd0*/  LDL.64 R26, [R1+0x68] ;  /* 0x00006800011a7983 */ /* 0x001eb60000100a00 */
[----:B------:R-:W-:Y:S11]  /*41be0*/  @!UPT UIADD3 URZ, URZ, URZ, URZ ;  /* 0x0000003f3f3ff290 */ /* 0x000ff6000fffe03f */
[----:B------:R-:W-:Y:S01]  /*41bf0*/  STL.64 [R1+0xb90], R4 ;  /* 0x000b900401007387 */ /* 0x000fe20000100a00 */
[----:B------:R-:W-:Y:S02]  /*41c00*/  STL.64 [R1+0xb98], R6 ;  /* 0x000b980601007387 */ /* 0x000fe40000100a00 */
[----:B------:R-:W0:Y:S01]  /*41c10*/  LDSM.16.MT88.4 R4, [R12+0x6080] ;  /* 0x006080000c04783b */ /* 0x000e220000004200 */
[----:B--2---:R1:W-:Y:S03]  /*41c20*/  STL.64 [R1+0x20a0], R26 ;  /* 0x0020a01a01007387 */ /* 0x0043e60000100a00 */
[----:B------:R-:W2:Y:S02]  /*41c30*/  LDL.LU R24, [R1+0x7b0] ;  /* 0x0007b00001187983 */ /* 0x000ea40000300800 */
[----:B------:R-:W2:Y:S01]  /*41c40*/  LDL.LU R25, [R1+0x7b4] ;  /* 0x0007b40001197983 */ /* 0x000ea20000300800 */
[----:B-1----:R-:W3:Y:S01]  /*41c50*/  LDL.LU R26, [R1+0x7b8] ;  /* 0x0007b800011a7983 */ /* 0x002ee20000300800 */
[----:B------:R-:W3:Y:S02]  /*41c60*/  LDL.LU R27, [R1+0x7bc] ;  /* 0x0007bc00011b7983 */ /* 0x000ee40000300800 */
[----:B------:R-:W4:Y:S02]  /*41c70*/  LDL.LU R8, [R1+0x1c0] ;  /* 0x0001c00001087983 */ /* 0x000f240000300800 */
[----:B------:R-:W4:Y:S01]  /*41c80*/  LDL.LU R9, [R1+0x1c4] ;  /* 0x0001c40001097983 */ /* 0x000f220000300800 */
[----:B------:R-:W4:Y:S01]  /*41c90*/  LDL.LU R10, [R1+0x1c8] ;  /* 0x0001c800010a7983 */ /* 0x000f220000300800 */
[----:B------:R-:W4:Y:S03]  /*41ca0*/  LDL.LU R11, [R1+0x1cc] ;  /* 0x0001cc00010b7983 */ /* 0x000f260000300800 */
[----:B---3--:R1:W-:Y:S01]  /*41cb0*/  STL.64 [R1+0x20b0], R26 ;  /* 0x0020b01a01007387 */ /* 0x0083e20000100a00 */
[----:B--2---:R-:W-:Y:S02]  /*41cc0*/  STL.64 [R1+0x20a8], R24 ;  /* 0x0020a81801007387 */ /* 0x004fe40000100a00 */
[----:B------:R-:W2:Y:S02]  /*41cd0*/  LDL.LU R16, [R1+0xd0] ;  /* 0x0000d00001107983 */ /* 0x000ea40000300800 */
[----:B------:R-:W2:Y:S01]  /*41ce0*/  LDL.LU R17, [R1+0xd4] ;  /* 0x0000d40001117983 */ /* 0x000ea20000300800 */
[----:B------:R-:W2:Y:S01]  /*41cf0*/  LDL.LU R18, [R1+0xd8] ;  /* 0x0000d80001127983 */ /* 0x000ea20000300800 */
[----:B------:R-:W2:Y:S02]  /*41d00*/  LDL.LU R19, [R1+0xdc] ;  /* 0x0000dc0001137983 */ /* 0x000ea40000300800 */
[----:B-1----:R-:W-:-:S02]  /*41d10*/  IMAD.MOV.U32 R26, RZ, RZ, R2 ;  /* 0x000000ffff1a7224 */ /* 0x002fc400078e0002 */
[----:B------:R-:W-:-:S05]  /*41d20*/  IMAD.MOV.U32 R27, RZ, RZ, R0 ;  /* 0x000000ffff1b7224 */ /* 0x000fca00078e0000 */
[----:B------:R1:W-:Y:S04]  /*41d30*/  STL.64 [R1+0x20c8], R26 ;  /* 0x0020c81a01007387 */ /* 0x0003e80000100a00 */
[----:B-1----:R-:W3:Y:S04]  /*41d40*/  LDL.64 R26, [R1+0x98] ;  /* 0x00009800011a7983 */ /* 0x002ee80000100a00 */
[----:B---3--:R1:W-:Y:S04]  /*41d50*/  STL.64 [R1+0x20d0], R26 ;  /* 0x0020d01a01007387 */ /* 0x0083e80000100a00 */
[----:B-1----:R-:W3:Y:S04]  /*41d60*/  LDL.64 R26, [R1+0xa8] ;  /* 0x0000a800011a7983 */ /* 0x002ee80000100a00 */
[----:B---3--:R1:W-:Y:S04]  /*41d70*/  STL.64 [R1+0x20e8], R26 ;  /* 0x0020e81a01007387 */ /* 0x0083e80000100a00 */
[----:B-1----:R-:W3:Y:S01]  /*41d80*/  LDL.64 R26, [R1+0xb8] ;  /* 0x0000b800011a7983 */ /* 0x002ee20000100a00 */
[C---:B----4-:R-:W-:Y:S03]  /*41d90*/  HMMA.16816.F32 R8, R20.reuse, R14, R8 ;  /* 0x0000000e1408723c */ /* 0x050fe60000001808 */
[----:B---3--:R1:W-:Y:S04]  /*41da0*/  STL.64 [R1+0x20f0], R26 ;  /* 0x0020f01a01007387 */ /* 0x0083e80000100a00 */
[----:B-1----:R-:W3:Y:S01]  /*41db0*/  LDL.64 R26, [R1+0xc8] ;  /* 0x0000c800011a7983 */ /* 0x002ee20000100a00 */
[----:B0-----:R0:W-:Y:S02]  /*41dc0*/  STL [R1+0x1fc4], R4 ;  /* 0x001fc40401007387 */ /* 0x0011e40000100800 */
[----:B------:R1:W-:Y:S02]  /*41dd0*/  STL [R1+0x1fc0], R5 ;  /* 0x001fc00501007387 */ /* 0x0003e40000100800 */
[----:B------:R4:W-:Y:S01]  /*41de0*/  STL [R1+0x1fbc], R6 ;  /* 0x001fbc0601007387 */ /* 0x0009e20000100800 */
[----:B------:R2:W-:Y:S04]  /*41df0*/  STL [R1+0x1fb8], R7 ;  /* 0x001fb80701007387 */ /* 0x0005e80000100800 */
[----:B0-----:R-:W3:Y:S01]  /*41e00*/  LDL.LU R4, [R1+0x910] ;  /* 0x0009100001047983 */ /* 0x001ee20000300800 */
[----:B-1----:R-:W3:Y:S02]  /*41e10*/  LDL.LU R5, [R1+0x914] ;  /* 0x0009140001057983 */ /* 0x002ee40000300800 */
[----:B----4-:R-:W4:Y:S02]  /*41e20*/  LDL.LU R6, [R1+0x918] ;  /* 0x0009180001067983 */ /* 0x010f240000300800 */
[----:B--2---:R-:W4:Y:S02]  /*41e30*/  LDL.LU R7, [R1+0x91c] ;  /* 0x00091c0001077983 */ /* 0x004f240000300800 */
[----:B----4-:R-:W-:Y:S01]  /*41e40*/  STL.64 [R1+0x2100], R6 ;  /* 0x0021000601007387 */ /* 0x010fe20000100a00 */
[----:B---3--:R0:W-:Y:S03]  /*41e50*/  STL.64 [R1+0x20f8], R4 ;  /* 0x0020f80401007387 */ /* 0x0081e60000100a00 */
[----:B0-----:R-:W2:Y:S01]  /*41e60*/  LDL.LU R4, [R1+0x9b0] ;  /* 0x0009b00001047983 */ /* 0x001ea20000300800 */
[----:B------:R-:W2:Y:S02]  /*41e70*/  LDL.LU R5, [R1+0x9b4] ;  /* 0x0009b40001057983 */ /* 0x000ea40000300800 */
[----:B------:R-:W2:Y:S02]  /*41e80*/  LDL.LU R6, [R1+0x9b8] ;  /* 0x0009b80001067983 */ /* 0x000ea40000300800 */
[----:B------:R-:W2:Y:S01]  /*41e90*/  LDL.LU R7, [R1+0x9bc] ;  /* 0x0009bc0001077983 */ /* 0x000ea20000300800 */
[----:B------:R-:W-:Y:S01]  /*41ea0*/  STL.64 [R1+0xb80], R8 ;  /* 0x000b800801007387 */ /* 0x000fe20000100a00 */
[----:B------:R0:W-:Y:S03]  /*41eb0*/  STL.64 [R1+0xb88], R10 ;  /* 0x000b880a01007387 */ /* 0x0001e60000100a00 */
[----:B0-----:R-:W3:Y:S01]  /*41ec0*/  LDL.LU.64 R10, [R1+0x2118] ;  /* 0x00211800010a7983 */ /* 0x001ee20000300a00 */
[----:B------:R-:W-:Y:S02]  /*41ed0*/  STL.64 [R1+0x20c0], R14 ;  /* 0x0020c00e01007387 */ /* 0x000fe40000100a00 */
[----:B------:R0:W-:Y:S02]  /*41ee0*/  STL [R1+0x20b8], R12 ;  /* 0x0020b80c01007387 */ /* 0x0001e40000100800 */
[----:B0-----:R-:W4:Y:S01]  /*41ef0*/  LDL.LU R12, [R1+0x7c0] ;  /* 0x0007c000010c7983 */ /* 0x001f220000300800 */
[----:B------:R-:W4:Y:S02]  /*41f00*/  LDL.LU R13, [R1+0x7c4] ;  /* 0x0007c400010d7983 */ /* 0x000f240000300800 */
[----:B------:R-:W2:Y:S02]  /*41f10*/  LDL.LU R14, [R1+0x7c8] ;  /* 0x0007c800010e7983 */ /* 0x000ea40000300800 */
[----:B------:R-:W2:Y:S01]  /*41f20*/  LDL.LU R15, [R1+0x7cc] ;  /* 0x0007cc00010f7983 */ /* 0x000ea20000300800 */
[----:B---3--:R-:W-:Y:S01]  /*41f30*/  HMMA.16816.F32 R20, R20, R10, R16 ;  /* 0x0000000a1414723c */ /* 0x008fe20000001810 */
[----:B--2---:R-:W-:Y:S01]  /*41f40*/  STL.64 [R1+0x20e0], R14 ;  /* 0x0020e00e01007387 */ /* 0x004fe20000100a00 */
[----:B----4-:R0:W-:Y:S03]  /*41f50*/  STL.64 [R1+0x20d8], R12 ;  /* 0x0020d80c01007387 */ /* 0x0101e60000100a00 */
[----:B0-----:R-:W2:Y:S01]  /*41f60*/  LDL.LU R12, [R1+0x800] ;  /* 0x00080000010c7983 */ /* 0x001ea20000300800 */
[----:B------:R-:W2:Y:S02]  /*41f70*/  LDL.LU R13, [R1+0x804] ;  /* 0x00080400010d7983 */ /* 0x000ea40000300800 */
[----:B------:R-:W2:Y:S02]  /*41f80*/  LDL.LU R14, [R1+0x808] ;  /* 0x00080800010e7983 */ /* 0x000ea40000300800 */
[----:B------:R-:W2:Y:S01]  /*41f90*/  LDL.LU R15, [R1+0x80c] ;  /* 0x00080c00010f7983 */ /* 0x000ea20000300800 */
[----:B------:R-:W3:Y:S01]  /*41fa0*/  LDL.LU.64 R18, [R1+0x2110] ;  /* 0x0021100001127983 */ /* 0x000ee20000300a00 */
[----:B------:R-:W3:Y:S11]  /*41fb0*/  LDL.LU.64 R16, [R1+0x2108] ;  /* 0x0021080001107983 */ /* 0x000ef60000300a00 */
[----:B------:R0:W-:Y:S02]  /*41fc0*/  STL.64 [R1+0xb40], R20 ;  /* 0x000b401401007387 */ /* 0x0001e40000100a00 */
[----:B------:R1:W-:Y:S02]  /*41fd0*/  STL.64 [R1+0xb48], R22 ;  /* 0x000b481601007387 */ /* 0x0003e40000100a00 */
[----:B------:R-:W-:-:S02]  /*41fe0*/  IMAD.MOV.U32 R28, RZ, RZ, R26 ;  /* 0x000000ffff1c7224 */ /* 0x000fc400078e001a */
[----:B------:R-:W-:Y:S01]  /*41ff0*/  IMAD.MOV.U32 R3, RZ, RZ, R27 ;  /* 0x000000ffff037224 */ /* 0x000fe200078e001b */
[----:B0-----:R-:W4:Y:S01]  /*42000*/  LDL.LU R20, [R1+0x7a0] ;  /* 0x0007a00001147983 */ /* 0x001f220000300800 */
[----:B------:R-:W4:Y:S02]  /*42010*/  LDL.LU R21, [R1+0x7a4] ;  /* 0x0007a40001157983 */ /* 0x000f240000300800 */
[----:B-1----:R-:W4:Y:S02]  /*42020*/  LDL.LU R22, [R1+0x7a8] ;  /* 0x0007a80001167983 */ /* 0x002f240000300800 */
        /* <DEDUP_REMOVED lines=9> */
[----:B------:R-:W-:Y:S01]  /*420c0*/  STL [R1+0x1fcc], R3 ;  /* 0x001fcc0301007387 */ /* 0x000fe20000100800 */
[----:B------:R-:W-:Y:S01]  /*420d0*/  STL [R1+0x1fc8], R28 ;  /* 0x001fc81c01007387 */ /* 0x000fe20000100800 */
[C---:B---3--:R-:W-:Y:S01]  /*420e0*/  HMMA.16816.F32 R4, R16.reuse, R26, R4 ;  /* 0x0000001a1004723c */ /* 0x048fe20000001804 */
[----:B------:R-:W-:Y:S11]  /*420f0*/  IMAD.MOV.U32 R29, RZ, RZ, R27 ;  /* 0x000000ffff1d7224 */ /* 0x000ff600078e001b */
[----:B------:R-:W-:Y:S11]  /*42100*/  @!UPT UIADD3 URZ, URZ, URZ, URZ ;  /* 0x0000003f3f3ff290 */ /* 0x000ff6000fffe03f */
[----:B------:R-:W-:Y:S01]  /*42110*/  STL.64 [R1+0x570], R4 ;  /* 0x0005700401007387 */ /* 0x000fe20000100a00 */
[----:B------:R0:W-:Y:S02]  /*42120*/  STL.64 [R1+0x578], R6 ;  /* 0x0005780601007387 */ /* 0x0001e40000100a00 */
[----:B0-----:R-:W-:Y:S02]  /*42130*/  IMAD.MOV.U32 R7, RZ, RZ, R26 ;  /* 0x000000ffff077224 */ /* 0x001fe400078e001a */
[----:B------:R-:W2:Y:S01]  /*42140*/  LDL.LU.64 R26, [R1+0x20e8] ;  /* 0x0020e800011a7983 */ /* 0x000ea20000300a00 */
[----:B------:R-:W-:Y:S02]  /*42150*/  STL [R1+0x1fd4], R29 ;  /* 0x001fd41d01007387 */ /* 0x000fe40000100800 */
[----:B------:R0:W-:Y:S02]  /*42160*/  STL [R1+0x1fd0], R7 ;  /* 0x001fd00701007387 */ /* 0x0001e40000100800 */
[----:B------:R-:W3:Y:S01]  /*42170*/  LDL.LU R4, [R1+0x7d0] ;  /* 0x0007d00001047983 */ /* 0x000ee20000300800 */
[----:B------:R-:W3:Y:S01]  /*42180*/  LDL.LU R5, [R1+0x7d4] ;  /* 0x0007d40001057983 */ /* 0x000ee20000300800 */
[----:B------:R-:W3:Y:S03]  /*42190*/  LDL.LU R6, [R1+0x7d8] ;  /* 0x0007d80001067983 */ /* 0x000ee60000300800 */
[----:B0-----:R-:W3:Y:S01]  /*421a0*/  LDL.LU R7, [R1+0x7dc] ;  /* 0x0007dc0001077983 */ /* 0x001ee20000300800 */
        /* <DEDUP_REMOVED lines=9> */
[----:B------:R-:W-:Y:S01]  /*42240*/  STL [R1+0x1fd8], R9 ;  /* 0x001fd80901007387 */ /* 0x000fe20000100800 */
[----:B------:R0:W-:Y:S01]  /*42250*/  STL.64 [R1+0x2028], R10 ;  /* 0x0020280a01007387 */ /* 0x0001e20000100a00 */
[----:B------:R-:W-:Y:S03]  /*42260*/  STL [R1+0x2020], R8 ;  /* 0x0020200801007387 */ /* 0x000fe60000100800 */
[----:B0-----:R-:W2:Y:S01]  /*42270*/  LDL.64 R10, [R1+0x78] ;  /* 0x00007800010a7983 */ /* 0x001ea20000100a00 */
[C---:B---3--:R-:W-:Y:S11]  /*42280*/  HMMA.16816.F32 R4, R16.reuse, R26, R4 ;  /* 0x0000001a1004723c */ /* 0x048ff60000001804 */
[----:B------:R-:W-:Y:S11]  /*42290*/  @!UPT UIADD3 URZ, URZ, URZ, URZ ;  /* 0x0000003f3f3ff290 */ /* 0x000ff6000fffe03f */
[----:B------:R-:W-:Y:S01]  /*422a0*/  @!UPT UIADD3 URZ, URZ, URZ, URZ ;  /* 0x0000003f3f3ff290 */ /* 0x000fe2000fffe03f */
[----:B------:R0:W-:Y:S01]  /*422b0*/  STL.64 [R1+0x530], R4 ;  /* 0x0005300401007387 */ /* 0x0001e20000100a00 */
[----:B------:R1:W-:Y:S02]  /*422c0*/  STL.64 [R1+0x538], R6 ;  /* 0x0005380601007387 */ /* 0x0003e40000100a00 */
[----:B0-----:R-:W-:Y:S02]  /*422d0*/  IMAD.MOV.U32 R5, RZ, RZ, R26 ;  /* 0x000000ffff057224 */ /* 0x001fe400078e001a */
[----:B-1----:R-:W-:Y:S02]  /*422e0*/  IMAD.MOV.U32 R6, RZ, RZ, R27 ;  /* 0x000000ffff067224 */ /* 0x002fe400078e001b */
[----:B------:R-:W2:Y:S02]  /*422f0*/  LDL.LU.64 R26, [R1+0x20c8] ;  /* 0x0020c800011a7983 */ /* 0x000ea40000300a00 */
[C---:B--2---:R-:W-:Y:S02]  /*42300*/  HMMA.16816.F32 R24, R16.reuse, R26, R12 ;  /* 0x0000001a1018723c */ /* 0x044fe4000000180c */
[----:B------:R-:W2:Y:S01]  /*42310*/  LDL.LU.64 R14, [R1+0x20c0] ;  /* 0x0020c000010e7983 */ /* 0x000ea20000300a00 */
[----:B------:R-:W3:Y:S11]  /*42320*/  LDL.LU R12, [R1+0x20b8] ;  /* 0x0020b800010c7983 */ /* 0x000ef60000300800 */
[----:B------:R-:W-:Y:S09]  /*42330*/  @!UPT UIADD3 URZ, URZ, URZ, URZ ;  /* 0x0000003f3f3ff290 */ /* 0x000ff2000fffe03f */
        /* <DEDUP_REMOVED lines=9> */
[----:B0-----:R-:W4:Y:S01]  /*423d0*/  LDL.LU.64 R26, [R1+0x20a0] ;  /* 0x0020a000011a7983 */ /* 0x001f220000300a00 */
[----:B------:R-:W-:Y:S02]  /*423e0*/  IMAD.MOV.U32 R4, RZ, RZ, R11 ;  /* 0x000000ffff047224 */ /* 0x000fe400078e000b */
[----:B------:R-:W-:Y:S03]  /*423f0*/  STL [R1+0x2048], R6 ;  /* 0x0020480601007387 */ /* 0x000fe60000100800 */
[----:B------:R4:W-:Y:S01]  /*42400*/  STL.64 [R1+0x2040], R4 ;  /* 0x0020400401007387 */ /* 0x0009e20000100a00 */
[----:B------:R-:W-:Y:S01]  /*42410*/  IMAD.MOV.U32 R28, RZ, RZ, R10 ;  /* 0x000000ffff1c7224 */ /* 0x000fe200078e000a */
[----:B----4-:R-:W-:Y:S02]  /*42420*/  HMMA.16816.F32 R4, R16, R26, R20 ;  /* 0x0000001a1004723c */ /* 0x010fe40000001814 */
[----:B---3--:R-:W0:Y:S01]  /*42430*/  LDSM.16.MT88.4 R20, [R12+0x6100] ;  /* 0x006100000c14783b */ /* 0x008e220000004200 */
[----:B------:R-:W-:-:S02]  /*42440*/  IMAD.MOV.U32 R2, RZ, RZ, R26 ;  /* 0x000000ffff027224 */ /* 0x000fc400078e001a */
[----:B------:R-:W-:Y:S11]  /*42450*/  IMAD.MOV.U32 R0, RZ, RZ, R27 ;  /* 0x000000ffff007224 */ /* 0x000ff600078e001b */
[----:B------:R-:W-:Y:S07]  /*42460*/  @!UPT UIADD3 URZ, URZ, URZ, URZ ;  /* 0x0000003f3f3ff290 */ /* 0x000fee000fffe03f */
[----:B------:R-:W-:Y:S01]  /*42470*/  STL.64 [R1+0x200], R4 ;  /* 0x0002000401007387 */ /* 0x000fe20000100a00 */
[----:B------:R-:W-:Y:S02]  /*42480*/  STL.64 [R1+0x208], R6 ;  /* 0x0002080601007387 */ /* 0x000fe40000100a00 */
[----:B------:R-:W-:Y:S02]  /*42490*/  STL.64 [R1+0x2008], R14 ;  /* 0x0020080e01007387 */ /* 0x000fe40000100a00 */
[----:B------:R1:W-:Y:S02]  /*424a0*/  STL [R1+0x2000], R12 ;  /* 0x0020000c01007387 */ /* 0x0003e40000100800 */
[----:B-1----:R-:W2:Y:S01]  /*424b0*/  LDL.LU R12, [R1+0x730] ;  /* 0x00073000010c7983 */ /* 0x002ea20000300800 */
        /* <DEDUP_REMOVED lines=17> */
[----:B-1----:R-:W2:Y:S04]  /*425d0*/  LDL.64 R26, [R1+0x38] ;  /* 0x00003800011a7983 */ /* 0x002ea80000100a00 */
[----:B--2---:R1:W-:Y:S04]  /*425e0*/  STL.64 [R1+0x2080], R26 ;  /* 0x0020801a01007387 */ /* 0x0043e80000100a00 */
[----:B-1----:R-:W2:Y:S04]  /*425f0*/  LDL.64 R26, [R1+0x48] ;  /* 0x00004800011a7983 */ /* 0x002ea80000100a00 */
[----:B--2---:R1:W-:Y:S04]  /*42600*/  STL.64 [R1+0x2088], R26 ;  /* 0x0020881a01007387 */ /* 0x0043e80000100a00 */
[----:B-1----:R-:W2:Y:S04]  /*42610*/  LDL R26, [R1+0x58] ;  /* 0x00005800011a7983 */ /* 0x002ea80000100800 */
[----:B------:R-:W2:Y:S01]  /*42620*/  LDL R27, [R1+0x5c] ;  /* 0x00005c00011b7983 */ /* 0x000ea20000100800 */
[----:B------:R1:W-:Y:S02]  /*42630*/  STL.64 [R1+0x2058], R6 ;  /* 0x0020580601007387 */ /* 0x0003e40000100a00 */
[----:B------:R0:W-:Y:S01]  /*42640*/  STL.64 [R1+0x2050], R4 ;  /* 0x0020500401007387 */ /* 0x0001e20000100a00 */
[----:B-1----:R-:W2:Y:S04]  /*42650*/  LDL.64 R6, [R1+0x28] ;  /* 0x0000280001067983 */ /* 0x002ea80000100a00 */
[----:B--2---:R1:W-:Y:S01]  /*42660*/  STL.64 [R1+0x2078], R6 ;  /* 0x0020780601007387 */ /* 0x0043e20000100a00 */
[----:B0-----:R-:W2:Y:S02]  /*42670*/  LDL.LU R4, [R1+0x770] ;  /* 0x0007700001047983 */ /* 0x001ea40000300800 */
[----:B------:R-:W2:Y:S01]  /*42680*/  LDL.LU R5, [R1+0x774] ;  /* 0x0007740001057983 */ /* 0x000ea20000300800 */
[----:B-1----:R-:W2:Y:S01]  /*42690*/  LDL.LU R6, [R1+0x778] ;  /* 0x0007780001067983 */ /* 0x002ea20000300800 */
[----:B------:R-:W2:Y:S03]  /*426a0*/  LDL.LU R7, [R1+0x77c] ;  /* 0x00077c0001077983 */ /* 0x000ea60000300800 */
[----:B--2---:R-:W-:Y:S01]  /*426b0*/  STL.64 [R1+0x2098], R6 ;  /* 0x0020980601007387 */ /* 0x004fe20000100a00 */
[----:B------:R0:W-:Y:S03]  /*426c0*/  STL.64 [R1+0x2090], R4 ;  /* 0x0020900401007387 */ /* 0x0001e60000100a00 */
[----:B0-----:R-:W2:Y:S01]  /*426d0*/  LDL.LU R4, [R1+0x790] ;  /* 0x0007900001047983 */ /* 0x001ea20000300800 */
[----:B------:R-:W2:Y:S02]  /*426e0*/  LDL.LU R5, [R1+0x794] ;  /* 0x0007940001057983 */ /* 0x000ea40000300800 */
[----:B------:R-:W2:Y:S02]  /*426f0*/  LDL.LU R6, [R1+0x798] ;  /* 0x0007980001067983 */ /* 0x000ea40000300800 */
[----:B------:R-:W2:Y:S01]  /*42700*/  LDL.LU R7, [R1+0x79c] ;  /* 0x00079c0001077983 */ /* 0x000ea20000300800 */
[----:B------:R0:W-:Y:S01]  /*42710*/  STL.64 [R1+0x2038], R10 ;  /* 0x0020380a01007387 */ /* 0x0001e20000100a00 */
[----:B----4-:R-:W-:Y:S03]  /*42720*/  STL.64 [R1+0x2030], R8 ;  /* 0x0020300801007387 */ /* 0x010fe60000100a00 */
[----:B0-----:R-:W4:Y:S01]  /*42730*/  LDL.64 R10, [R1+0x18] ;  /* 0x00001800010a7983 */ /* 0x001f220000100a00 */
[----:B---3--:R0:W-:Y:S02]  /*42740*/  STL.64 [R1+0x2018], R14 ;  /* 0x0020180e01007387 */ /* 0x0081e40000100a00 */
[----:B------:R-:W-:Y:S01]  /*42750*/  STL.64 [R1+0x2010], R12 ;  /* 0x0020100c01007387 */ /* 0x000fe20000100a00 */
[----:B0-----:R-:W3:Y:S01]  /*42760*/  LDL.64 R14, [R1+0x8] ;  /* 0x00000800010e7983 */ /* 0x001ee20000100a00 */
[----:B------:R-:W-:Y:S02]  /*42770*/  STL.64 [R1+0x1e98], R22 ;  /* 0x001e981601007387 */ /* 0x000fe40000100a00 */
        /* <DEDUP_REMOVED lines=11> */
[----:B0-----:R-:W3:Y:S02]  /*42830*/  LDL.LU.64 R26, [R1+0x2088] ;  /* 0x00208800011a7983 */ /* 0x001ee40000300a00 */
[C---:B---3--:R-:W-:Y:S11]  /*42840*/  HMMA.16816.F32 R20, R16.reuse, R26, R20 ;  /* 0x0000001a1014723c */ /* 0x048ff60000001814 */
        /* <DEDUP_REMOVED lines=17> */
[----:B------:R0:W-:Y:S04]  /*42960*/  STL.64 [R1+0x1fe0], R20 ;  /* 0x001fe01401007387 */ /* 0x0001e80000100a00 */
        /* <DEDUP_REMOVED lines=18> */
[----:B------:R-:W2:Y:S02]  /*42a90*/  LDL.LU.64 R4, [R1+0x2050] ;  /* 0x0020500001047983 */ /* 0x000ea40000300a00 */
[----:B----4-:R-:W-:Y:S01]  /*42aa0*/  IMAD.MOV.U32 R3, RZ, RZ, R11 ;  /* 0x000000ffff037224 */ /* 0x010fe200078e000b */
[C---:B--2---:R-:W-:Y:S11]  /*42ab0*/  HMMA.16816.F32 R4, R16.reuse, R10, R4 ;  /* 0x0000000a1004723c */ /* 0x044ff60000001804 */
[----:B------:R-:W-:Y:S11]  /*42ac0*/  @!UPT UIADD3 URZ, URZ, URZ, URZ ;  /* 0x0000003f3f3ff290 */ /* 0x000ff6000fffe03f */
[----:B------:R-:W-:Y:S01]  /*42ad0*/  @!UPT UIADD3 URZ, URZ, URZ, URZ ;  /* 0x0000003f3f3ff290 */ /* 0x000fe2000fffe03f */
[----:B------:R-:W-:Y:S01]  /*42ae0*/  STL.64 [R1+0x1a0], R4 ;  /* 0x0001a00401007387 */ /* 0x000fe20000100a00 */
[----:B------:R0:W-:Y:S03]  /*42af0*/  STL.64 [R1+0x1a8], R6 ;  /* 0x0001a80601007387 */ /* 0x0001e60000100a00 */
[----:B0-----:R-:W2:Y:S01]  /*42b00*/  LDL.LU R6, [R1+0x2048] ;  /* 0x0020480001067983 */ /* 0x001ea20000300800 */
[----:B------:R-:W4:Y:S02]  /*42b10*/  LDL.LU.64 R4, [R1+0x2040] ;  /* 0x0020400001047983 */ /* 0x000f240000300a00 */
[----:B------:R-:W-:Y:S02]  /*42b20*/  IMAD.MOV.U32 R7, RZ, RZ, R10 ;  /* 0x000000ffff077224 */ /* 0x000fe400078e000a */
[----:B------:R-:W2:Y:S01]  /*42b30*/  LDL.LU.64 R10, [R1+0x2038] ;  /* 0x00203800010a7983 */ /* 0x000ea20000300a00 */
[----:B------:R-:W2:Y:S02]  /*42b40*/  LDL.LU.64 R8, [R1+0x2030] ;  /* 0x0020300001087983 */ /* 0x000ea40000300a00 */
[----:B------:R-:W-:Y:S01]  /*42b50*/  IMAD.MOV.U32 R29, RZ, RZ, R15 ;  /* 0x000000ffff1d7224 */ /* 0x000fe200078e000f */
[C---:B--2---:R-:W-:Y:S11]  /*42b60*/  HMMA.16816.F32 R8, R16.reuse, R14, R8 ;  /* 0x0000000e1008723c */ /* 0x044ff60000001808 */
[----:B------:R-:W-:Y:S11]  /*42b70*/  @!UPT UIADD3 URZ, URZ, URZ, URZ ;  /* 0x0000003f3f3ff290 */ /* 0x000ff6000fffe03f */
[----:B------:R-:W-:Y:S01]  /*42b80*/  @!UPT UIADD3 URZ, URZ, URZ, URZ ;  /* 0x0000003f3f3ff290 */ /* 0x000fe2000fffe03f */
[----:B------:R0:W-:Y:S01]  /*42b90*/  STL.64 [R1+0x190], R8 ;  /* 0x0001900801007387 */ /* 0x0001e20000100a00 */
[----:B------:R1:W-:Y:S02]  /*42ba0*/  STL.64 [R1+0x198], R10 ;  /* 0x0001980a01007387 */ /* 0x0003e40000100a00 */
[----:B0-----:R-:W-:Y:S01]  /*42bb0*/  IMAD.MOV.U32 R9, RZ, RZ, R14 ;  /* 0x000000ffff097224 */ /* 0x001fe200078e000e */
[----:B-1----:R-:W2:Y:S01]  /*42bc0*/  LDL.LU.64 R10, [R1+0x2028] ;  /* 0x00202800010a7983 */ /* 0x002ea20000300a00 */
[----:B------:R-:W2:Y:S02]  /*42bd0*/  LDL.LU R8, [R1+0x2020] ;  /* 0x0020200001087983 */ /* 0x000ea40000300800 */
[----:B------:R-:W3:Y:S02]  /*42be0*/  LDL.LU.64 R14, [R1+0x2018] ;  /* 0x00201800010e7983 */ /* 0x000ee40000300a00 */
[----:B------:R-:W3:Y:S02]  /*42bf0*/  LDL.LU.64 R12, [R1+0x2010] ;  /* 0x00201000010c7983 */ /* 0x000ee40000300a00 */
[C---:B---3--:R-:W-:Y:S11]  /*42c00*/  HMMA.16816.F32 R12, R16.reuse, R26, R12 ;  /* 0x0000001a100c723c */ /* 0x048ff6000000180c */
[----:B------:R-:W-:Y:S11]  /*42c10*/  @!UPT UIADD3 URZ, URZ, URZ, URZ ;  /* 0x0000003f3f3ff290 */ /* 0x000ff6000fffe03f */
[----:B------:R-:W-:Y:S01]  /*42c20*/  @!UPT UIADD3 URZ, URZ, URZ, URZ ;  /* 0x0000003f3f3ff290 */ /* 0x000fe2000fffe03f */
[----:B------:R-:W-:Y:S01]  /*42c30*/  STL.64 [R1+0x180], R12 ;  /* 0x0001800c01007387 */ /* 0x000fe20000100a00 */
[----:B------:R0:W-:Y:S03]  /*42c40*/  STL.64 [R1+0x188], R14 ;  /* 0x0001880e01007387 */ /* 0x0001e60000100a00 */
[----:B0-----:R-:W3:Y:S01]  /*42c50*/  LDL.LU.64 R14, [R1+0x2008] ;  /* 0x00200800010e7983 */ /* 0x001ee20000300a00 */
[----:B------:R-:W2:Y:S02]  /*42c60*/  LDL.LU R12, [R1+0x2000] ;  /* 0x00200000010c7983 */ /* 0x000ea40000300800 */
        /* <DEDUP_REMOVED lines=8> */
[----:B------:R-:W-:Y:S01]  /*42cf0*/  STL.64 [R1+0x1ea8], R14 ;  /* 0x001ea80e01007387 */ /* 0x000fe20000100a00 */
[----:B--2---:R-:W-:Y:S01]  /*42d00*/  HMMA.16816.F32 R16, R16, R10, R20 ;  /* 0x0000000a1010723c */ /* 0x004fe20000001814 */
[----:B------:R-:W2:Y:S01]  /*42d10*/  LDL.LU.64 R22, [R1+0x1fe8] ;  /* 0x001fe80001167983 */ /* 0x000ea20000300a00 */
[----:B------:R-:W3:Y:S02]  /*42d20*/  LDL.LU.64 R20, [R1+0x1fe0] ;  /* 0x001fe00001147983 */ /* 0x000ee40000300a00 */
[----:B------:R-:W-:Y:S11]  /*42d30*/  STL.64 [R1+0x1ea0], R10 ;  /* 0x001ea00a01007387 */ /* 0x000ff60000100a00 */
[----:B------:R-:W-:Y:S08]  /*42d40*/  @!UPT UIADD3 URZ, URZ, URZ, URZ ;  /* 0x0000003f3f3ff290 */ /* 0x000ff0000fffe03f */
[----:B------:R-:W-:Y:S01]  /*42d50*/  STL.64 [R1+0x160], R16 ;  /* 0x0001601001007387 */ /* 0x000fe20000100a00 */
[----:B------:R-:W-:Y:S02]  /*42d60*/  STL.64 [R1+0x168], R18 ;  /* 0x0001681201007387 */ /* 0x000fe40000100a00 */
[----:B------:R0:W1:Y:S02]  /*42d70*/  LDSM.16.MT88.4 R16, [R12+0x6180] ;  /* 0x006180000c10783b */ /* 0x0000640000004200 */
[----:B0-----:R-:W2:Y:S02]  /*42d80*/  LDL.LU R12, [R1+0x4f0] ;  /* 0x0004f000010c7983 */ /* 0x001ea40000300800 */
[----:B------:R-:W2:Y:S02]  /*42d90*/  LDL.LU R13, [R1+0x4f4] ;  /* 0x0004f400010d7983 */ /* 0x000ea40000300800 */
[----:B------:R-:W2:Y:S02]  /*42da0*/  LDL.LU R14, [R1+0x4f8] ;  /* 0x0004f800010e7983 */ /* 0x000ea40000300800 */
[----:B------:R-:W2:Y:S02]  /*42db0*/  LDL.LU R15, [R1+0x4fc] ;  /* 0x0004fc00010f7983 */ /* 0x000ea40000300800 */
[----:B------:R-:W-:-:S02]  /*42dc0*/  IMAD.MOV.U32 R26, RZ, RZ, R9 ;  /* 0x000000ffff1a7224 */ /* 0x000fc400078e0009 */
        /* <DEDUP_REMOVED lines=24> */
[----:B------:R-:W-:Y:S03]  /*42f50*/  STL.64 [R1+0x1ee8], R12 ;  /* 0x001ee80c01007387 */ /* 0x000fe60000100a00 */
        /* <DEDUP_REMOVED lines=16> */
[----:B------:R-:W3:Y:S01]  /*43060*/  LDL.LU R15, [R1+0x54c] ;  /* 0x00054c00010f7983 */ /* 0x000ee20000300800 */
[----:B------:R-:W2:Y:S04]  /*43070*/  LDL.LU.64 R26, [R1+0x58] ;  /* 0x00005800011a7983 */ /* 0x000ea80000300a00 */
[----:B--2---:R0:W-:Y:S01]  /*43080*/  STL.64 [R1+0x1f40], R26 ;  /* 0x001f401a01007387 */ /* 0x0041e20000100a00 */
[----:B------:R-:W2:Y:S02]  /*43090*/  LDL.LU R24, [R1+0x610] ;  /* 0x0006100001187983 */ /* 0x000ea40000300800 */
[----:B------:R-:W2:Y:S01]  /*430a0*/  LDL.LU R25, [R1+0x614] ;  /* 0x0006140001197983 */ /* 0x000ea20000300800 */
[----:B0-----:R-:W2:Y:S01]  /*430b0*/  LDL.LU R26, [R1+0x618] ;  /* 0x00061800011a7983 */ /* 0x001ea20000300800 */
[----:B------:R-:W2:Y:S02]  /*430c0*/  LDL.LU R27, [R1+0x61c] ;  /* 0x00061c00011b7983 */ /* 0x000ea40000300800 */
[----:B----4-:R-:W-:-:S02]  /*430d0*/  IMAD.MOV.U32 R22, RZ, RZ, R5 ;  /* 0x000000ffff167224 */ /* 0x010fc400078e0005 */
[----:B------:R-:W-:Y:S01]  /*430e0*/  IMAD.MOV.U32 R23, RZ, RZ, R6 ;  /* 0x000000ffff177224 */ /* 0x000fe200078e0006 */
[----:B--2---:R0:W-:Y:S01]  /*430f0*/  STL.64 [R1+0x1f50], R26 ;  /* 0x001f501a01007387 */ /* 0x0041e20000100a00 */
[----:B------:R-:W-:Y:S02]  /*43100*/  STL.64 [R1+0x1f48], R24 ;  /* 0x001f481801007387 */ /* 0x000fe40000100a00 */
[----:B0-----:R-:W-:Y:S02]  /*43110*/  IMAD.MOV.U32 R26, RZ, RZ, R28 ;  /* 0x000000ffff1a7224 */ /* 0x001fe400078e001c */
[----:B------:R-:W-:Y:S01]  /*43120*/  IMAD.MOV.U32 R27, RZ, RZ, R4 ;  /* 0x000000ffff1b7224 */ /* 0x000fe200078e0004 */
[----:B------:R-:W2:Y:S01]  /*43130*/  LDL.LU R28, [R1+0x1fc8] ;  /* 0x001fc800011c7983 */ /* 0x000ea20000300800 */
[----:B------:R-:W4:Y:S02]  /*43140*/  LDL.LU R4, [R1+0x1fc4] ;  /* 0x001fc40001047983 */ /* 0x000f240000300800 */
[----:B------:R-:W4:Y:S02]  /*43150*/  LDL.LU R5, [R1+0x1fc0] ;  /* 0x001fc00001057983 */ /* 0x000f240000300800 */
[----:B------:R-:W4:Y:S01]  /*43160*/  LDL.LU R6, [R1+0x1fbc] ;  /* 0x001fbc0001067983 */ /* 0x000f220000300800 */
[----:B------:R0:W-:Y:S02]  /*43170*/  STL.64 [R1+0x1f70], R22 ;  /* 0x001f701601007387 */ /* 0x0001e40000100a00 */
[----:B0-----:R-:W-:-:S02]  /*43180*/  IMAD.MOV.U32 R22, RZ, RZ, R9 ;  /* 0x000000ffff167224 */ /* 0x001fc400078e0009 */
[----:B------:R-:W-:-:S05]  /*43190*/  IMAD.MOV.U32 R23, RZ, RZ, R8 ;  /* 0x000000ffff177224 */ /* 0x000fca00078e0008 */
[----:B------:R0:W-:Y:S01]  /*431a0*/  STL.64 [R1+0x1f88], R22 ;  /* 0x001f881601007387 */ /* 0x0001e20000100a00 */
[----:B------:R-:W2:Y:S02]  /*431b0*/  LDL.LU R8, [R1+0x6d0] ;  /* 0x0006d00001087983 */ /* 0x000ea40000300800 */
[----:B------:R-:W2:Y:S02]  /*431c0*/  LDL.LU R9, [R1+0x6d4] ;  /* 0x0006d40001097983 */ /* 0x000ea40000300800 */
[----:B------:R-:W2:Y:S01]  /*431d0*/  LDL.LU R10, [R1+0x6d8] ;  /* 0x0006d800010a7983 */ /* 0x000ea20000300800 */
[----:B------:R-:W2:Y:S01]  /*431e0*/  LDL.LU R11, [R1+0x6dc] ;  /* 0x0006dc00010b7983 */ /* 0x000ea20000300800 */
[----:B0-----:R-:W-:Y:S02]  /*431f0*/  IMAD.MOV.U32 R22, RZ, RZ, R7 ;  /* 0x000000ffff167224 */ /* 0x001fe400078e0007 */
[----:B------:R-:W-:Y:S01]  /*43200*/  IMAD.MOV.U32 R23, RZ, RZ, R29 ;  /* 0x000000ffff177224 */ /* 0x000fe200078e001d */
[----:B------:R-:W4:Y:S04]  /*43210*/  LDL.LU R7, [R1+0x1fb8] ;  /* 0x001fb80001077983 */ /* 0x000f280000300800 */
[----:B------:R-:W-:Y:S04]  /*43220*/  STL.64 [R1+0x1fa0], R22 ;  /* 0x001fa01601007387 */ /* 0x000fe80000100a00 */
[----:B--2---:R-:W-:Y:S01]  /*43230*/  STL.64 [R1+0x1f80], R10 ;  /* 0x001f800a01007387 */ /* 0x004fe20000100a00 */
[----:B------:R0:W-:Y:S03]  /*43240*/  STL.64 [R1+0x1f78], R8 ;  /* 0x001f780801007387 */ /* 0x0001e60000100a00 */
        /* <DEDUP_REMOVED lines=12> */
[----:B0-----:R-:W4:Y:S01]  /*43310*/  LDL.LU R8, [R1+0x700] ;  /* 0x0007000001087983 */ /* 0x001f220000300800 */
[----:B------:R-:W4:Y:S02]  /*43320*/  LDL.LU R9, [R1+0x704] ;  /* 0x0007040001097983 */ /* 0x000f240000300800 */
[----:B------:R-:W4:Y:S02]  /*43330*/  LDL.LU R10, [R1+0x708] ;  /* 0x00070800010a7983 */ /* 0x000f240000300800 */
[----:B------:R-:W4:Y:S01]  /*43340*/  LDL.LU R11, [R1+0x70c] ;  /* 0x00070c00010b7983 */ /* 0x000f220000300800 */
[----:B------:R0:W-:Y:S01]  /*43350*/  STL.64 [R1+0x1f68], R26 ;  /* 0x001f681a01007387 */ /* 0x0001e20000100a00 */
        /* <DEDUP_REMOVED lines=8> */
[----:B------:R-:W2:Y:S02]  /*433e0*/  LDL.LU R14, [R1+0x568] ;  /* 0x00056800010e7983 */ /* 0x000ea40000300800 */
[----:B------:R-:W2:Y:S02]  /*433f0*/  LDL.LU R15, [R1+0x56c] ;  /* 0x00056c00010f7983 */ /* 0x000ea40000300800 */
[----:B------:R-:W-:-:S02]  /*43400*/  IMAD.MOV.U32 R22, RZ, RZ, R28 ;  /* 0x000000ffff167224 */ /* 0x000fc400078e001c */
[----:B------:R-:W-:Y:S01]  /*43410*/  IMAD.MOV.U32 R23, RZ, RZ, R3 ;  /* 0x000000ffff177224 */ /* 0x000fe200078e0003 */
[----:B--2---:R-:W-:Y:S01]  /*43420*/  STL.64 [R1+0x1f38], R14 ;  /* 0x001f380e01007387 */ /* 0x004fe20000100a00 */
[----:B---3--:R0:W-:Y:S03]  /*43430*/  STL.64 [R1+0x1f30], R12 ;  /* 0x001f300c01007387 */ /* 0x0081e60000100a00 */
        /* <DEDUP_REMOVED lines=9> */
[----:B------:R-:W2:Y:S02]  /*434d0*/  LDL.LU R14, [R1+0x6b8] ;  /* 0x0006b800010e7983 */ /* 0x000ea40000300800 */
[----:B------:R-:W2:Y:S01]  /*434e0*/  LDL.LU R15, [R1+0x6bc] ;  /* 0x0006bc00010f7983 */ /* 0x000ea20000300800 */
[----:B------:R-:W-:Y:S01]  /*434f0*/  STL [R1+0x1d70], R18 ;  /* 0x001d701201007387 */ /* 0x000fe20000100800 */
[----:B------:R0:W-:Y:S02]  /*43500*/  STL [R1+0x1d6c], R19 ;  /* 0x001d6c1301007387 */ /* 0x0001e40000100800 */
[----:B------:R-:W-:Y:S01]  /*43510*/  STL.64 [R1+0x1db0], R16 ;  /* 0x001db01001007387 */ /* 0x000fe20000100a00 */
[----:B0-----:R-:W3:Y:S01]  /*43520*/  LDL.LU.64 R18, [R1+0x88] ;  /* 0x0000880001127983 */ /* 0x001ee20000300a00 */
[----:B------:R-:W4:Y:S02]  /*43530*/  LDL.LU.64 R10, [R1+0x1fb0] ;  /* 0x001fb000010a7983 */ /* 0x000f240000300a00 */
[----:B------:R-:W4:Y:S05]  /*43540*/  LDL.LU.64 R8, [R1+0x1fa8] ;  /* 0x001fa80001087983 */ /* 0x000f2a0000300a00 */
[----:B------:R-:W-:Y:S01]  /*43550*/  STL.64 [R1+0x630], R20 ;  /* 0x0006301401007387 */ /* 0x000fe20000100a00 */
[----:B------:R0:W-:Y:S04]  /*43560*/  STL.64 [R1+0x638], R22 ;  /* 0x0006381601007387 */ /* 0x0001e80000100a00 */
        /* <DEDUP_REMOVED lines=14> */
[----:B0-----:R-:W4:Y:S01]  /*43650*/  LDL.LU.64 R22, [R1+0x1f70] ;  /* 0x001f700001167983 */ /* 0x001f220000300a00 */
[C---:B---3--:R-:W-:Y:S08]  /*43660*/  HMMA.16816.F32 R24, R4.reuse, R18, R24 ;  /* 0x000000120418723c */ /* 0x048ff00000001818 */
[C---:B----4-:R-:W-:Y:S01]  /*43670*/  HMMA.16816.F32 R20, R4.reuse, R22, R8 ;  /* 0x000000160414723c */ /* 0x050fe20000001808 */
[----:B------:R-:W3:Y:S11]  /*43680*/  LDL.LU R8, [R1+0x4e0] ;  /* 0x0004e00001087983 */ /* 0x000ef60000300800 */
[----:B------:R-:W-:Y:S11]  /*43690*/  @!UPT UIADD3 URZ, URZ, URZ, URZ ;  /* 0x0000003f3f3ff290 */ /* 0x000ff6000fffe03f */
[----:B------:R0:W-:Y:S01]  /*436a0*/  STL.64 [R1+0x600], R20 ;  /* 0x0006001401007387 */ /* 0x0001e20000100a00 */
[----:B------:R1:W-:Y:S02]  /*436b0*/  STL.64 [R1+0x608], R22 ;  /* 0x0006081601007387 */ /* 0x0003e40000100a00 */
[----:B------:R-:W3:Y:S02]  /*436c0*/  LDL.LU R9, [R1+0x4e4] ;  /* 0x0004e40001097983 */ /* 0x000ee40000300800 */
[----:B------:R-:W3:Y:S01]  /*436d0*/  LDL.LU R10, [R1+0x4e8] ;  /* 0x0004e800010a7983 */ /* 0x000ee20000300800 */
[----:B------:R-:W3:Y:S04]  /*436e0*/  LDL.LU R11, [R1+0x4ec] ;  /* 0x0004ec00010b7983 */ /* 0x000ee80000300800 */
[----:B0-----:R-:W4:Y:S01]  /*436f0*/  LDL.LU R20, [R1+0x4d0] ;  /* 0x0004d00001147983 */ /* 0x001f220000300800 */
[----:B------:R-:W4:Y:S02]  /*43700*/  LDL.LU R21, [R1+0x4d4] ;  /* 0x0004d40001157983 */ /* 0x000f240000300800 */
[----:B-1----:R-:W4:Y:S02]  /*43710*/  LDL.LU R22, [R1+0x4d8] ;  /* 0x0004d80001167983 */ /* 0x002f240000300800 */
[----:B------:R-:W4:Y:S01]  /*43720*/  LDL.LU R23, [R1+0x4dc] ;  /* 0x0004dc0001177983 */ /* 0x000f220000300800 */
[----:B------:R-:W-:Y:S01]  /*43730*/  STL.64 [R1+0x620], R24 ;  /* 0x0006201801007387 */ /* 0x000fe20000100a00 */
[----:B------:R0:W-:Y:S03]  /*43740*/  STL.64 [R1+0x628], R26 ;  /* 0x0006281a01007387 */ /* 0x0001e60000100a00 */
[----:B0-----:R-:W2:Y:S01]  /*43750*/  LDL.LU.64 R26, [R1+0x1f68] ;  /* 0x001f6800011a7983 */ /* 0x001ea20000300a00 */
[----:B------:R-:W-:Y:S01]  /*43760*/  STL.64 [R1+0x1e50], R18 ;  /* 0x001e501201007387 */ /* 0x000fe20000100a00 */
        /* <DEDUP_REMOVED lines=13> */
[----:B------:R-:W-:Y:S01]  /*43840*/  STL.64 [R1+0x2c0], R16 ;  /* 0x0002c01001007387 */ /* 0x000fe20000100a00 */
[----:B------:R0:W-:Y:S03]  /*43850*/  STL.64 [R1+0x2c8], R18 ;  /* 0x0002c81201007387 */ /* 0x0001e60000100a00 */
[----:B0-----:R-:W2:Y:S04]  /*43860*/  LDL.LU.64 R18, [R1+0xa8] ;  /* 0x0000a80001127983 */ /* 0x001ea80000300a00 */
[----:B--2---:R0:W-:Y:S04]  /*43870*/  STL.64 [R1+0x1e68], R18 ;  /* 0x001e681201007387 */ /* 0x0041e80000100a00 */
[----:B0-----:R-:W2:Y:S01]  /*43880*/  LDL.64 R18, [R1+0xb8] ;  /* 0x0000b80001127983 */ /* 0x001ea20000100a00 */
[----:B------:R-:W-:Y:S01]  /*43890*/  HMMA.16816.F32 R12, R4, R26, R12 ;  /* 0x0000001a040c723c */ /* 0x000fe2000000180c */
[----:B------:R-:W-:-:S02]  /*438a0*/  IMAD.MOV.U32 R2, RZ, RZ, R26 ;  /* 0x000000ffff027224 */ /* 0x000fc400078e001a */
[----:B------:R-:W-:Y:S01]  /*438b0*/  IMAD.MOV.U32 R0, RZ, RZ, R27 ;  /* 0x000000ffff007224 */ /* 0x000fe200078e001b */
[----:B--2---:R0:W-:Y:S04]  /*438c0*/  STL.64 [R1+0x1e78], R18 ;  /* 0x001e781201007387 */ /* 0x0041e80000100a00 */
[----:B0-----:R-:W2:Y:S11]  /*438d0*/  LDL.LU.64 R18, [R1+0xc8] ;  /* 0x0000c80001127983 */ /* 0x001eb60000300a00 */
        /* <DEDUP_REMOVED lines=46> */
[----:B0-----:R-:W3:Y:S01]  /*43bc0*/  LDL.LU.64 R14, [R1+0x1ea8] ;  /* 0x001ea800010e7983 */ /* 0x001ee20000300a00 */
[----:B------:R0:W-:Y:S02]  /*43bd0*/  STL.64 [R1+0x1e70], R26 ;  /* 0x001e701a01007387 */ /* 0x0001e40000100a00 */
[----:B------:R-:W2:Y:S02]  /*43be0*/  LDL.LU R24, [R1+0x4b0] ;  /* 0x0004b00001187983 */ /* 0x000ea40000300800 */
[----:B------:R-:W2:Y:S01]  /*43bf0*/  LDL.LU R25, [R1+0x4b4] ;  /* 0x0004b40001197983 */ /* 0x000ea20000300800 */
[----:B0-----:R-:W2:Y:S01]  /*43c00*/  LDL.LU R26, [R1+0x4b8] ;  /* 0x0004b800011a7983 */ /* 0x001ea20000300800 */
[----:B------:R-:W2:Y:S01]  /*43c10*/  LDL.LU R27, [R1+0x4bc] ;  /* 0x0004bc00011b7983 */ /* 0x000ea20000300800 */
[C---:B---3--:R-:W-:Y:S02]  /*43c20*/  HMMA.16816.F32 R8, R4.reuse, R14, R8 ;  /* 0x0000000e0408723c */ /* 0x048fe40000001808 */
[----:B--2---:R-:W-:Y:S01]  /*43c30*/  STL.64 [R1+0x1e88], R26 ;  /* 0x001e881a01007387 */ /* 0x004fe20000100a00 */
[----:B------:R0:W-:Y:S03]  /*43c40*/  STL.64 [R1+0x1e80], R24 ;  /* 0x001e801801007387 */ /* 0x0001e60000100a00 */
[----:B0-----:R-:W2:Y:S01]  /*43c50*/  LDL.LU R24, [R1+0x4c0] ;  /* 0x0004c00001187983 */ /* 0x001ea20000300800 */
[----:B------:R-:W2:Y:S02]  /*43c60*/  LDL.LU R25, [R1+0x4c4] ;  /* 0x0004c40001197983 */ /* 0x000ea40000300800 */
[----:B------:R-:W2:Y:S02]  /*43c70*/  LDL.LU R26, [R1+0x4c8] ;  /* 0x0004c800011a7983 */ /* 0x000ea40000300800 */
[----:B------:R-:W2:Y:S11]  /*43c80*/  LDL.LU R27, [R1+0x4cc] ;  /* 0x0004cc00011b7983 */ /* 0x000eb60000300800 */
[----:B------:R-:W-:Y:S01]  /*43c90*/  @!UPT UIADD3 URZ, URZ, URZ, URZ ;  /* 0x0000003f3f3ff290 */ /* 0x000fe2000fffe03f */
[----:B------:R-:W-:Y:S01]  /*43ca0*/  STL.64 [R1+0x230], R8 ;  /* 0x0002300801007387 */ /* 0x000fe20000100a00 */
[----:B------:R0:W-:Y:S03]  /*43cb0*/  STL.64 [R1+0x238], R10 ;  /* 0x0002380a01007387 */ /* 0x0001e60000100a00 */
[----:B0-----:R-:W4:Y:S02]  /*43cc0*/  LDL.LU.64 R10, [R1+0x1ea0] ;  /* 0x001ea000010a7983 */ /* 0x001f240000300a00 */
[----:B----4-:R-:W-:Y:S02]  /*43cd0*/  HMMA.16816.F32 R4, R4, R10, R20 ;  /* 0x0000000a0404723c */ /* 0x010fe40000001814 */
[----:B------:R-:W2:Y:S01]  /*43ce0*/  LDL.LU.64 R22, [R1+0x1e98] ;  /* 0x001e980001167983 */ /* 0x000ea20000300a00 */
[----:B------:R-:W2:Y:S02]  /*43cf0*/  LDL.LU.64 R20, [R1+0x1e90] ;  /* 0x001e900001147983 */ /* 0x000ea40000300a00 */
[----:B------:R0:W-:Y:S02]  /*43d00*/  STL.64 [R1+0x1d88], R10 ;  /* 0x001d880a01007387 */ /* 0x0001e40000100a00 */
[----:B------:R-:W3:Y:S11]  /*43d10*/  LDL.LU R8, [R1+0x480] ;  /* 0x0004800001087983 */ /* 0x000ef60000300800 */
[----:B------:R-:W-:Y:S05]  /*43d20*/  @!UPT UIADD3 URZ, URZ, URZ, URZ ;  /* 0x0000003f3f3ff290 */ /* 0x000fea000fffe03f */
[----:B------:R-:W-:Y:S01]  /*43d30*/  STL.64 [R1+0x220], R4 ;  /* 0x0002200401007387 */ /* 0x000fe20000100a00 */
[----:B------:R-:W-:Y:S02]  /*43d40*/  STL.64 [R1+0x228], R6 ;  /* 0x0002280601007387 */ /* 0x000fe40000100a00 */
[----:B------:R-:W3:Y:S02]  /*43d50*/  LDL.LU R9, [R1+0x484] ;  /* 0x0004840001097983 */ /* 0x000ee40000300800 */
[----:B0-----:R-:W4:Y:S01]  /*43d60*/  LDL.LU R10, [R1+0x488] ;  /* 0x00048800010a7983 */ /* 0x001f220000300800 */
[----:B------:R-:W4:Y:S01]  /*43d70*/  LDL.LU R11, [R1+0x48c] ;  /* 0x00048c00010b7983 */ /* 0x000f220000300800 */
[----:B------:R-:W-:Y:S02]  /*43d80*/  IMAD.MOV.U32 R13, RZ, RZ, R18 ;  /* 0x000000ffff0d7224 */ /* 0x000fe400078e0012 */
[----:B------:R-:W-:Y:S01]  /*43d90*/  IMAD.MOV.U32 R12, RZ, RZ, R19 ;  /* 0x000000ffff0c7224 */ /* 0x000fe200078e0013 */
[C---:B--2---:R-:W-:Y:S01]  /*43da0*/  HMMA.16816.F32 R24, R20.reuse, R18, R24 ;  /* 0x000000121418723c */ /* 0x044fe20000001818 */
[----:B----4-:R-:W-:Y:S01]  /*43db0*/  STL.64 [R1+0x1e60], R10 ;  /* 0x001e600a01007387 */ /* 0x010fe20000100a00 */
[----:B---3--:R0:W-:Y:S03]  /*43dc0*/  STL.64 [R1+0x1e58], R8 ;  /* 0x001e580801007387 */ /* 0x0081e60000100a00 */
        /* <DEDUP_REMOVED lines=8> */
[----:B------:R-:W3:Y:S02]  /*43e50*/  LDL.LU.64 R24, [R1+0x1e80] ;  /* 0x001e800001187983 */ /* 0x000ee40000300a00 */
[----:B------:R-:W3:Y:S02]  /*43e60*/  LDL.LU.64 R18, [R1+0x1e78] ;  /* 0x001e780001127983 */ /* 0x000ee40000300a00 */
[----:B------:R0:W-:Y:S01]  /*43e70*/  STL.64 [R1+0x1d98], R14 ;  /* 0x001d980e01007387 */ /* 0x0001e20000100a00 */
[----:B------:R-:W-:Y:S04]  /*43e80*/  STL.64 [R1+0x1d90], R12 ;  /* 0x001d900c01007387 */ /* 0x000fe80000100a00 */
[----:B0-----:R-:W4:Y:S01]  /*43e90*/  LDL.LU.64 R14, [R1+0x98] ;  /* 0x00009800010e7983 */ /* 0x001f220000300a00 */
[C---:B---3--:R-:W-:Y:S11]  /*43ea0*/  HMMA.16816.F32 R24, R20.reuse, R18, R24 ;  /* 0x000000121418723c */ /* 0x048ff60000001818 */
[----:B------:R-:W-:Y:S11]  /*43eb0*/  @!UPT UIADD3 URZ, URZ, URZ, URZ ;  /* 0x0000003f3f3ff290 */ /* 0x000ff6000fffe03f */
[----:B------:R-:W-:Y:S01]  /*43ec0*/  @!UPT UIADD3 URZ, URZ, URZ, URZ ;  /* 0x0000003f3f3ff290 */ /* 0x000fe2000fffe03f */
[----:B------:R0:W-:Y:S01]  /*43ed0*/  STL.64 [R1+0x6e0], R24 ;  /* 0x0006e01801007387 */ /* 0x0001e20000100a00 */
[----:B------:R1:W-:Y:S02]  /*43ee0*/  STL.64 [R1+0x6e8], R26 ;  /* 0x0006e81a01007387 */ /* 0x0003e40000100a00 */
[----:B0-----:R-:W-:Y:S01]  /*43ef0*/  IMAD.MOV.U32 R24, RZ, RZ, R19 ;  /* 0x000000ffff187224 */ /* 0x001fe200078e0013 */
[----:B-1----:R-:W3:Y:S01]  /*43f00*/  LDL.LU.64 R26, [R1+0x1e70] ;  /* 0x001e7000011a7983 */ /* 0x002ee20000300a00 */
[----:B------:R-:W2:Y:S02]  /*43f10*/  LDL.LU.64 R18, [R1+0x1e68] ;  /* 0x001e680001127983 */ /* 0x000ea40000300a00 */
[----:B--2---:R-:W-:Y:S01]  /*43f20*/  HMMA.16816.F32 R8, R20, R18, R8 ;  /* 0x000000121408723c */ /* 0x004fe20000001808 */
[----:B---3--:R-:W-:Y:S01]  /*43f30*/  STL.64 [R1+0x1dc0], R26 ;  /* 0x001dc01a01007387 */ /* 0x008fe20000100a00 */
[----:B------:R0:W-:Y:S02]  /*43f40*/  STL [R1+0x1db8], R24 ;  /* 0x001db81801007387 */ /* 0x0001e40000100800 */
[----:B------:R-:W-:-:S02]  /*43f50*/  IMAD.MOV.U32 R3, RZ, RZ, R18 ;  /* 0x000000ffff037224 */ /* 0x000fc400078e0012 */
[----:B------:R-:W-:Y:S01]  /*43f60*/  IMAD.MOV.U32 R28, RZ, RZ, R19 ;  /* 0x000000ffff1c7224 */ /* 0x000fe200078e0013 */
[----:B0-----:R-:W2:Y:S01]  /*43f70*/  LDL.LU R24, [R1+0x490] ;  /* 0x0004900001187983 */ /* 0x001ea20000300800 */
[----:B------:R-:W2:Y:S02]  /*43f80*/  LDL.LU R25, [R1+0x494] ;  /* 0x0004940001197983 */ /* 0x000ea40000300800 */
[----:B------:R-:W2:Y:S02]  /*43f90*/  LDL.LU R26, [R1+0x498] ;  /* 0x00049800011a7983 */ /* 0x000ea40000300800 */
[----:B------:R-:W2:Y:S11]  /*43fa0*/  LDL.LU R27, [R1+0x49c] ;  /* 0x00049c00011b7983 */ /* 0x000eb60000300800 */
[----:B------:R-:W-:Y:S01]  /*43fb0*/  STL.64 [R1+0x6f0], R8 ;  /* 0x0006f00801007387 */ /* 0x000fe20000100a00 */
[----:B------:R0:W-:Y:S03]  /*43fc0*/  STL.64 [R1+0x6f8], R10 ;  /* 0x0006f80a01007387 */ /* 0x0001e60000100a00 */
[----:B0-----:R-:W3:Y:S01]  /*43fd0*/  LDL.LU.64 R10, [R1+0x1e60] ;  /* 0x001e6000010a7983 */ /* 0x001ee20000300a00 */
[----:B------:R-:W3:Y:S02]  /*43fe0*/  LDL.LU.64 R8, [R1+0x1e58] ;  /* 0x001e580001087983 */ /* 0x000ee40000300a00 */
[----:B------:R-:W3:Y:S02]  /*43ff0*/  LDL.LU.64 R18, [R1+0x1e50] ;  /* 0x001e500001127983 */ /* 0x000ee40000300a00 */
[----:B------:R-:W-:-:S02]  /*44000*/  IMAD.MOV.U32 R7, RZ, RZ, R0 ;  /* 0x000000ffff077224 */ /* 0x000fc400078e0000 */
[----:B----4-:R-:W-:Y:S01]  /*44010*/  IMAD.MOV.U32 R29, RZ, RZ, R15 ;  /* 0x000000ffff1d7224 */ /* 0x010fe200078e000f */
[----:B------:R-:W-:Y:S01]  /*44020*/  STL [R1+0x1d50], R28 ;  /* 0x001d501c01007387 */ /* 0x000fe20000100800 */
[----:B------:R-:W-:Y:S02]  /*44030*/  IMAD.MOV.U32 R0, RZ, RZ, R14 ;  /* 0x000000ffff007224 */ /* 0x000fe400078e000e */
[----:B------:R-:W-:Y:S01]  /*44040*/  STL [R1+0x1d4c], R3 ;  /* 0x001d4c0301007387 */ /* 0x000fe20000100800 */
[C---:B--2---:R-:W-:Y:S08]  /*44050*/  HMMA.16816.F32 R24, R20.reuse, R14, R24 ;  /* 0x0000000e1418723c */ /* 0x044ff00000001818 */
[----:B---3--:R-:W-:Y:S11]  /*44060*/  HMMA.16816.F32 R8, R20, R18, R8 ;  /* 0x000000121408723c */ /* 0x008ff60000001808 */
[----:B------:R-:W-:Y:S04]  /*44070*/  @!UPT UIADD3 URZ, URZ, URZ, URZ ;  /* 0x0000003f3f3ff290 */ /* 0x000fe8000fffe03f */
[----:B------:R-:W-:Y:S01]  /*44080*/  STL.64 [R1+0x700], R24 ;  /* 0x0007001801007387 */ /* 0x000fe20000100a00 */
[----:B------:R-:W-:Y:S02]  /*44090*/  STL.64 [R1+0x708], R26 ;  /* 0x0007081a01007387 */ /* 0x000fe40000100a00 */
[----:B------:R-:W-:Y:S02]  /*440a0*/  STL [R1+0x1d58], R29 ;  /* 0x001d581d01007387 */ /* 0x000fe40000100800 */
[----:B------:R-:W-:Y:S03]  /*440b0*/  STL [R1+0x1d54], R0 ;  /* 0x001d540001007387 */ /* 0x000fe60000100800 */
[----:B------:R0:W-:Y:S01]  /*440c0*/  STL.64 [R1+0x710], R8 ;  /* 0x0007100801007387 */ /* 0x0001e20000100a00 */
[----:B------:R1:W-:Y:S03]  /*440d0*/  STL.64 [R1+0x718], R10 ;  /* 0x0007180a01007387 */ /* 0x0003e60000100a00 */
[----:B0-----:R-:W2:Y:S01]  /*440e0*/  LDL.LU R8, [R1+0x3e0] ;  /* 0x0003e00001087983 */ /* 0x001ea20000300800 */
[----:B------:R-:W2:Y:S02]  /*440f0*/  LDL.LU R9, [R1+0x3e4] ;  /* 0x0003e40001097983 */ /* 0x000ea40000300800 */
[----:B-1----:R-:W3:Y:S02]  /*44100*/  LDL.LU R10, [R1+0x3e8] ;  /* 0x0003e800010a7983 */ /* 0x002ee40000300800 */
[----:B------:R-:W3:Y:S02]  /*44110*/  LDL.LU R11, [R1+0x3ec] ;  /* 0x0003ec00010b7983 */ /* 0x000ee40000300800 */
[----:B---3--:R-:W-:Y:S01]  /*44120*/  STL.64 [R1+0x1da8], R10 ;  /* 0x001da80a01007387 */ /* 0x008fe20000100a00 */
[----:B--2---:R-:W-:Y:S02]  /*44130*/  STL.64 [R1+0x1da0], R8 ;  /* 0x001da00801007387 */ /* 0x004fe40000100a00 */
[----:B------:R-:W2:Y:S02]  /*44140*/  LDL.LU R12, [R1+0x3f0] ;  /* 0x0003f000010c7983 */ /* 0x000ea40000300800 */
[----:B------:R-:W2:Y:S01]  /*44150*/  LDL.LU R13, [R1+0x3f4] ;  /* 0x0003f400010d7983 */ /* 0x000ea20000300800 */
[----:B------:R-:W3:Y:S01]  /*44160*/  LDL.LU R14, [R1+0x3f8] ;  /* 0x0003f800010e7983 */ /* 0x000ee20000300800 */
[----:B------:R-:W3:Y:S03]  /*44170*/  LDL.LU R15, [R1+0x3fc] ;  /* 0x0003fc00010f7983 */ /* 0x000ee60000300800 */
[----:B---3--:R-:W-:Y:S01]  /*44180*/  STL.64 [R1+0x1dd0], R14 ;  /* 0x001dd00e01007387 */ /* 0x008fe20000100a00 */
[----:B--2---:R0:W-:Y:S03]  /*44190*/  STL.64 [R1+0x1dc8], R12 ;  /* 0x001dc80c01007387 */ /* 0x0041e60000100a00 */
[----:B0-----:R-:W2:Y:S01]  /*441a0*/  LDL.LU R12, [R1+0x410] ;  /* 0x00041000010c7983 */ /* 0x001ea20000300800 */
[----:B------:R-:W2:Y:S02]  /*441b0*/  LDL.LU R13, [R1+0x414] ;  /* 0x00041400010d7983 */ /* 0x000ea40000300800 */
[----:B------:R-:W3:Y:S02]  /*441c0*/  LDL.LU R14, [R1+0x418] ;  /* 0x00041800010e7983 */ /* 0x000ee40000300800 */
[----:B------:R-:W3:Y:S02]  /*441d0*/  LDL.LU R15, [R1+0x41c] ;  /* 0x00041c00010f7983 */ /* 0x000ee40000300800 */
[----:B---3--:R0:W-:Y:S01]  /*441e0*/  STL.64 [R1+0x1de0], R14 ;  /* 0x001de00e01007387 */ /* 0x0081e20000100a00 */
[----:B--2---:R-:W-:Y:S03]  /*441f0*/  STL.64 [R1+0x1dd8], R12 ;  /* 0x001dd80c01007387 */ /* 0x004fe60000100a00 */
[----:B0-----:R-:W2:Y:S04]  /*44200*/  LDL.LU.64 R14, [R1+0x28] ;  /* 0x00002800010e7983 */ /* 0x001ea80000300a00 */
[----:B--2---:R0:W-:Y:S04]  /*44210*/  STL.64 [R1+0x1df0], R14 ;  /* 0x001df00e01007387 */ /* 0x0041e80000100a00 */
[----:B0-----:R-:W2:Y:S04]  /*44220*/  LDL.LU.64 R14, [R1+0x38] ;  /* 0x00003800010e7983 */ /* 0x001ea80000300a00 */
[----:B--2---:R0:W-:Y:S04]  /*44230*/  STL.64 [R1+0x1e08], R14 ;  /* 0x001e080e01007387 */ /* 0x0041e80000100a00 */
[----:B0-----:R-:W2:Y:S04]  /*44240*/  LDL.LU.64 R14, [R1+0x48] ;  /* 0x00004800010e7983 */ /* 0x001ea80000300a00 */
[----:B--2---:R0:W-:Y:S01]  /*44250*/  STL.64 [R1+0x1e10], R14 ;  /* 0x001e100e01007387 */ /* 0x0041e20000100a00 */
[----:B------:R-:W2:Y:S02]  /*44260*/  LDL.LU R12, [R1+0x450] ;  /* 0x00045000010c7983 */ /* 0x000ea40000300800 */
[----:B------:R-:W2:Y:S01]  /*44270*/  LDL.LU R13, [R1+0x454] ;  /* 0x00045400010d7983 */ /* 0x000ea20000300800 */
[----:B0-----:R-:W3:Y:S01]  /*44280*/  LDL.LU R14, [R1+0x458] ;  /* 0x00045800010e7983 */ /* 0x001ee20000300800 */
[----:B------:R-:W3:Y:S03]  /*44290*/  LDL.LU R15, [R1+0x45c] ;  /* 0x00045c00010f7983 */ /* 0x000ee60000300800 */
[----:B---3--:R0:W-:Y:S01]  /*442a0*/  STL.64 [R1+0x1e20], R14 ;  /* 0x001e200e01007387 */ /* 0x0081e20000100a00 */
[----:B--2---:R-:W-:Y:S03]  /*442b0*/  STL.64 [R1+0x1e18], R12 ;  /* 0x001e180c01007387 */ /* 0x004fe60000100a00 */
[----:B0-----:R-:W2:Y:S04]  /*442c0*/  LDL.LU.64 R14, [R1+0x68] ;  /* 0x00006800010e7983 */ /* 0x001ea80000300a00 */
[----:B--2---:R0:W-:Y:S04]  /*442d0*/  STL.64 [R1+0x1e38], R14 ;  /* 0x001e380e01007387 */ /* 0x0041e80000100a00 */
[----:B0-----:R-:W2:Y:S01]  /*442e0*/  LDL.LU.64 R14, [R1+0x78] ;  /* 0x00007800010e7983 */ /* 0x001ea20000300a00 */
[----:B------:R-:W3:Y:S03]  /*442f0*/  LDL.LU.64 R26, [R1+0x18] ;  /* 0x00001800011a7983 */ /* 0x000ee60000300a00 */
[----:B---3--:R0:W-:Y:S01]  /*44300*/  STL.64 [R1+0x1de8], R26 ;  /* 0x001de81a01007387 */ /* 0x0081e20000100a00 */
[----:B------:R-:W3:Y:S02]  /*44310*/  LDL.LU R24, [R1+0x420] ;  /* 0x0004200001187983 */ /* 0x000ee40000300800 */
[----:B------:R-:W3:Y:S01]  /*44320*/  LDL.LU R25, [R1+0x424] ;  /* 0x0004240001197983 */ /* 0x000ee20000300800 */
[----:B0-----:R-:W4:Y:S01]  /*44330*/  LDL.LU R26, [R1+0x428] ;  /* 0x00042800011a7983 */ /* 0x001f220000300800 */
[----:B------:R-:W4:Y:S03]  /*44340*/  LDL.LU R27, [R1+0x42c] ;  /* 0x00042c00011b7983 */ /* 0x000f260000300800 */
[----:B----4-:R-:W-:Y:S01]  /*44350*/  STL.64 [R1+0x1e00], R26 ;  /* 0x001e001a01007387 */ /* 0x010fe20000100a00 */
[----:B---3--:R0:W-:Y:S03]  /*44360*/  STL.64 [R1+0x1df8], R24 ;  /* 0x001df81801007387 */ /* 0x0081e60000100a00 */
        /* <DEDUP_REMOVED lines=15> */
[----:B------:R-:W3:Y:S02]  /*44460*/  LDL.LU R27, [R1+0x47c] ;  /* 0x00047c00011b7983 */ /* 0x000ee40000300800 */
[----:B------:R-:W-:Y:S01]  /*44470*/  IMAD.MOV.U32 R4, RZ, RZ, R19 ;  /* 0x000000ffff047224 */ /* 0x000fe200078e0013 */
[----:B------:R-:W4:Y:S01]  /*44480*/  LDL.LU R16, [R1+0x400] ;  /* 0x0004000001107983 */ /* 0x000f220000300800 */
[----:B------:R-:W-:-:S02]  /*44490*/  IMAD.MOV.U32 R5, RZ, RZ, R18 ;  /* 0x000000ffff057224 */ /* 0x000fc400078e0012 */
[----:B------:R-:W4:Y:S02]  /*444a0*/  LDL.LU R17, [R1+0x404] ;  /* 0x0004040001117983 */ /* 0x000f240000300800 */
[----:B------:R-:W4:Y:S01]  /*444b0*/  LDL.LU R18, [R1+0x408] ;  /* 0x0004080001127983 */ /* 0x000f220000300800 */
[----:B------:R-:W4:Y:S01]  /*444c0*/  LDL.LU R19, [R1+0x40c] ;  /* 0x00040c0001137983 */ /* 0x000f220000300800 */
[----:B------:R-:W4:Y:S02]  /*444d0*/  LDL.LU.64 R10, [R1+0x8] ;  /* 0x00000800010a7983 */ /* 0x000f240000300a00 */
[----:B------:R-:W-:Y:S02]  /*444e0*/  STL [R1+0x1d60], R4 ;  /* 0x001d600401007387 */ /* 0x000fe40000100800 */
[----:B------:R-:W-:Y:S02]  /*444f0*/  STL [R1+0x1d5c], R5 ;  /* 0x001d5c0501007387 */ /* 0x000fe40000100800 */
[----:B------:R-:W-:-:S02]  /*44500*/  IMAD.MOV.U32 R6, RZ, RZ, R2 ;  /* 0x000000ffff067224 */ /* 0x000fc400078e0002 */
[----:B--2---:R-:W-:Y:S02]  /*44510*/  IMAD.MOV.U32 R3, RZ, RZ, R14 ;  /* 0x000000ffff037224 */ /* 0x004fe400078e000e */
[----:B------:R-:W-:Y:S01]  /*44520*/  IMAD.MOV.U32 R2, RZ, RZ, R15 ;  /* 0x000000ffff027224 */ /* 0x000fe200078e000f */
[C---:B---3--:R-:W-:Y:S11]  /*44530*/  HMMA.16816.F32 R24, R20.reuse, R14, R24 ;  /* 0x0000000e1418723c */ /* 0x048ff60000001818 */
        /* <DEDUP_REMOVED lines=72> */
[----:B------:R-:W4:Y:S11]  /*449c0*/  LDL.LU R24, [R1+0x1db8] ;  /* 0x001db80001187983 */ /* 0x000f360000300800 */
[----:B------:R-:W-:Y:S11]  /*449d0*/  @!UPT UIADD3 URZ, URZ, URZ, URZ ;  /* 0x0000003f3f3ff290 */ /* 0x000ff6000fffe03f */
[----:B------:R0:W-:Y:S01]  /*449e0*/  STL.64 [R1+0x790], R16 ;  /* 0x0007901001007387 */ /* 0x0001e20000100a00 */
[----:B------:R1:W-:Y:S03]  /*449f0*/  STL.64 [R1+0x798], R18 ;  /* 0x0007981201007387 */ /* 0x0003e60000100a00 */
[----:B0-----:R-:W3:Y:S01]  /*44a00*/  LDL.LU.64 R16, [R1+0x1db0] ;  /* 0x001db00001107983 */ /* 0x001ee20000300a00 */
[----:B-1----:R-:W-:Y:S02]  /*44a10*/  IMAD.MOV.U32 R18, RZ, RZ, R10 ;  /* 0x000000ffff127224 */ /* 0x002fe400078e000a */
        /* <DEDUP_REMOVED lines=8> */
[----:B0-----:R-:W3:Y:S01]  /*44aa0*/  LDL.LU.64 R14, [R1+0x1d98] ;  /* 0x001d9800010e7983 */ /* 0x001ee20000300a00 */
[----:B------:R-:W2:Y:S01]  /*44ab0*/  LDL.LU.64 R12, [R1+0x1d90] ;  /* 0x001d9000010c7983 */ /* 0x000ea20000300a00 */
[C---:B---3--:R-:W-:Y:S11]  /*44ac0*/  HMMA.16816.F32 R8, R20.reuse, R14, R8 ;  /* 0x0000000e1408723c */ /* 0x048ff60000001808 */
[----:B------:R-:W-:Y:S11]  /*44ad0*/  @!UPT UIADD3 URZ, URZ, URZ, URZ ;  /* 0x0000003f3f3ff290 */ /* 0x000ff6000fffe03f */
[----:B------:R-:W-:Y:S01]  /*44ae0*/  @!UPT UIADD3 URZ, URZ, URZ, URZ ;  /* 0x0000003f3f3ff290 */ /* 0x000fe2000fffe03f */
[----:B------:R-:W-:Y:S01]  /*44af0*/  STL.64 [R1+0x7c0], R8 ;  /* 0x0007c00801007387 */ /* 0x000fe20000100a00 */
[----:B------:R0:W-:Y:S03]  /*44b00*/  STL.64 [R1+0x7c8], R10 ;  /* 0x0007c80a01007387 */ /* 0x0001e60000100a00 */
[----:B0-----:R-:W3:Y:S01]  /*44b10*/  LDL.LU.64 R10, [R1+0x1d88] ;  /* 0x001d8800010a7983 */ /* 0x001ee20000300a00 */
[----:B------:R-:W-:Y:S02]  /*44b20*/  STL.64 [R1+0x1c50], R14 ;  /* 0x001c500e01007387 */ /* 0x000fe40000100a00 */
[----:B------:R-:W2:Y:S01]  /*44b30*/  LDL.LU.64 R8, [R1+0xd30] ;  /* 0x000d300001087983 */ /* 0x000ea20000300a00 */
[----:B---3--:R-:W-:Y:S01]  /*44b40*/  HMMA.16816.F32 R20, R20, R10, R4 ;  /* 0x0000000a1414723c */ /* 0x008fe20000001804 */
[----:B------:R-:W3:Y:S01]  /*44b50*/  LDL.LU.64 R6, [R1+0x1d80] ;  /* 0x001d800001067983 */ /* 0x000ee20000300a00 */
[----:B------:R-:W3:Y:S11]  /*44b60*/  LDL.LU.64 R4, [R1+0x1d78] ;  /* 0x001d780001047983 */ /* 0x000ef60000300a00 */
[----:B------:R-:W-:Y:S10]  /*44b70*/  @!UPT UIADD3 URZ, URZ, URZ, URZ ;  /* 0x0000003f3f3ff290 */ /* 0x000ff4000fffe03f */
[----:B------:R-:W-:Y:S01]  /*44b80*/  STL.64 [R1+0x7b0], R20 ;  /* 0x0007b01401007387 */ /* 0x000fe20000100a00 */
[----:B------:R2:W-:Y:S02]  /*44b90*/  STL.64 [R1+0x7b8], R22 ;  /* 0x0007b81601007387 */ /* 0x0005e40000100a00 */
[----:B--2---:R-:W-:Y:S02]  /*44ba0*/  IMAD.MOV.U32 R23, RZ, RZ, R12 ;  /* 0x000000ffff177224 */ /* 0x004fe400078e000c */
[----:B------:R-:W-:Y:S01]  /*44bb0*/  IMAD.MOV.U32 R22, RZ, RZ, R13 ;  /* 0x000000ffff167224 */ /* 0x000fe200078e000d */
[----:B------:R-:W2:Y:S01]  /*44bc0*/  LDL.LU R12, [R1+0x2f0] ;  /* 0x0002f000010c7983 */ /* 0x000ea20000300800 */
[----:B------:R-:W2:Y:S02]  /*44bd0*/  LDL.LU R13, [R1+0x2f4] ;  /* 0x0002f400010d7983 */ /* 0x000ea40000300800 */
[----:B------:R-:W2:Y:S02]  /*44be0*/  LDL.LU R14, [R1+0x2f8] ;  /* 0x0002f800010e7983 */ /* 0x000ea40000300800 */
[----:B------:R-:W2:Y:S02]  /*44bf0*/  LDL.LU R15, [R1+0x2fc] ;  /* 0x0002fc00010f7983 */ /* 0x000ea40000300800 */
[----:B--2---:R0:W-:Y:S01]  /*44c00*/  STL.64 [R1+0x1c60], R14 ;  /* 0x001c600e01007387 */ /* 0x0041e20000100a00 */
[----:B------:R1:W-:Y:S02]  /*44c10*/  STL.64 [R1+0x1c58], R12 ;  /* 0x001c580c01007387 */ /* 0x0003e40000100a00 */
[----:B0-----:R-:W-:-:S02]  /*44c20*/  IMAD.MOV.U32 R14, RZ, RZ, R18 ;  /* 0x000000ffff0e7224 */ /* 0x001fc400078e0012 */
[----:B------:R-:W-:Y:S01]  /*44c30*/  IMAD.MOV.U32 R15, RZ, RZ, R19 ;  /* 0x000000ffff0f7224 */ /* 0x000fe200078e0013 */
[----:B------:R-:W2:Y:S01]  /*44c40*/  LDL.LU R18, [R1+0x1d70] ;  /* 0x001d700001127983 */ /* 0x000ea20000300800 */
[----:B------:R-:W2:Y:S03]  /*44c50*/  LDL.LU R19, [R1+0x1d6c] ;  /* 0x001d6c0001137983 */ /* 0x000ea60000300800 */
[----:B------:R0:W-:Y:S01]  /*44c60*/  STL.64 [R1+0x1c70], R14 ;  /* 0x001c700e01007387 */ /* 0x0001e20000100a00 */
[----:B-1----:R-:W2:Y:S02]  /*44c70*/  LDL.LU R12, [R1+0x3c0] ;  /* 0x0003c000010c7983 */ /* 0x002ea40000300800 */
[----:B------:R-:W2:Y:S01]  /*44c80*/  LDL.LU R13, [R1+0x3c4] ;  /* 0x0003c400010d7983 */ /* 0x000ea20000300800 */
[----:B0-----:R-:W2:Y:S01]  /*44c90*/  LDL.LU R14, [R1+0x3c8] ;  /* 0x0003c800010e7983 */ /* 0x001ea20000300800 */
[----:B------:R-:W2:Y:S02]  /*44ca0*/  LDL.LU R15, [R1+0x3cc] ;  /* 0x0003cc00010f7983 */ /* 0x000ea40000300800 */
[----:B------:R0:W-:Y:S02]  /*44cb0*/  STL.64 [R1+0x1c40], R10 ;  /* 0x001c400a01007387 */ /* 0x0001e40000100a00 */
[----:B------:R-:W-:Y:S01]  /*44cc0*/  STL.64 [R1+0x1ca0], R8 ;  /* 0x001ca00801007387 */ /* 0x000fe20000100a00 */
[----:B0-----:R-:W3:Y:S01]  /*44cd0*/  LDL.LU R10, [R1+0xb8] ;  /* 0x0000b800010a7983 */ /* 0x001ee20000300800 */
[----:B----4-:R-:W-:Y:S01]  /*44ce0*/  IMAD.MOV.U32 R11, RZ, RZ, R24 ;  /* 0x000000ffff0b7224 */ /* 0x010fe200078e0018 */
[C---:B--2---:R-:W-:Y:S11]  /*44cf0*/  HMMA.16816.F32 R12, R16.reuse, R22, R12 ;  /* 0x00000016100c723c */ /* 0x044ff6000000180c */
[----:B------:R-:W-:Y:S11]  /*44d00*/  @!UPT UIADD3 URZ, URZ, URZ, URZ ;  /* 0x0000003f3f3ff290 */ /* 0x000ff6000fffe03f */
[----:B------:R-:W-:Y:S01]  /*44d10*/  @!UPT UIADD3 URZ, URZ, URZ, URZ ;  /* 0x0000003f3f3ff290 */ /* 0x000fe2000fffe03f */
[----:B------:R-:W-:Y:S01]  /*44d20*/  STL.64 [R1+0x800], R12 ;  /* 0x0008000c01007387 */ /* 0x000fe20000100a00 */
[----:B------:R-:W-:Y:S02]  /*44d30*/  IMAD.MOV.U32 R24, RZ, RZ, R14 ;  /* 0x000000ffff187224 */ /* 0x000fe400078e000e */
[----:B------:R0:W-:Y:S02]  /*44d40*/  STL.64 [R1+0x808], R14 ;  /* 0x0008080e01007387 */ /* 0x0001e40000100a00 */
[----:B------:R-:W-:Y:S02]  /*44d50*/  IMAD.MOV.U32 R20, RZ, RZ, R12 ;  /* 0x000000ffff147224 */ /* 0x000fe400078e000c */
[----:B0-----:R-:W-:Y:S02]  /*44d60*/  IMAD.MOV.U32 R14, RZ, RZ, R2 ;  /* 0x000000ffff0e7224 */ /* 0x001fe400078e0002 */
[----:B------:R-:W-:Y:S01]  /*44d70*/  IMAD.MOV.U32 R15, RZ, RZ, R25 ;  /* 0x000000ffff0f7224 */ /* 0x000fe200078e0019 */
[----:B------:R-:W2:Y:S04]  /*44d80*/  LDL.LU R2, [R1+0x1d68] ;  /* 0x001d680001027983 */ /* 0x000ea80000300800 */
[----:B------:R0:W-:Y:S01]  /*44d90*/  STL.64 [R1+0x1c88], R14 ;  /* 0x001c880e01007387 */ /* 0x0001e20000100a00 */
[----:B------:R-:W3:Y:S02]  /*44da0*/  LDL.LU R12, [R1+0x3b0] ;  /* 0x0003b000010c7983 */ /* 0x000ee40000300800 */
[----:B------:R-:W3:Y:S01]  /*44db0*/  LDL.LU R13, [R1+0x3b4] ;  /* 0x0003b400010d7983 */ /* 0x000ee20000300800 */
[----:B0-----:R-:W3:Y:S01]  /*44dc0*/  LDL.LU R14, [R1+0x3b8] ;  /* 0x0003b800010e7983 */ /* 0x001ee20000300800 */
[----:B------:R-:W3:Y:S02]  /*44dd0*/  LDL.LU R15, [R1+0x3bc] ;  /* 0x0003bc00010f7983 */ /* 0x000ee40000300800 */
[----:B------:R-:W-:Y:S02]  /*44de0*/  STL [R1+0x1b60], R20 ;  /* 0x001b601401007387 */ /* 0x000fe40000100800 */
[----:B------:R-:W-:Y:S01]  /*44df0*/  STL [R1+0x1b5c], R24 ;  /* 0x001b5c1801007387 */ /* 0x000fe20000100800 */
[----:B---3--:R-:W-:Y:S07]  /*44e00*/  HMMA.16816.F32 R8, R16, R10, R12 ;  /* 0x0000000a1008723c */ /* 0x008fee000000180c */
[----:B------:R-:W-:-:S02]  /*44e10*/  IMAD.MOV.U32 R14, RZ, RZ, R3 ;  /* 0x000000ffff0e7224 */ /* 0x000fc400078e0003 */
[----:B------:R-:W-:Y:S11]  /*44e20*/  IMAD.MOV.U32 R15, RZ, RZ, R4 ;  /* 0x000000ffff0f7224 */ /* 0x000ff600078e0004 */
[----:B------:R-:W-:Y:S03]  /*44e30*/  @!UPT UIADD3 URZ, URZ, URZ, URZ ;  /* 0x0000003f3f3ff290 */ /* 0x000fe6000fffe03f */
[----:B------:R-:W-:Y:S01]  /*44e40*/  STL.64 [R1+0x920], R8 ;  /* 0x0009200801007387 */ /* 0x000fe20000100a00 */
[----:B------:R-:W-:Y:S02]  /*44e50*/  IMAD.MOV.U32 R25, RZ, RZ, R10 ;  /* 0x000000ffff197224 */ /* 0x000fe400078e000a */
[----:B------:R0:W-:Y:S02]  /*44e60*/  STL.64 [R1+0x928], R10 ;  /* 0x0009280a01007387 */ /* 0x0001e40000100a00 */
[----:B------:R-:W3:Y:S01]  /*44e70*/  LDL.LU R3, [R1+0x1d64] ;  /* 0x001d640001037983 */ /* 0x000ee20000300800 */
[----:B------:R-:W4:Y:S01]  /*44e80*/  LDL.LU R4, [R1+0x1d60] ;  /* 0x001d600001047983 */ /* 0x000f220000300800 */
[----:B------:R1:W-:Y:S02]  /*44e90*/  STL.64 [R1+0x1ca8], R14 ;  /* 0x001ca80e01007387 */ /* 0x0003e40000100a00 */
[----:B0-----:R-:W-:Y:S02]  /*44ea0*/  IMAD.MOV.U32 R10, RZ, RZ, R5 ;  /* 0x000000ffff0a7224 */ /* 0x001fe400078e0005 */
[----:B------:R-:W-:Y:S01]  /*44eb0*/  IMAD.MOV.U32 R11, RZ, RZ, R29 ;  /* 0x000000ffff0b7224 */ /* 0x000fe200078e001d */
[----:B------:R-:W2:Y:S01]  /*44ec0*/  LDL.LU R5, [R1+0x1d5c] ;  /* 0x001d5c0001057983 */ /* 0x000ea20000300800 */
[----:B------:R-:W2:Y:S03]  /*44ed0*/  LDL.LU R29, [R1+0x1d58] ;  /* 0x001d5800011d7983 */ /* 0x000ea60000300800 */
[----:B------:R0:W-:Y:S01]  /*44ee0*/  STL.64 [R1+0x1cb0], R10 ;  /* 0x001cb00a01007387 */ /* 0x0001e20000100a00 */
[----:B------:R-:W2:Y:S02]  /*44ef0*/  LDL.LU R12, [R1+0x330] ;  /* 0x00033000010c7983 */ /* 0x000ea40000300800 */
[----:B------:R-:W2:Y:S02]  /*44f00*/  LDL.LU R13, [R1+0x334] ;  /* 0x00033400010d7983 */ /* 0x000ea40000300800 */
[----:B-1----:R-:W2:Y:S01]  /*44f10*/  LDL.LU R14, [R1+0x338] ;  /* 0x00033800010e7983 */ /* 0x002ea20000300800 */
[----:B------:R-:W2:Y:S01]  /*44f20*/  LDL.LU R15, [R1+0x33c] ;  /* 0x00033c00010f7983 */ /* 0x000ea20000300800 */
[----:B0-----:R-:W-:-:S02]  /*44f30*/  IMAD.MOV.U32 R10, RZ, RZ, R7 ;  /* 0x000000ffff0a7224 */ /* 0x001fc400078e0007 */
[----:B------:R-:W-:Y:S01]  /*44f40*/  IMAD.MOV.U32 R11, RZ, RZ, R6 ;  /* 0x000000ffff0b7224 */ /* 0x000fe200078e0006 */
[----:B--2---:R-:W-:Y:S01]  /*44f50*/  STL.64 [R1+0x1cc0], R14 ;  /* 0x001cc00e01007387 */ /* 0x004fe20000100a00 */
[----:B------:R0:W-:Y:S03]  /*44f60*/  STL.64 [R1+0x1cb8], R12 ;  /* 0x001cb80c01007387 */ /* 0x0001e60000100a00 */
[----:B------:R1:W-:Y:S01]  /*44f70*/  STL.64 [R1+0x1cc8], R10 ;  /* 0x001cc80a01007387 */ /* 0x0003e20000100a00 */
[----:B0-----:R-:W2:Y:S01]  /*44f80*/  LDL.LU R12, [R1+0x340] ;  /* 0x00034000010c7983 */ /* 0x001ea20000300800 */
[----:B------:R-:W2:Y:S02]  /*44f90*/  LDL.LU R13, [R1+0x344] ;  /* 0x00034400010d7983 */ /* 0x000ea40000300800 */
[----:B------:R-:W2:Y:S02]  /*44fa0*/  LDL.LU R14, [R1+0x348] ;  /* 0x00034800010e7983 */ /* 0x000ea40000300800 */
[----:B------:R-:W2:Y:S02]  /*44fb0*/  LDL.LU R15, [R1+0x34c] ;  /* 0x00034c00010f7983 */ /* 0x000ea40000300800 */
[----:B------:R-:W-:Y:S01]  /*44fc0*/  IMAD.MOV.U32 R21, RZ, RZ, R8 ;  /* 0x000000ffff157224 */ /* 0x000fe200078e0008 */
[----:B--2---:R-:W-:Y:S01]  /*44fd0*/  STL.64 [R1+0x1ce0], R14 ;  /* 0x001ce00e01007387 */ /* 0x004fe20000100a00 */
[----:B------:R0:W-:Y:S02]  /*44fe0*/  STL.64 [R1+0x1cd8], R12 ;  /* 0x001cd80c01007387 */ /* 0x0001e40000100a00 */
[----:B------:R-:W2:Y:S02]  /*44ff0*/  LDL.LU R8, [R1+0x350] ;  /* 0x0003500001087983 */ /* 0x000ea40000300800 */
[----:B------:R-:W2:Y:S01]  /*45000*/  LDL.LU R9, [R1+0x354] ;  /* 0x0003540001097983 */ /* 0x000ea20000300800 */
[----:B-1----:R-:W2:Y:S01]  /*45010*/  LDL.LU R10, [R1+0x358] ;  /* 0x00035800010a7983 */ /* 0x002ea20000300800 */
[----:B------:R-:W2:Y:S02]  /*45020*/  LDL.LU R11, [R1+0x35c] ;  /* 0x00035c00010b7983 */ /* 0x000ea40000300800 */
[----:B------:R-:W-:-:S02]  /*45030*/  IMAD.MOV.U32 R6, RZ, RZ, R0 ;  /* 0x000000ffff067224 */ /* 0x000fc400078e0000 */
[----:B------:R-:W-:Y:S01]  /*45040*/  IMAD.MOV.U32 R7, RZ, RZ, R28 ;  /* 0x000000ffff077224 */ /* 0x000fe200078e001c */
[----:B--2---:R3:W-:Y:S01]  /*45050*/  STL.64 [R1+0x1cf0], R10 ;  /* 0x001cf00a01007387 */ /* 0x0047e20000100a00 */
[----:B------:R-:W-:Y:S02]  /*45060*/  STL.64 [R1+0x1ce8], R8 ;  /* 0x001ce80801007387 */ /* 0x000fe40000100a00 */
[----:B------:R-:W2:Y:S02]  /*45070*/  LDL.LU R0, [R1+0x1d54] ;  /* 0x001d540001007983 */ /* 0x000ea40000300800 */
[----:B------:R-:W2:Y:S01]  /*45080*/  LDL.LU R28, [R1+0x1d50] ;  /* 0x001d5000011c7983 */ /* 0x000ea20000300800 */
[----:B------:R-:W-:Y:S01]  /*45090*/  STL.64 [R1+0x1cf8], R6 ;  /* 0x001cf80601007387 */ /* 0x000fe20000100a00 */
[----:B0-----:R-:W2:Y:S02]  /*450a0*/  LDL.LU R12, [R1+0x360] ;  /* 0x00036000010c7983 */ /* 0x001ea40000300800 */
[----:B------:R-:W2:Y:S02]  /*450b0*/  LDL.LU R13, [R1+0x364] ;  /* 0x00036400010d7983 */ /* 0x000ea40000300800 */
[----:B------:R-:W2:Y:S01]  /*450c0*/  LDL.LU R14, [R1+0x368] ;  /* 0x00036800010e7983 */ /* 0x000ea20000300800 */
[----:B------:R-:W2:Y:S01]  /*450d0*/  LDL.LU R15, [R1+0x36c] ;  /* 0x00036c00010f7983 */ /* 0x000ea20000300800 */
[----:B---3--:R-:W-:-:S02]  /*450e0*/  IMAD.MOV.U32 R10, RZ, RZ, R3 ;  /* 0x000000ffff0a7224 */ /* 0x008fc400078e0003 */
[----:B------:R-:W-:Y:S01]  /*450f0*/  IMAD.MOV.U32 R11, RZ, RZ, R2 ;  /* 0x000000ffff0b7224 */ /* 0x000fe200078e0002 */
[----:B--2---:R0:W-:Y:S01]  /*45100*/  STL.64 [R1+0x1d08], R14 ;  /* 0x001d080e01007387 */ /* 0x0041e20000100a00 */
[----:B------:R1:W-:Y:S02]  /*45110*/  STL.64 [R1+0x1d00], R12 ;  /* 0x001d000c01007387 */ /* 0x0003e40000100a00 */
[----:B------:R-:W2:Y:S02]  /*45120*/  LDL.LU R3, [R1+0x1d4c] ;  /* 0x001d4c0001037983 */ /* 0x000ea40000300800 */
[----:B------:R-:W3:Y:S01]  /*45130*/  LDL.LU R2, [R1+0x1d48] ;  /* 0x001d480001027983 */ /* 0x000ee20000300800 */
[----:B------:R-:W-:Y:S01]  /*45140*/  STL.64 [R1+0x1d10], R10 ;  /* 0x001d100a01007387 */ /* 0x000fe20000100a00 */
[----:B0-----:R-:W-:Y:S02]  /*45150*/  IMAD.MOV.U32 R14, RZ, RZ, R5 ;  /* 0x000000ffff0e7224 */ /* 0x001fe400078e0005 */
[----:B----4-:R-:W-:-:S05]  /*45160*/  IMAD.MOV.U32 R15, RZ, RZ, R4 ;  /* 0x000000ffff0f7224 */ /* 0x010fca00078e0004 */
[----:B------:R0:W-:Y:S01]  /*45170*/  STL.64 [R1+0x1d20], R14 ;  /* 0x001d200e01007387 */ /* 0x0001e20000100a00 */
[----:B-1----:R-:W4:Y:S02]  /*45180*/  LDL.LU R12, [R1+0x390] ;  /* 0x00039000010c7983 */ /* 0x002f240000300800 */
[----:B------:R-:W4:Y:S01]  /*45190*/  LDL.LU R13, [R1+0x394] ;  /* 0x00039400010d7983 */ /* 0x000f220000300800 */
[----:B0-----:R-:W3:Y:S01]  /*451a0*/  LDL.LU R14, [R1+0x398] ;  /* 0x00039800010e7983 */ /* 0x001ee20000300800 */
[----:B------:R-:W3:Y:S02]  /*451b0*/  LDL.LU R15, [R1+0x39c] ;  /* 0x00039c00010f7983 */ /* 0x000ee40000300800 */
[----:B------:R-:W-:Y:S02]  /*451c0*/  IMAD.MOV.U32 R23, RZ, RZ, R28 ;  /* 0x000000ffff177224 */ /* 0x000fe400078e001c */
[----:B--2---:R-:W-:Y:S01]  /*451d0*/  IMAD.MOV.U32 R22, RZ, RZ, R3 ;  /* 0x000000ffff167224 */ /* 0x004fe200078e0003 */
[----:B---3--:R-:W-:Y:S01]  /*451e0*/  STL.64 [R1+0x1d38], R14 ;  /* 0x001d380e01007387 */ /* 0x008fe20000100a00 */
[----:B----4-:R0:W-:Y:S03]  /*451f0*/  STL.64 [R1+0x1d30], R12 ;  /* 0x001d300c01007387 */ /* 0x0101e60000100a00 */
        /* <DEDUP_REMOVED lines=13> */
[----:B------:R-:W2:Y:S02]  /*452d0*/  LDL.LU R3, [R1+0x1d44] ;  /* 0x001d440001037983 */ /* 0x000ea40000300800 */
[----:B------:R-:W2:Y:S02]  /*452e0*/  LDL.LU R28, [R1+0x1d40] ;  /* 0x001d4000011c7983 */ /* 0x000ea40000300800 */
[----:B------:R0:W-:Y:S01]  /*452f0*/  STL [R1+0x1b64], R25 ;  /* 0x001b641901007387 */ /* 0x0001e20000100800 */
[----:B------:R1:W-:Y:S01]  /*45300*/  STL.64 [R1+0x1c68], R26 ;  /* 0x001c681a01007387 */ /* 0x0003e20000100a00 */
[----:B------:R-:W2:Y:S03]  /*45310*/  LDL.LU R24, [R1+0x300] ;  /* 0x0003000001187983 */ /* 0x000ea60000300800 */
[----:B0-----:R-:W2:Y:S01]  /*45320*/  LDL.LU R25, [R1+0x304] ;  /* 0x0003040001197983 */ /* 0x001ea20000300800 */
[----:B-1----:R-:W2:Y:S03]  /*45330*/  LDL.LU R26, [R1+0x308] ;  /* 0x00030800011a7983 */ /* 0x002ea60000300800 */
[----:B------:R-:W2:Y:S04]  /*45340*/  LDL.LU R27, [R1+0x30c] ;  /* 0x00030c00011b7983 */ /* 0x000ea80000300800 */
[----:B--2---:R-:W-:Y:S01]  /*45350*/  STL.64 [R1+0x1c80], R26 ;  /* 0x001c801a01007387 */ /* 0x004fe20000100a00 */
[----:B------:R0:W-:Y:S03]  /*45360*/  STL.64 [R1+0x1c78], R24 ;  /* 0x001c781801007387 */ /* 0x0001e60000100a00 */
[----:B0-----:R-:W2:Y:S01]  /*45370*/  LDL.LU R24, [R1+0x310] ;  /* 0x0003100001187983 */ /* 0x001ea20000300800 */
[----:B------:R-:W2:Y:S02]  /*45380*/  LDL.LU R25, [R1+0x314] ;  /* 0x0003140001197983 */ /* 0x000ea40000300800 */
[----:B------:R-:W2:Y:S02]  /*45390*/  LDL.LU R26, [R1+0x318] ;  /* 0x00031800011a7983 */ /* 0x000ea40000300800 */
[----:B------:R-:W2:Y:S01]  /*453a0*/  LDL.LU R27, [R1+0x31c] ;  /* 0x00031c00011b7983 */ /* 0x000ea20000300800 */
[----:B------:R-:W-:Y:S01]  /*453b0*/  HMMA.16816.F32 R20, R16, R22, R12 ;  /* 0x000000161014723c */ /* 0x000fe2000000180c */
[----:B--2---:R-:W-:Y:S01]  /*453c0*/  STL.64 [R1+0x1c98], R26 ;  /* 0x001c981a01007387 */ /* 0x004fe20000100a00 */
[----:B------:R0:W-:Y:S03]  /*453d0*/  STL.64 [R1+0x1c90], R24 ;  /* 0x001c901801007387 */ /* 0x0001e60000100a00 */
[----:B0-----:R-:W2:Y:S01]  /*453e0*/  LDL.LU R24, [R1+0x320] ;  /* 0x0003200001187983 */ /* 0x001ea20000300800 */
[----:B------:R-:W2:Y:S02]  /*453f0*/  LDL.LU R25, [R1+0x324] ;  /* 0x0003240001197983 */ /* 0x000ea40000300800 */
[----:B------:R-:W2:Y:S02]  /*45400*/  LDL.LU R26, [R1+0x328] ;  /* 0x00032800011a7983 */ /* 0x000ea40000300800 */
[----:B------:R-:W2:Y:S01]  /*45410*/  LDL.LU R27, [R1+0x32c] ;  /* 0x00032c00011b7983 */ /* 0x000ea20000300800 */
[----:B------:R-:W2:Y:S01]  /*45420*/  LDL.LU.64 R14, [R1+0x1d38] ;  /* 0x001d3800010e7983 */ /* 0x000ea20000300a00 */
[----:B------:R-:W2:Y:S11]  /*45430*/  LDL.LU.64 R12, [R1+0x1d30] ;  /* 0x001d3000010c7983 */ /* 0x000eb60000300a00 */
[----:B------:R-:W-:Y:S02]  /*45440*/  STL.64 [R1+0x910], R20 ;  /* 0x0009101401007387 */ /* 0x000fe40000100a00 */
[----:B------:R0:W-:Y:S02]  /*45450*/  STL.64 [R1+0x918], R22 ;  /* 0x0009181601007387 */ /* 0x0001e40000100a00 */
[----:B0-----:R-:W-:-:S02]  /*45460*/  IMAD.MOV.U32 R22, RZ, RZ, R20 ;  /* 0x000000ffff167224 */ /* 0x001fc400078e0014 */
[----:B------:R-:W-:-:S03]  /*45470*/  IMAD.MOV.U32 R23, RZ, RZ, R29 ;  /* 0x000000ffff177224 */ /* 0x000fc600078e001d */
[----:B------:R0:W-:Y:S02]  /*45480*/  STL [R1+0x1b6c], R22 ;  /* 0x001b6c1601007387 */ /* 0x0001e40000100800 */
[----:B0-----:R-:W-:Y:S02]  /*45490*/  IMAD.MOV.U32 R22, RZ, RZ, R0 ;  /* 0x000000ffff167224 */ /* 0x001fe400078e0000 */
[----:B------:R-:W3:Y:S05]  /*454a0*/  LDL.LU R0, [R1+0x1d28] ;  /* 0x001d280001007983 */ /* 0x000eea0000300800 */
[----:B--2---:R-:W-:Y:S01]  /*454b0*/  HMMA.16816.F32 R20, R16, R22, R12 ;  /* 0x000000161014723c */ /* 0x004fe2000000180c */
[----:B------:R-:W2:Y:S11]  /*454c0*/  LDL.LU.64 R14, [R1+0x1d20] ;  /* 0x001d2000010e7983 */ /* 0x000eb60000300a00 */
[----:B------:R-:W-:Y:S11]  /*454d0*/  @!UPT UIADD3 URZ, URZ, URZ, URZ ;  /* 0x0000003f3f3ff290 */ /* 0x000ff6000fffe03f */
[----:B------:R-:W-:Y:S01]  /*454e0*/  STL.64 [R1+0x7d0], R20 ;  /* 0x0007d01401007387 */ /* 0x000fe20000100a00 */
[----:B------:R0:W-:Y:S02]  /*454f0*/  STL.64 [R1+0x7d8], R22 ;  /* 0x0007d81601007387 */ /* 0x0001e40000100a00 */
[----:B0-----:R-:W-:Y:S02]  /*45500*/  IMAD.MOV.U32 R23, RZ, RZ, R20 ;  /* 0x000000ffff177224 */ /* 0x001fe400078e0014 */
[----:B---3--:R-:W-:-:S03]  /*45510*/  IMAD.MOV.U32 R22, RZ, RZ, R0 ;  /* 0x000000ffff167224 */ /* 0x008fc600078e0000 */
[----:B------:R-:W-:Y:S01]  /*45520*/  STL [R1+0x1b70], R23 ;  /* 0x001b701701007387 */ /* 0x000fe20000100800 */
[----:B------:R-:W3:Y:S02]  /*45530*/  LDL.LU R20, [R1+0x2e0] ;  /* 0x0002e00001147983 */ /* 0x000ee40000300800 */
[----:B------:R-:W3:Y:S02]  /*45540*/  LDL.LU R21, [R1+0x2e4] ;  /* 0x0002e40001157983 */ /* 0x000ee40000300800 */
[----:B------:R-:W3:Y:S01]  /*45550*/  LDL.LU R0, [R1+0x1d18] ;  /* 0x001d180001007983 */ /* 0x000ee20000300800 */
[C---:B--2---:R-:W-:Y:S01]  /*45560*/  HMMA.16816.F32 R12, R16.reuse, R14, R8 ;  /* 0x0000000e100c723c */ /* 0x044fe20000001808 */
[----:B------:R-:W4:Y:S11]  /*45570*/  LDL.LU.64 R10, [R1+0x1d10] ;  /* 0x001d1000010a7983 */ /* 0x000f360000300a00 */
[----:B------:R-:W-:Y:S11]  /*45580*/  @!UPT UIADD3 URZ, URZ, URZ, URZ ;  /* 0x0000003f3f3ff290 */ /* 0x000ff6000fffe03f */
[----:B------:R-:W-:Y:S01]  /*45590*/  STL.64 [R1+0x8e0], R12 ;  /* 0x0008e00c01007387 */ /* 0x000fe20000100a00 */
[----:B------:R0:W-:Y:S03]  /*455a0*/  STL.64 [R1+0x8e8], R14 ;  /* 0x0008e80e01007387 */ /* 0x0001e60000100a00 */
[----:B0-----:R-:W2:Y:S01]  /*455b0*/  LDL.LU.64 R14, [R1+0x1d08] ;  /* 0x001d0800010e7983 */ /* 0x001ea20000300a00 */
[----:B------:R-:W2:Y:S01]  /*455c0*/  LDL.LU.64 R12, [R1+0x1d00] ;  /* 0x001d0000010c7983 */ /* 0x000ea20000300a00 */
[C---:B----4-:R-:W-:Y:S02]  /*455d0*/  HMMA.16816.F32 R8, R16.reuse, R10, R4 ;  /* 0x0000000a1008723c */ /* 0x050fe40000001804 */
[----:B------:R-:W2:Y:S11]  /*455e0*/  LDL.LU.64 R6, [R1+0x1cf8] ;  /* 0x001cf80001067983 */ /* 0x000eb60000300a00 */
[----:B------:R-:W-:Y:S10]  /*455f0*/  @!UPT UIADD3 URZ, URZ, URZ, URZ ;  /* 0x0000003f3f3ff290 */ /* 0x000ff4000fffe03f */
[----:B------:R-:W-:Y:S01]  /*45600*/  STL.64 [R1+0x8d0], R8 ;  /* 0x0008d00801007387 */ /* 0x000fe20000100a00 */
[----:B------:R0:W-:Y:S03]  /*45610*/  STL.64 [R1+0x8d8], R10 ;  /* 0x0008d80a01007387 */ /* 0x0001e60000100a00 */
[----:B0-----:R-:W4:Y:S01]  /*45620*/  LDL.LU.64 R10, [R1+0x1cf0] ;  /* 0x001cf000010a7983 */ /* 0x001f220000300a00 */
[----:B------:R-:W4:Y:S01]  /*45630*/  LDL.LU.64 R8, [R1+0x1ce8] ;  /* 0x001ce80001087983 */ /* 0x000f220000300a00 */
[C---:B--2---:R-:W-:Y:S02]  /*45640*/  HMMA.16816.F32 R4, R16.reuse, R6, R12 ;  /* 0x000000061004723c */ /* 0x044fe4000000180c */
[----:B------:R-:W2:Y:S01]  /*45650*/  LDL.LU.64 R14, [R1+0x1ce0] ;  /* 0x001ce000010e7983 */ /* 0x000ea20000300a00 */
[----:B------:R-:W2:Y:S11]  /*45660*/  LDL.LU.64 R12, [R1+0x1cd8] ;  /* 0x001cd800010c7983 */ /* 0x000eb60000300a00 */
[----:B------:R-:W-:Y:S09]  /*45670*/  @!UPT UIADD3 URZ, URZ, URZ, URZ ;  /* 0x0000003f3f3ff290 */ /* 0x000ff2000fffe03f */
[----:B------:R-:W-:Y:S01]  /*45680*/  STL.64 [R1+0x830], R4 ;  /* 0x0008300401007387 */ /* 0x000fe20000100a00 */
[----:B------:R0:W-:Y:S03]  /*45690*/  STL.64 [R1+0x838], R6 ;  /* 0x0008380601007387 */ /* 0x0001e60000100a00 */
[----:B0-----:R-:W4:Y:S02]  /*456a0*/  LDL.LU.64 R6, [R1+0x1cd0] ;  /* 0x001cd00001067983 */ /* 0x001f240000300a00 */
[C---:B----4-:R-:W-:Y:S02]  /*456b0*/  HMMA.16816.F32 R4, R16.reuse, R6, R8 ;  /* 0x000000061004723c */ /* 0x050fe40000001808 */
[----:B------:R-:W2:Y:S11]  /*456c0*/  LDL.LU.64 R10, [R1+0x1cc8] ;  /* 0x001cc800010a7983 */ /* 0x000eb60000300a00 */
[----:B------:R-:W-:Y:S10]  /*456d0*/  @!UPT UIADD3 URZ, URZ, URZ, URZ ;  /* 0x0000003f3f3ff290 */ /* 0x000ff4000fffe03f */
[----:B------:R0:W-:Y:S01]  /*456e0*/  STL.64 [R1+0x840], R4 ;  /* 0x0008400401007387 */ /* 0x0001e20000100a00 */
[----:B------:R-:W-:Y:S03]  /*456f0*/  STL.64 [R1+0x848], R6 ;  /* 0x0008480601007387 */ /* 0x000fe60000100a00 */
[----:B0-----:R-:W4:Y:S01]  /*45700*/  LDL.LU.64 R4, [R1+0xd28] ;  /* 0x000d280001047983 */ /* 0x001f220000300a00 */
        /* <DEDUP_REMOVED lines=12> */
[----:B0-----:R-:W3:Y:S01]  /*457d0*/  LDL.LU.64 R8, [R1+0x1ca0] ;  /* 0x001ca00001087983 */ /* 0x001ee20000300a00 */
[----:B-1----:R-:W3:Y:S01]  /*457e0*/  LDL.LU.64 R10, [R1+0xb18] ;  /* 0x000b1800010a7983 */ /* 0x002ee20000300a00 */
        /* <DEDUP_REMOVED lines=19> */
[----:B0-----:R-:W2:Y:S01]  /*45920*/  LDL.LU.64 R14, [R1+0x1c60] ;  /* 0x001c6000010e7983 */ /* 0x001ea20000300a00 */
[----:B------:R-:W2:Y:S02]  /*45930*/  LDL.LU.64 R12, [R1+0x1c58] ;  /* 0x001c5800010c7983 */ /* 0x000ea40000300a00 */
[----:B------:R-:W-:Y:S01]  /*45940*/  IMAD.MOV.U32 R23, RZ, RZ, R28 ;  /* 0x000000ffff177224 */ /* 0x000fe200078e001c */
[C---:B--2---:R-:W-:Y:S01]  /*45950*/  HMMA.16816.F32 R24, R16.reuse, R26, R12 ;  /* 0x0000001a1018723c */ /* 0x044fe2000000180c */
[----:B------:R-:W3:Y:S11]  /*45960*/  LDL.LU.64 R14, [R1+0x1c50] ;  /* 0x001c5000010e7983 */ /* 0x000ef60000300a00 */
[----:B------:R-:W-:Y:S11]  /*45970*/  @!UPT UIADD3 URZ, URZ, URZ, URZ ;  /* 0x0000003f3f3ff290 */ /* 0x000ff6000fffe03f */
[----:B------:R-:W-:Y:S01]  /*45980*/  STL.64 [R1+0x8c0], R24 ;  /* 0x0008c01801007387 */ /* 0x000fe20000100a00 */
[----:B------:R-:W-:Y:S02]  /*45990*/  STL.64 [R1+0x8c8], R26 ;  /* 0x0008c81a01007387 */ /* 0x000fe40000100a00 */
[----:B------:R0:W-:Y:S01]  /*459a0*/  STL.64 [R1+0x1c48], R18 ;  /* 0x001c481201007387 */ /* 0x0001e20000100a00 */
[----:B---3--:R-:W-:Y:S01]  /*459b0*/  HMMA.16816.F32 R20, R16, R14, R20 ;  /* 0x0000000e1014723c */ /* 0x008fe20000001814 */
[----:B0-----:R-:W2:Y:S11]  /*459c0*/  LDL.LU.64 R18, [R1+0xd20] ;  /* 0x000d200001127983 */ /* 0x001eb60000300a00 */
[----:B------:R-:W-:Y:S11]  /*459d0*/  @!UPT UIADD3 URZ, URZ, URZ, URZ ;  /* 0x0000003f3f3ff290 */ /* 0x000ff6000fffe03f */
[----:B------:R-:W-:Y:S01]  /*459e0*/  STL.64 [R1+0x8b0], R20 ;  /* 0x0008b01401007387 */ /* 0x000fe20000100a00 */
[----:B------:R0:W-:Y:S02]  /*459f0*/  STL.64 [R1+0x8b8], R22 ;  /* 0x0008b81601007387 */ /* 0x0001e40000100a00 */
[----:B------:R-:W3:Y:S02]  /*45a00*/  LDL.LU R14, [R1+0x1518] ;  /* 0x00151800010e7983 */ /* 0x000ee40000300800 */
[----:B------:R-:W2:Y:S01]  /*45a10*/  LDL.LU R15, [R1+0x1510] ;  /* 0x00151000010f7983 */ /* 0x000ea20000300800 */
[----:B------:R-:W2:Y:S01]  /*45a20*/  LDL.LU R26, [R1+0x1508] ;  /* 0x00150800011a7983 */ /* 0x000ea20000300800 */
[----:B------:R-:W2:Y:S03]  /*45a30*/  LDL.LU R27, [R1+0x152c] ;  /* 0x00152c00011b7983 */ /* 0x000ea60000300800 */
[----:B0-----:R-:W3:Y:S01]  /*45a40*/  LDL.LU R23, [R1+0x1500] ;  /* 0x0015000001177983 */ /* 0x001ee20000300800 */
[----:B------:R-:W3:Y:S02]  /*45a50*/  LDL.LU R22, [R1+0x1524] ;  /* 0x0015240001167983 */ /* 0x000ee40000300800 */
[----:B------:R-:W3:Y:S02]  /*45a60*/  LDL.LU R25, [R1+0x14f8] ;  /* 0x0014f80001197983 */ /* 0x000ee40000300800 */
[----:B------:R-:W3:Y:S01]  /*45a70*/  LDL.LU R21, [R1+0x151c] ;  /* 0x00151c0001157983 */ /* 0x000ee20000300800 */
[----:B------:R-:W3:Y:S01]  /*45a80*/  LDL.LU R24, [R1+0x14f0] ;  /* 0x0014f00001187983 */ /* 0x000ee20000300800 */
[----:B------:R-:W-:-:S04]  /*45a90*/  IMAD.MOV.U32 R28, RZ, RZ, c[0x0][0x188] ;  /* 0x00006200ff1c7624 */ /* 0x000fc800078e00ff */
[----:B------:R-:W-:-:S04]  /*45aa0*/  IMAD.SHL.U32 R28, R28, 0x40, RZ ;  /* 0x000000401c1c7824 */ /* 0x000fc800078e00ff */
[----:B------:R-:W-:-:S05]  /*45ab0*/  IMAD.SHL.U32 R28, R28, 0x2, RZ ;  /* 0x000000021c1c7824 */ /* 0x000fca00078e00ff */
[-C--:B------:R-:W-:Y:S02]  /*45ac0*/  IADD3 R12, P0, R8, R28.reuse, RZ ;  /* 0x0000001c080c7210 */ /* 0x080fe40007f1e0ff */
[-C--:B----4-:R-:W-:Y:S01]  /*45ad0*/  IADD3 R7, P1, R4, R28.reuse, RZ ;  /* 0x0000001c04077210 */ /* 0x090fe20007f3e0ff */
[----:B--2---:R0:W-:Y:S04]  /*45ae0*/  STL.64 [R1+0x1c38], R26 ;  /* 0x001c381a01007387 */ /* 0x0041e80000100a00 */
[----:B---3--:R1:W-:Y:S01]  /*45af0*/  STL.64 [R1+0x1c30], R24 ;  /* 0x001c301801007387 */ /* 0x0083e20000100a00 */
[----:B0-----:R-:W-:Y:S02]  /*45b00*/  IMAD.MOV.U32 R26, RZ, RZ, R3 ;  /* 0x000000ffff1a7224 */ /* 0x001fe400078e0003 */
[----:B------:R-:W-:Y:S01]  /*45b10*/  IMAD.X R3, R9, 0x1, R0, P0 ;  /* 0x0000000109037824 */ /* 0x000fe200000e0600 */
[-C--:B------:R-:W-:Y:S01]  /*45b20*/  IADD3 R8, P0, R18, R28.reuse, RZ ;  /* 0x0000001c12087210 */ /* 0x080fe20007f1e0ff */
[----:B------:R-:W-:Y:S01]  /*45b30*/  IMAD.MOV.U32 R27, RZ, RZ, R2 ;  /* 0x000000ffff1b7224 */ /* 0x000fe200078e0002 */
[----:B------:R-:W-:Y:S01]  /*45b40*/  IADD3 R9, P2, R10, R28, RZ ;  /* 0x0000001c0a097210 */ /* 0x000fe20007f5e0ff */
[----:B-1----:R-:W2:Y:S01]  /*45b50*/  LDL.LU R24, [R1+0x2d0] ;  /* 0x0002d00001187983 */ /* 0x002ea20000300800 */
[----:B------:R-:W2:Y:S02]  /*45b60*/  LDL.LU R25, [R1+0x2d4] ;  /* 0x0002d40001197983 */ /* 0x000ea40000300800 */
[----:B------:R-:W3:Y:S02]  /*45b70*/  LDL.LU R29, [R1+0x1514] ;  /* 0x00151400011d7983 */ /* 0x000ee40000300800 */
[----:B------:R-:W4:Y:S01]  /*45b80*/  LDL.LU R20, [R1+0x14e8] ;  /* 0x0014e80001147983 */ /* 0x000f220000300800 */
[----:B------:R-:W2:Y:S01]  /*45b90*/  LDL.LU R13, [R1+0x150c] ;  /* 0x00150c00010d7983 */ /* 0x000ea20000300800 */
[----:B------:R-:W2:Y:S02]  /*45ba0*/  LDL.LU R2, [R1+0x14e0] ;  /* 0x0014e00001027983 */ /* 0x000ea40000300800 */
[----:B------:R0:W-:Y:S02]  /*45bb0*/  STL [R1+0x1b74], R8 ;  /* 0x001b740801007387 */ /* 0x0001e40000100800 */
[----:B0-----:R-:W2:Y:S01]  /*45bc0*/  LDL.LU R8, [R1+0x1520] ;  /* 0x0015200001087983 */ /* 0x001ea20000300800 */
[----:B------:R-:W2:Y:S02]  /*45bd0*/  LDL.LU R28, [R1+0xd4c] ;  /* 0x000d4c00011c7983 */ /* 0x000ea40000300800 */
[----:B------:R-:W-:-:S02]  /*45be0*/  IMAD.X R4, R5, 0x1, R0, P1 ;  /* 0x0000000105047824 */ /* 0x000fc400008e0600 */
[--C-:B------:R-:W-:Y:S01]  /*45bf0*/  IMAD.X R5, R19, 0x1, R0.reuse, P0 ;  /* 0x0000000113057824 */ /* 0x100fe200000e0600 */
[----:B------:R0:W-:Y:S01]  /*45c00*/  STL [R1+0x1b78], R9 ;  /* 0x001b780901007387 */ /* 0x0001e20000100800 */
[----:B------:R-:W-:-:S03]  /*45c10*/  IMAD.X R6, R11, 0x1, R0, P2 ;  /* 0x000000010b067824 */ /* 0x000fc600010e0600 */
[----:B0-----:R-:W3:Y:S01]  /*45c20*/  LDL.LU R9, [R1+0x1528] ;  /* 0x0015280001097983 */ /* 0x001ee20000300800 */
[----:B------:R-:W3:Y:S02]  /*45c30*/  LDL.LU.64 R18, [R1+0x1c48] ;  /* 0x001c480001127983 */ /* 0x000ee40000300a00 */
[----:B------:R0:W-:Y:S02]  /*45c40*/  STL [R1+0x1b7c], R5 ;  /* 0x001b7c0501007387 */ /* 0x0001e40000100800 */
[----:B0-----:R-:W3:Y:S01]  /*45c50*/  LDL.LU R5, [R1+0x1530] ;  /* 0x0015300001057983 */ /* 0x001ee20000300800 */
[----:B--2---:R-:W-:-:S05]  /*45c60*/  IADD3 R28, R28, 0x1, RZ ;  /* 0x000000011c1c7810 */ /* 0x004fca0007ffe0ff */
[----:B------:R-:W-:Y:S01]  /*45c70*/  STL [R1+0xd4c], R28 ;  /* 0x000d4c1c01007387 */ /* 0x000fe20000100800 */
[----:B------:R-:W3:Y:S02]  /*45c80*/  LDL.LU.64 R10, [R1+0x1c40] ;  /* 0x001c4000010a7983 */ /* 0x000ee40000300a00 */
[----:B------:R0:W-:Y:S02]  /*45c90*/  STL [R1+0x1b80], R6 ;  /* 0x001b800601007387 */ /* 0x0001e40000100800 */
[----:B0-----:R-:W2:Y:S01]  /*45ca0*/  LDL R6, [R1+0x194c] ;  /* 0x00194c0001067983 */ /* 0x001ea20000100800 */
[----:B---3--:R-:W-:Y:S03]  /*45cb0*/  HMMA.16816.F32 R16, R16, R10, R24 ;  /* 0x0000000a1010723c */ /* 0x008fe60000001818 */
[----:B------:R-:W3:Y:S01]  /*45cc0*/  LDL.LU.64 R26, [R1+0x1c38] ;  /* 0x001c3800011a7983 */ /* 0x000ee20000300a00 */
[----:B------:R-:W4:Y:S01]  /*45cd0*/  LDL.LU.64 R24, [R1+0x1c30] ;  /* 0x001c300001187983 */ /* 0x000f220000300a00 */
[----:B--2---:R-:W-:Y:S01]  /*45ce0*/  ISETP.NE.U32.AND P0, PT, R28, R6, PT ;  /* 0x000000061c00720c */ /* 0x004fe20003f05070 */
[----:B------:R-:W-:-:S04]  /*45cf0*/  IMAD.MOV.U32 R28, RZ, RZ, c[0x0][0x188] ;  /* 0x00006200ff1c7624 */ /* 0x000fc800078e00ff */
[----:B------:R-:W-:Y:S02]  /*45d00*/  IMAD.SHL.U32 R28, R28, 0x40, RZ ;  /* 0x000000401c1c7824 */ /* 0x000fe400078e00ff */
[----:B------:R-:W-:Y:S02]  /*45d10*/  IMAD.MOV.U32 R6, RZ, RZ, R7 ;  /* 0x000000ffff067224 */ /* 0x000fe400078e0007 */
[----:B------:R-:W-:-:S10]  /*45d20*/  IMAD.SHL.U32 R28, R28, 0x2, RZ ;  /* 0x000000021c1c7824 */ /* 0x000fd400078e00ff */
[----:B------:R-:W-:Y:S02]  /*45d30*/  IMAD.MOV.U32 R10, RZ, RZ, R19 ;  /* 0x000000ffff0a7224 */ /* 0x000fe400078e0013 */
[----:B------:R-:W-:Y:S01]  /*45d40*/  IMAD.MOV.U32 R11, RZ, RZ, R18 ;  /* 0x000000ffff0b7224 */ /* 0x000fe200078e0012 */
[----:B------:R-:W-:Y:S01]  /*45d50*/  STL.64 [R1+0x8a0], R16 ;  /* 0x0008a01001007387 */ /* 0x000fe20000100a00 */
[----:B------:R-:W-:Y:S02]  /*45d60*/  STL.64 [R1+0x8a8], R18 ;  /* 0x0008a81201007387 */ /* 0x000fe40000100a00 */
[----:B------:R0:W-:Y:S01]  /*45d70*/  STL [R1+0x1b88], R10 ;  /* 0x001b880a01007387 */ /* 0x0001e20000100800 */
[----:B------:R1:W-:Y:S01]  /*45d80*/  STL [R1+0x1b84], R11 ;  /* 0x001b840b01007387 */ /* 0x0003e20000100800 */
[----:B------:R-:W-:Y:S01]  /*45d90*/  IMAD.MOV.U32 R7, RZ, RZ, R4 ;  /* 0x000000ffff077224 */ /* 0x000fe200078e0004 */
[-C--:B------:R-:W-:Y:S02]  /*45da0*/  IADD3 R5, P6, R5, R28.reuse, RZ ;  /* 0x0000001c05057210 */ /* 0x080fe40007fde0ff */
[----:B------:R-:W-:-:S02]  /*45db0*/  IADD3 R9, P1, R9, R28, RZ ;  /* 0x0000001c09097210 */ /* 0x000fc40007f3e0ff */
[-C--:B------:R-:W-:Y:S01]  /*45dc0*/  IADD3 R8, P2, R8, R28.reuse, RZ ;  /* 0x0000001c08087210 */ /* 0x080fe20007f5e0ff */
[----:B0-----:R-:W-:Y:S02]  /*45dd0*/  IMAD.MOV.U32 R10, RZ, RZ, R12 ;  /* 0x000000ffff0a7224 */ /* 0x001fe400078e000c */
[----:B-1----:R-:W-:Y:S01]  /*45de0*/  IMAD.MOV.U32 R11, RZ, RZ, R3 ;  /* 0x000000ffff0b7224 */ /* 0x002fe200078e0003 */
[-C--:B------:R-:W-:Y:S02]  /*45df0*/  IADD3 R14, P3, R14, R28.reuse, RZ ;  /* 0x0000001c0e0e7210 */ /* 0x080fe40007f7e0ff */
[----:B------:R-:W-:Y:S02]  /*45e00*/  IADD3 R15, P4, R15, R28, RZ ;  /* 0x0000001c0f0f7210 */ /* 0x000fe40007f9e0ff */
[----:B------:R-:W-:Y:S01]  /*45e10*/  STL.64 [R1+0xd30], R10 ;  /* 0x000d300a01007387 */ /* 0x000fe20000100a00 */
[----:B------:R-:W-:Y:S02]  /*45e20*/  STL.64 [R1+0xd28], R6 ;  /* 0x000d280601007387 */ /* 0x000fe40000100a00 */
[----:B------:R-:W-:Y:S02]  /*45e30*/  STL [R1+0x1530], R5 ;  /* 0x0015300501007387 */ /* 0x000fe40000100800 */
[----:B------:R-:W-:Y:S01]  /*45e40*/  STL [R1+0x1528], R9 ;  /* 0x0015280901007387 */ /* 0x000fe20000100800 */
[----:B------:R-:W-:Y:S01]  /*45e50*/  STL [R1+0x1520], R8 ;  /* 0x0015200801007387 */ /* 0x000fe20000100800 */
[----:B------:R-:W-:Y:S02]  /*45e60*/  STL [R1+0x1518], R14 ;  /* 0x0015180e01007387 */ /* 0x000fe40000100800 */
[----:B------:R-:W-:-:S02]  /*45e70*/  IMAD.X R22, R22, 0x1, R0, P1 ;  /* 0x0000000116167824 */ /* 0x000fc400008e0600 */
[----:B------:R-:W-:Y:S02]  /*45e80*/  STL [R1+0x1510], R15 ;  /* 0x0015100f01007387 */ /* 0x000fe40000100800 */
[--C-:B------:R-:W-:Y:S02]  /*45e90*/  IMAD.X R29, R29, 0x1, R0.reuse, P3 ;  /* 0x000000011d1d7824 */ /* 0x100fe400018e0600 */
[--C-:B------:R-:W-:Y:S01]  /*45ea0*/  IMAD.X R21, R21, 0x1, R0.reuse, P2 ;  /* 0x0000000115157824 */ /* 0x100fe200010e0600 */
[-C--:B---3--:R-:W-:Y:S01]  /*45eb0*/  IADD3 R26, P5, R26, R28.reuse, RZ ;  /* 0x0000001c1a1a7210 */ /* 0x088fe20007fbe0ff */
[--C-:B------:R-:W-:Y:S01]  /*45ec0*/  IMAD.X R27, R27, 0x1, R0.reuse, P6 ;  /* 0x000000011b1b7824 */ /* 0x100fe200030e0600 */
[-C--:B------:R-:W-:Y:S02]  /*45ed0*/  IADD3 R23, P6, R23, R28.reuse, RZ ;  /* 0x0000001c17177210 */ /* 0x080fe40007fde0ff */
[-C--:B----4-:R-:W-:Y:S01]  /*45ee0*/  IADD3 R25, P1, R25, R28.reuse, RZ ;  /* 0x0000001c19197210 */ /* 0x090fe20007f3e0ff */
[----:B------:R-:W-:Y:S01]  /*45ef0*/  STL [R1+0x1508], R26 ;  /* 0x0015081a01007387 */ /* 0x000fe20000100800 */
[----:B------:R-:W-:Y:S02]  /*45f00*/  STL [R1+0x152c], R27 ;  /* 0x00152c1b01007387 */ /* 0x000fe40000100800 */
[----:B------:R-:W-:Y:S01]  /*45f10*/  STL [R1+0x1500], R23 ;  /* 0x0015001701007387 */ /* 0x000fe20000100800 */
[-C--:B------:R-:W-:Y:S01]  /*45f20*/  IADD3 R24, P2, R24, R28.reuse, RZ ;  /* 0x0000001c18187210 */ /* 0x080fe20007f5e0ff */
[----:B------:R-:W-:Y:S01]  /*45f30*/  STL [R1+0x1524], R22 ;  /* 0x0015241601007387 */ /* 0x000fe20000100800 */
[----:B------:R-:W-:Y:S02]  /*45f40*/  STL [R1+0x14f8], R25 ;  /* 0x0014f81901007387 */ /* 0x000fe40000100800 */
[----:B------:R0:W-:Y:S02]  /*45f50*/  STL [R1+0x1514], R29 ;  /* 0x0015141d01007387 */ /* 0x0001e40000100800 */
[----:B------:R-:W-:Y:S01]  /*45f60*/  STL [R1+0x151c], R21 ;  /* 0x00151c1501007387 */ /* 0x000fe20000100800 */
[----:B0-----:R-:W2:Y:S01]  /*45f70*/  LDL.LU R29, [R1+0x1504] ;  /* 0x00150400011d7983 */ /* 0x001ea20000300800 */
[----:B------:R-:W-:Y:S02]  /*45f80*/  STL [R1+0x14f0], R24 ;  /* 0x0014f01801007387 */ /* 0x000fe40000100800 */
[----:B------:R-:W3:Y:S01]  /*45f90*/  LDL.LU R7, [R1+0x14f4] ;  /* 0x0014f40001077983 */ /* 0x000ee20000300800 */
[----:B------:R-:W-:Y:S01]  /*45fa0*/  IADD3 R20, P3, R20, R28, RZ ;  /* 0x0000001c14147210 */ /* 0x000fe20007f7e0ff */
[----:B------:R-:W-:-:S04]  /*45fb0*/  IMAD.X R13, R13, 0x1, R0, P4 ;  /* 0x000000010d0d7824 */ /* 0x000fc800020e0600 */
[----:B------:R-:W-:Y:S04]  /*45fc0*/  STL [R1+0x14e8], R20 ;  /* 0x0014e81401007387 */ /* 0x000fe80000100800 */
[----:B---3--:R0:W-:Y:S01]  /*45fd0*/  STL [R1+0x1c28], R7 ;  /* 0x001c280701007387 */ /* 0x0081e20000100800 */
[----:B------:R-:W-:Y:S03]  /*45fe0*/  STL [R1+0x150c], R13 ;  /* 0x00150c0d01007387 */ /* 0x000fe60000100800 */
[----:B0-----:R-:W3:Y:S01]  /*45ff0*/  LDL.LU R7, [R1+0x14d0] ;  /* 0x0014d00001077983 */ /* 0x001ee20000300800 */
[----:B------:R-:W-:-:S05]  /*46000*/  IADD3 R2, P4, R2, R28, RZ ;  /* 0x0000001c02027210 */ /* 0x000fca0007f9e0ff */
[----:B------:R-:W-:Y:S04]  /*46010*/  STL [R1+0x14e0], R2 ;  /* 0x0014e00201007387 */ /* 0x000fe80000100800 */
[----:B---3--:R0:W-:Y:S04]  /*46020*/  STL [R1+0x1c2c], R7 ;  /* 0x001c2c0701007387 */ /* 0x0081e80000100800 */
[----:B0-----:R-:W3:Y:S01]  /*46030*/  LDL.LU R7, [R1+0x14d8] ;  /* 0x0014d80001077983 */ /* 0x001ee20000300800 */
        /* <DEDUP_REMOVED lines=21> */
[----:B--2---:R-:W-:-:S02]  /*46190*/  IMAD.X R29, R29, 0x1, R0, P5 ;  /* 0x000000011d1d7824 */ /* 0x004fc400028e0600 */
[----:B------:R-:W2:Y:S01]  /*461a0*/  LDL.LU R2, [R1+0x149c] ;  /* 0x00149c0001027983 */ /* 0x000ea20000300800 */
[----:B------:R-:W2:Y:S01]  /*461b0*/  LDL.LU R24, [R1+0x1470] ;  /* 0x0014700001187983 */ /* 0x000ea20000300800 */
[----:B------:R-:W2:Y:S02]  /*461c0*/  LDL.LU R20, [R1+0x1494] ;  /* 0x0014940001147983 */ /* 0x000ea40000300800 */
[----:B------:R-:W2:Y:S02]  /*461d0*/  LDL.LU R13, [R1+0x1468] ;  /* 0x00146800010d7983 */ /* 0x000ea40000300800 */
[----:B------:R0:W-:Y:S02]  /*461e0*/  STL [R1+0x1504], R29 ;  /* 0x0015041d01007387 */ /* 0x0001e40000100800 */
[----:B0-----:R-:W2:Y:S01]  /*461f0*/  LDL.LU R29, [R1+0x148c] ;  /* 0x00148c00011d7983 */ /* 0x001ea20000300800 */
[----:B---3--:R-:W-:-:S05]  /*46200*/  IADD3 R7, P5, R7, R28, RZ ;  /* 0x0000001c07077210 */ /* 0x008fca0007fbe0ff */
[----:B------:R0:W-:Y:S04]  /*46210*/  STL [R1+0x14d8], R7 ;  /* 0x0014d80701007387 */ /* 0x0001e80000100800 */
[----:B0-----:R-:W3:Y:S01]  /*46220*/  LDL.LU R7, [R1+0x1c2c] ;  /* 0x001c2c0001077983 */ /* 0x001ee20000300800 */
[----:B------:R-:W2:Y:S02]  /*46230*/  LDL.LU R28, [R1+0x14fc] ;  /* 0x0014fc00011c7983 */ /* 0x000ea40000300800 */
[----:B--2---:R-:W-:-:S05]  /*46240*/  IMAD.X R28, R28, 0x1, R0, P6 ;  /* 0x000000011c1c7824 */ /* 0x004fca00030e0600 */
[----:B------:R0:W-:Y:S02]  /*46250*/  STL [R1+0x14fc], R28 ;  /* 0x0014fc1c01007387 */ /* 0x0001e40000100800 */
[----:B0-----:R-:W-:-:S04]  /*46260*/  IMAD.MOV.U32 R28, RZ, RZ, c[0x0][0x188] ;  /* 0x00006200ff1c7624 */ /* 0x001fc800078e00ff */
[----:B------:R-:W-:-:S04]  /*46270*/  IMAD.SHL.U32 R28, R28, 0x40, RZ ;  /* 0x000000401c1c7824 */ /* 0x000fc800078e00ff */
[----:B------:R-:W-:-:S05]  /*46280*/  IMAD.SHL.U32 R28, R28, 0x2, RZ ;  /* 0x000000021c1c7824 */ /* 0x000fca00078e00ff */
[----:B---3--:R-:W-:-:S05]  /*46290*/  IADD3 R7, P6, R7, R28, RZ ;  /* 0x0000001c07077210 */ /* 0x008fca0007fde0ff */
[----:B------:R0:W-:Y:S04]  /*462a0*/  STL [R1+0x14d0], R7 ;  /* 0x0014d00701007387 */ /* 0x0001e80000100800 */
[----:B0-----:R-:W2:Y:S01]  /*462b0*/  LDL.LU R7, [R1+0x1c28] ;  /* 0x001c280001077983 */ /* 0x001ea20000300800 */
[--C-:B----4-:R-:W-:Y:S01]  /*462c0*/  IMAD.X R12, R12, 0x1, R0.reuse, P2 ;  /* 0x000000010c0c7824 */ /* 0x110fe200010e0600 */
[-C--:B------:R-:W-:Y:S01]  /*462d0*/  IADD3 R3, P2, R3, R28.reuse, RZ ;  /* 0x0000001c03037210 */ /* 0x080fe20007f5e0ff */
[--C-:B------:R-:W-:Y:S01]  /*462e0*/  IMAD.X R11, R11, 0x1, R0.reuse, P3 ;  /* 0x000000010b0b7824 */ /* 0x100fe200018e0600 */
        /* <DEDUP_REMOVED lines=12> */
[----:B------:R-:W-:Y:S01]  /*463b0*/  IADD3 R22, P4, R22, R28, RZ ;  /* 0x0000001c16167210 */ /* 0x000fe20007f9e0ff */
[----:B------:R-:W-:-:S02]  /*463c0*/  IMAD.X R2, R2, 0x1, R0, P6 ;  /* 0x0000000102027824 */ /* 0x000fc400030e0600 */
[--C-:B------:R-:W-:Y:S01]  /*463d0*/  IMAD.X R25, R25, 0x1, R0.reuse, P5 ;  /* 0x0000000119197824 */ /* 0x100fe200028e0600 */
[-C--:B------:R-:W-:Y:S02]  /*463e0*/  IADD3 R21, P5, R21, R28.reuse, RZ ;  /* 0x0000001c15157210 */ /* 0x080fe40007fbe0ff */
[-C--:B------:R-:W-:Y:S01]  /*463f0*/  IADD3 R24, P6, R24, R28.reuse, RZ ;  /* 0x0000001c18187210 */ /* 0x080fe20007fde0ff */
[----:B--2---:R-:W-:Y:S01]  /*46400*/  IMAD.X R7, R7, 0x1, R0, P1 ;  /* 0x0000000107077824 */ /* 0x004fe200008e0600 */
[----:B------:R-:W-:-:S04]  /*46410*/  IADD3 R4, P1, R4, R28, RZ ;  /* 0x0000001c04047210 */ /* 0x000fc80007f3e0ff */
[----:B------:R-:W-:Y:S01]  /*46420*/  STL [R1+0x14f4], R7 ;  /* 0x0014f40701007387 */ /* 0x000fe20000100800 */
[----:B------:R-:W-:Y:S02]  /*46430*/  STL [R1+0x14c8], R4 ;  /* 0x0014c80401007387 */ /* 0x000fe40000100800 */
[----:B------:R-:W-:Y:S02]  /*46440*/  STL [R1+0x14ec], R12 ;  /* 0x0014ec0c01007387 */ /* 0x000fe40000100800 */
[----:B------:R-:W-:Y:S01]  /*46450*/  STL [R1+0x14c0], R3 ;  /* 0x0014c00301007387 */ /* 0x000fe20000100800 */
[----:B------:R-:W-:Y:S01]  /*46460*/  STL [R1+0x14e4], R11 ;  /* 0x0014e40b01007387 */ /* 0x000fe20000100800 */
[----:B------:R-:W-:Y:S02]  /*46470*/  STL [R1+0x14b8], R10 ;  /* 0x0014b80a01007387 */ /* 0x000fe40000100800 */
[----:B------:R-:W-:Y:S02]  /*46480*/  STL [R1+0x14dc], R16 ;  /* 0x0014dc1001007387 */ /* 0x000fe40000100800 */
[----:B------:R-:W-:Y:S02]  /*46490*/  STL [R1+0x14b0], R17 ;  /* 0x0014b01101007387 */ /* 0x000fe40000100800 */
[--C-:B------:R-:W-:Y:S01]  /*464a0*/  IMAD.X R9, R9, 0x1, R0.reuse, P1 ;  /* 0x0000000109097824 */ /* 0x100fe200008e0600 */
[----:B------:R-:W-:Y:S01]  /*464b0*/  STL [R1+0x14d4], R18 ;  /* 0x0014d41201007387 */ /* 0x000fe20000100800 */
[-C--:B------:R-:W-:Y:S01]  /*464c0*/  IADD3 R8, P1, R8, R28.reuse, RZ ;  /* 0x0000001c08087210 */ /* 0x080fe20007f3e0ff */
        /* <DEDUP_REMOVED lines=11> */
[----:B------:R0:W-:Y:S02]  /*46580*/  STL [R1+0x149c], R2 ;  /* 0x00149c0201007387 */ /* 0x0001e40000100800 */
[----:B------:R-:W-:Y:S01]  /*46590*/  STL [R1+0x14a4], R25 ;  /* 0x0014a41901007387 */ /* 0x000fe20000100800 */
[----:B0-----:R-:W2:Y:S01]  /*465a0*/  LDL.LU R2, [R1+0x1460] ;  /* 0x0014600001027983 */ /* 0x001ea20000300800 */
[----:B------:R-:W-:Y:S02]  /*465b0*/  STL [R1+0x1478], R21 ;  /* 0x0014781501007387 */ /* 0x000fe40000100800 */
[----:B------:R-:W-:Y:S02]  /*465c0*/  STL [R1+0x1470], R24 ;  /* 0x0014701801007387 */ /* 0x000fe40000100800 */
[----:B------:R-:W3:Y:S02]  /*465d0*/  LDL.LU R7, [R1+0x1450] ;  /* 0x0014500001077983 */ /* 0x000ee40000300800 */
[--C-:B------:R-:W-:Y:S01]  /*465e0*/  IMAD.X R20, R20, 0x1, R0.reuse, P1 ;  /* 0x0000000114147824 */ /* 0x100fe200008e0600 */
[----:B------:R-:W-:Y:S01]  /*465f0*/  IADD3 R13, P1, R13, R28, RZ ;  /* 0x0000001c0d0d7210 */ /* 0x000fe20007f3e0ff */
[----:B------:R-:W-:-:S03]  /*46600*/  IMAD.X R29, R29, 0x1, R0, P2 ;  /* 0x000000011d1d7824 */ /* 0x000fc600010e0600 */
[----:B------:R-:W-:Y:S04]  /*46610*/  STL [R1+0x1494], R20 ;  /* 0x0014941401007387 */ /* 0x000fe80000100800 */
[----:B---3--:R0:W-:Y:S01]  /*46620*/  STL [R1+0x1c24], R7 ;  /* 0x001c240701007387 */ /* 0x0081e20000100800 */
[----:B------:R-:W-:Y:S03]  /*46630*/  STL [R1+0x1468], R13 ;  /* 0x0014680d01007387 */ /* 0x000fe60000100800 */
[----:B0-----:R-:W3:Y:S01]  /*46640*/  LDL.LU R7, [R1+0x1458] ;  /* 0x0014580001077983 */ /* 0x001ee20000300800 */
[----:B------:R0:W-:Y:S02]  /*46650*/  STL [R1+0x148c], R29 ;  /* 0x00148c1d01007387 */ /* 0x0001e40000100800 */
[----:B------:R-:W4:Y:S02]  /*46660*/  LDL.LU R4, [R1+0x1474] ;  /* 0x0014740001047983 */ /* 0x000f240000300800 */
        /* <DEDUP_REMOVED lines=21> */
[----:B0-----:R-:W3:Y:S01]  /*467c0*/  LDL.LU R29, [R1+0x141c] ;  /* 0x00141c00011d7983 */ /* 0x001ee20000300800 */
[----:B--2---:R-:W-:-:S02]  /*467d0*/  IADD3 R2, P2, R2, R28, RZ ;  /* 0x0000001c02027210 */ /* 0x004fc40007f5e0ff */
[----:B------:R-:W2:Y:S02]  /*467e0*/  LDL.LU R28, [R1+0x1484] ;  /* 0x00148400011c7983 */ /* 0x000ea40000300800 */
[----:B------:R-:W3:Y:S01]  /*467f0*/  LDL.LU R20, [R1+0x13f0] ;  /* 0x0013f00001147983 */ /* 0x000ee20000300800 */
[----:B------:R-:W3:Y:S01]  /*46800*/  LDL.LU R13, [R1+0x1414] ;  /* 0x00141400010d7983 */ /* 0x000ee20000300800 */
[----:B------:R0:W-:Y:S03]  /*46810*/  STL [R1+0x1460], R2 ;  /* 0x0014600201007387 */ /* 0x0001e60000100800 */
[----:B0-----:R-:W3:Y:S01]  /*46820*/  LDL.LU R2, [R1+0x13e8] ;  /* 0x0013e80001027983 */ /* 0x001ee20000300800 */
        /* <DEDUP_REMOVED lines=8> */
[----:B------:R-:W3:Y:S02]  /*468b0*/  LDL.LU R28, [R1+0x147c] ;  /* 0x00147c00011c7983 */ /* 0x000ee40000300800 */
[--C-:B----4-:R-:W-:Y:S02]  /*468c0*/  IMAD.X R4, R4, 0x1, R0.reuse, P5 ;  /* 0x0000000104047824 */ /* 0x110fe400028e0600 */
[--C-:B------:R-:W-:Y:S02]  /*468d0*/  IMAD.X R3, R3, 0x1, R0.reuse, P6 ;  /* 0x0000000103037824 */ /* 0x100fe400030e0600 */
[----:B------:R-:W-:-:S02]  /*468e0*/  IMAD.X R10, R10, 0x1, R0, P1 ;  /* 0x000000010a0a7824 */ /* 0x000fc400008e0600 */
[--C-:B------:R-:W-:Y:S02]  /*468f0*/  IMAD.X R17, R17, 0x1, R0.reuse, P2 ;  /* 0x0000000111117824 */ /* 0x100fe400010e0600 */
[--C-:B------:R-:W-:Y:S02]  /*46900*/  IMAD.X R19, R19, 0x1, R0.reuse, P3 ;  /* 0x0000000113137824 */ /* 0x100fe400018e0600 */
[----:B---3--:R-:W-:-:S05]  /*46910*/  IMAD.X R28, R28, 0x1, R0, P4 ;  /* 0x000000011c1c7824 */ /* 0x008fca00020e0600 */
[----:B------:R0:W-:Y:S02]  /*46920*/  STL [R1+0x147c], R28 ;  /* 0x00147c1c01007387 */ /* 0x0001e40000100800 */
[----:B0-----:R-:W-:-:S04]  /*46930*/  IMAD.MOV.U32 R28, RZ, RZ, c[0x0][0x188] ;  /* 0x00006200ff1c7624 */ /* 0x001fc800078e00ff */
[----:B------:R-:W-:-:S04]  /*46940*/  IMAD.SHL.U32 R28, R28, 0x40, RZ ;  /* 0x000000401c1c7824 */ /* 0x000fc800078e00ff */
[----:B------:R-:W-:-:S05]  /*46950*/  IMAD.SHL.U32 R28, R28, 0x2, RZ ;  /* 0x000000021c1c7824 */ /* 0x000fca00078e00ff */
[-C--:B--2---:R-:W-:Y:S02]  /*46960*/  IADD3 R7, P4, R7, R28.reuse, RZ ;  /* 0x0000001c07077210 */ /* 0x084fe40007f9e0ff */
[-C--:B------:R-:W-:Y:S02]  /*46970*/  IADD3 R12, P5, R12, R28.reuse, RZ ;  /* 0x0000001c0c0c7210 */ /* 0x080fe40007fbe0ff */
[-C--:B------:R-:W-:Y:S02]  /*46980*/  IADD3 R11, P6, R11, R28.reuse, RZ ;  /* 0x0000001c0b0b7210 */ /* 0x080fe40007fde0ff */
[-C--:B------:R-:W-:Y:S01]  /*46990*/  IADD3 R16, P1, R16, R28.reuse, RZ ;  /* 0x0000001c10107210 */ /* 0x080fe20007f3e0ff */
[----:B------:R-:W-:Y:S01]  /*469a0*/  STL [R1+0x1450], R7 ;  /* 0x0014500701007387 */ /* 0x000fe20000100800 */
[----:B------:R-:W-:Y:S02]  /*469b0*/  STL [R1+0x1474], R4 ;  /* 0x0014740401007387 */ /* 0x000fe40000100800 */
[----:B------:R-:W-:Y:S02]  /*469c0*/  STL [R1+0x1448], R12 ;  /* 0x0014480c01007387 */ /* 0x000fe40000100800 */
[----:B------:R-:W-:Y:S01]  /*469d0*/  STL [R1+0x146c], R3 ;  /* 0x00146c0301007387 */ /* 0x000fe20000100800 */
[-C--:B------:R-:W-:Y:S01]  /*469e0*/  IADD3 R18, P2, R18, R28.reuse, RZ ;  /* 0x0000001c12127210 */ /* 0x080fe20007f5e0ff */
[----:B------:R-:W-:Y:S01]  /*469f0*/  STL [R1+0x1440], R11 ;  /* 0x0014400b01007387 */ /* 0x000fe20000100800 */
[----:B------:R-:W-:Y:S01]  /*46a00*/  STL [R1+0x1464], R10 ;  /* 0x0014640a01007387 */ /* 0x000fe20000100800 */
[-C--:B------:R-:W-:Y:S01]  /*46a10*/  IADD3 R6, P3, R6, R28.reuse, RZ ;  /* 0x0000001c06067210 */ /* 0x080fe20007f7e0ff */
[----:B------:R-:W-:Y:S02]  /*46a20*/  STL [R1+0x1438], R16 ;  /* 0x0014381001007387 */ /* 0x000fe40000100800 */
[--C-:B------:R-:W-:Y:S01]  /*46a30*/  IMAD.X R5, R5, 0x1, R0.reuse, P4 ;  /* 0x0000000105057824 */ /* 0x100fe200020e0600 */
        /* <DEDUP_REMOVED lines=17> */
[----:B------:R-:W-:Y:S01]  /*46b50*/  IADD3 R25, P2, R25, R28, RZ ;  /* 0x0000001c19197210 */ /* 0x000fe20007f5e0ff */
[----:B------:R-:W-:Y:S02]  /*46b60*/  STL [R1+0x1410], R26 ;  /* 0x0014101a01007387 */ /* 0x000fe40000100800 */
[--C-:B------:R-:W-:Y:S01]  /*46b70*/  IMAD.X R29, R29, 0x1, R0.reuse, P4 ;  /* 0x000000011d1d7824 */ /* 0x100fe200020e0600 */
[----:B------:R-:W-:Y:S01]  /*46b80*/  STL [R1+0x1434], R27 ;  /* 0x0014341b01007387 */ /* 0x000fe20000100800 */
[----:B------:R-:W-:-:S02]  /*46b90*/  IMAD.X R21, R21, 0x1, R0, P3 ;  /* 0x0000000115157824 */ /* 0x000fc400018e0600 */
        /* <DEDUP_REMOVED lines=1320> */
[----:B------:R1:W-:Y:S03]  /*4be20*/  STL [R1+0xda0], R13 ;  /* 0x000da00d01007387 */ /* 0x0003e60000100800 */
        /* <DEDUP_REMOVED lines=25> */
[----:B--2---:R-:W-:-:S02]  /*4bfc0*/  IADD3 R2, P3, R2, R28, RZ ;  /* 0x0000001c02027210 */ /* 0x004fc40007f7e0ff */
[----:B------:R-:W2:Y:S02]  /*4bfd0*/  LDL.LU R28, [R1+0xdbc] ;  /* 0x000dbc00011c7983 */ /* 0x000ea40000300800 */
[----:B-1----:R-:W3:Y:S01]  /*4bfe0*/  LDL.LU R13, [R1+0x18a0] ;  /* 0x0018a000010d7983 */ /* 0x002ee20000300800 */
[----:B0-----:R-:W3:Y:S01]  /*4bff0*/  LDL.LU R29, [R1+0x154c] ;  /* 0x00154c00011d7983 */ /* 0x001ee20000300800 */
        /* <DEDUP_REMOVED lines=40> */
[----:B------:R-:W-:Y:S01]  /*4c280*/  IADD3 R14, P6, R14, UR8, RZ ;  /* 0x000000080e0e7c10 */ /* 0x000fe2000ffde0ff */
        /* <DEDUP_REMOVED lines=13> */
[----:B------:R-:W-:Y:S02]  /*4c360*/  STL [R1+0xd6c], R27 ;  /* 0x000d6c1b01007387 */ /* 0x000fe40000100800 */
[--C-:B------:R-:W-:Y:S01]  /*4c370*/  IMAD.X R21, R21, 0x1, R0.reuse, P4 ;  /* 0x0000000115157824 */ /* 0x100fe200020e0600 */
[----:B------:R-:W-:Y:S01]  /*4c380*/  STL [R1+0x18ac], R23 ;  /* 0x0018ac1701007387 */ /* 0x000fe20000100800 */
[----:B------:R-:W-:Y:S01]  /*4c390*/  IADD3 R24, P4, R24, UR8, RZ ;  /* 0x0000000818187c10 */ /* 0x000fe2000ff9e0ff */
[----:B------:R-:W-:Y:S02]  /*4c3a0*/  STL [R1+0xd64], R22 ;  /* 0x000d641601007387 */ /* 0x000fe40000100800 */
[----:B------:R-:W-:Y:S01]  /*4c3b0*/  IMAD.X R20, R20, 0x1, R0, P5 ;  /* 0x0000000114147824 */ /* 0x000fe200028e0600 */
[----:B------:R-:W-:Y:S01]  /*4c3c0*/  STL [R1+0x18a8], R25 ;  /* 0x0018a81901007387 */ /* 0x000fe20000100800 */
[----:B------:R0:W-:Y:S02]  /*4c3d0*/  STL [R1+0x1b8c], R0 ;  /* 0x001b8c0001007387 */ /* 0x0001e40000100800 */
[----:B------:R-:W-:Y:S02]  /*4c3e0*/  STL [R1+0xd5c], R21 ;  /* 0x000d5c1501007387 */ /* 0x000fe40000100800 */
[----:B------:R-:W-:Y:S01]  /*4c3f0*/  STL [R1+0x18a4], R24 ;  /* 0x0018a41801007387 */ /* 0x000fe20000100800 */
[----:B------:R-:W-:Y:S04]  /*4c400*/  STL [R1+0xd54], R20 ;  /* 0x000d541401007387 */ /* 0x000fe80000100800 */
[----:B0-----:R-:W2:Y:S01]  /*4c410*/  LDL.LU R0, [R1+0x1544] ;  /* 0x0015440001007983 */ /* 0x001ea20000300800 */
[----:B------:R-:W-:-:S02]  /*4c420*/  IADD3 R13, P5, R13, UR8, RZ ;  /* 0x000000080d0d7c10 */ /* 0x000fc4000ffbe0ff */
[----:B------:R-:W-:-:S03]  /*4c430*/  IADD3.X R29, R29, UR5, RZ, P6, !PT ;  /* 0x000000051d1d7c10 */ /* 0x000fc6000b7fe4ff */
[----:B------:R-:W-:Y:S04]  /*4c440*/  STL [R1+0x18a0], R13 ;  /* 0x0018a00d01007387 */ /* 0x000fe80000100800 */
[----:B--2---:R0:W-:Y:S01]  /*4c450*/  STL [R1+0x1bc8], R0 ;  /* 0x001bc80001007387 */ /* 0x0041e20000100800 */
[----:B------:R-:W-:Y:S03]  /*4c460*/  STL [R1+0x154c], R29 ;  /* 0x00154c1d01007387 */ /* 0x000fe60000100800 */
[----:B0-----:R-:W2:Y:S01]  /*4c470*/  LDL.LU R0, [R1+0x1898] ;  /* 0x0018980001007983 */ /* 0x001ea20000300800 */
[----:B------:R-:W-:-:S05]  /*4c480*/  IADD3 R2, P6, R2, UR8, RZ ;  /* 0x0000000802027c10 */ /* 0x000fca000ffde0ff */
[----:B------:R-:W-:Y:S04]  /*4c490*/  STL [R1+0x189c], R2 ;  /* 0x00189c0201007387 */ /* 0x000fe80000100800 */
[----:B--2---:R0:W-:Y:S04]  /*4c4a0*/  STL [R1+0x1bcc], R0 ;  /* 0x001bcc0001007387 */ /* 0x0041e80000100800 */
[----:B0-----:R-:W2:Y:S01]  /*4c4b0*/  LDL.LU R0, [R1+0xd50] ;  /* 0x000d500001007983 */ /* 0x001ea20000300800 */
[----:B------:R-:W3:Y:S02]  /*4c4c0*/  LDL.LU R28, [R1+0x1890] ;  /* 0x00189000011c7983 */ /* 0x000ee40000300800 */
        /* <DEDUP_REMOVED lines=27> */
[----:B--2---:R-:W-:-:S05]  /*4c680*/  IADD3.X R0, R0, UR5, RZ, P1, !PT ;  /* 0x0000000500007c10 */ /* 0x004fca0008ffe4ff */
[----:B------:R0:W-:Y:S04]  /*4c690*/  STL [R1+0xd50], R0 ;  /* 0x000d500001007387 */ /* 0x0001e80000100800 */
[----:B0-----:R-:W2:Y:S02]  /*4c6a0*/  LDL.LU R0, [R1+0x1bcc] ;  /* 0x001bcc0001007983 */ /* 0x001ea40000300800 */
[----:B--2---:R-:W-:-:S05]  /*4c6b0*/  IADD3 R0, P1, R0, UR8, RZ ;  /* 0x0000000800007c10 */ /* 0x004fca000ff3e0ff */
[----:B------:R0:W-:Y:S04]  /*4c6c0*/  STL [R1+0x1898], R0 ;  /* 0x0018980001007387 */ /* 0x0001e80000100800 */
[----:B0-----:R-:W2:Y:S01]  /*4c6d0*/  LDL.LU R0, [R1+0x1bc8] ;  /* 0x001bc80001007983 */ /* 0x001ea20000300800 */
[----:B----4-:R-:W-:Y:S01]  /*4c6e0*/  IADD3.X R7, R7, UR5, RZ, P3, !PT ;  /* 0x0000000507077c10 */ /* 0x010fe20009ffe4ff */
[----:B---3--:R-:W-:Y:S01]  /*4c6f0*/  IADD3 R4, P3, R4, UR8, RZ ;  /* 0x0000000804047c10 */ /* 0x008fe2000ff7e0ff */
[----:B------:R-:W-:Y:S01]  /*4c700*/  IADD3.X R12, R12, UR5, RZ, P4, !PT ;  /* 0x000000050c0c7c10 */ /* 0x000fe2000a7fe4ff */
[----:B------:R-:W-:Y:S01]  /*4c710*/  IADD3 R3, P4, R3, UR8, RZ ;  /* 0x0000000803037c10 */ /* 0x000fe2000ff9e0ff */
        /* <DEDUP_REMOVED lines=16> */
[----:B--2---:R-:W-:Y:S01]  /*4c820*/  IADD3.X R0, R0, UR5, RZ, P2, !PT ;  /* 0x0000000500007c10 */ /* 0x004fe200097fe4ff */
[----:B------:R-:W-:-:S04]  /*4c830*/  IADD3 R28, P2, R28, UR8, RZ ;  /* 0x000000081c1c7c10 */ /* 0x000fc8000ff5e0ff */
[----:B------:R0:W-:Y:S01]  /*4c840*/  STL [R1+0x1544], R0 ;  /* 0x0015440001007387 */ /* 0x0001e20000100800 */
[----:B------:R-:W-:Y:S02]  /*4c850*/  STL [R1+0x1890], R28 ;  /* 0x0018901c01007387 */ /* 0x000fe40000100800 */
[----:B------:R-:W-:Y:S02]  /*4c860*/  STL [R1+0x1540], R7 ;  /* 0x0015400701007387 */ /* 0x000fe40000100800 */
[----:B------:R-:W-:Y:S01]  /*4c870*/  STL [R1+0x1888], R4 ;  /* 0x0018880401007387 */ /* 0x000fe20000100800 */
[----:B------:R-:W-:Y:S01]  /*4c880*/  STL [R1+0x153c], R12 ;  /* 0x00153c0c01007387 */ /* 0x000fe20000100800 */
[----:B------:R-:W-:Y:S02]  /*4c890*/  STL [R1+0x1880], R3 ;  /* 0x0018800301007387 */ /* 0x000fe40000100800 */
[----:B------:R-:W-:Y:S02]  /*4c8a0*/  STL [R1+0x1538], R11 ;  /* 0x0015380b01007387 */ /* 0x000fe40000100800 */
[----:B------:R-:W-:Y:S01]  /*4c8b0*/  STL [R1+0x1878], R10 ;  /* 0x0018780a01007387 */ /* 0x000fe20000100800 */
[----:B------:R-:W-:Y:S01]  /*4c8c0*/  IADD3.X R6, R6, UR5, RZ, P2, !PT ;  /* 0x0000000506067c10 */ /* 0x000fe200097fe4ff */
[----:B------:R-:W-:Y:S01]  /*4c8d0*/  STL [R1+0x1534], R16 ;  /* 0x0015341001007387 */ /* 0x000fe20000100800 */
[----:B------:R-:W-:Y:S01]  /*4c8e0*/  IADD3 R5, P2, R5, UR8, RZ ;  /* 0x0000000805057c10 */ /* 0x000fe2000ff5e0ff */
        /* <DEDUP_REMOVED lines=11> */
[----:B------:R-:W-:Y:S01]  /*4c9a0*/  IADD3.X R24, R24, UR5, RZ, P2, !PT ;  /* 0x0000000518187c10 */ /* 0x000fe200097fe4ff */
[----:B------:R-:W-:Y:S01]  /*4c9b0*/  STL [R1+0x186c], R23 ;  /* 0x00186c1701007387 */ /* 0x000fe20000100800 */
[----:B------:R-:W-:Y:S01]  /*4c9c0*/  IADD3 R20, P2, R20, UR8, RZ ;  /* 0x0000000814147c10 */ /* 0x000fe2000ff5e0ff */
[----:B------:R-:W-:Y:S01]  /*4c9d0*/  STL [R1+0x1840], R22 ;  /* 0x0018401601007387 */ /* 0x000fe20000100800 */
[----:B------:R-:W-:Y:S02]  /*4c9e0*/  STL [R1+0x1864], R25 ;  /* 0x0018641901007387 */ /* 0x000fe40000100800 */
[----:B------:R-:W-:Y:S02]  /*4c9f0*/  STL [R1+0x1838], R21 ;  /* 0x0018381501007387 */ /* 0x000fe40000100800 */
[----:B------:R-:W-:Y:S01]  /*4ca00*/  STL [R1+0x185c], R24 ;  /* 0x00185c1801007387 */ /* 0x000fe20000100800 */
[----:B------:R-:W-:Y:S01]  /*4ca10*/  STL [R1+0x1830], R20 ;  /* 0x0018301401007387 */ /* 0x000fe20000100800 */
[----:B0-----:R-:W2:Y:S01]  /*4ca20*/  LDL.LU R0, [R1+0x1818] ;  /* 0x0018180001007983 */ /* 0x001ea20000300800 */
[----:B------:R-:W-:Y:S01]  /*4ca30*/  IADD3.X R13, R13, UR5, RZ, P3, !PT ;  /* 0x000000050d0d7c10 */ /* 0x000fe20009ffe4ff */
[----:B------:R-:W-:-:S04]  /*4ca40*/  IADD3 R29, P3, R29, UR8, RZ ;  /* 0x000000081d1d7c10 */ /* 0x000fc8000ff7e0ff */
[----:B------:R-:W-:Y:S04]  /*4ca50*/  STL [R1+0x1854], R13 ;  /* 0x0018540d01007387 */ /* 0x000fe80000100800 */
[----:B--2---:R0:W-:Y:S01]  /*4ca60*/  STL [R1+0x1bc0], R0 ;  /* 0x001bc00001007387 */ /* 0x0041e20000100800 */
[----:B------:R-:W-:Y:S03]  /*4ca70*/  STL [R1+0x1828], R29 ;  /* 0x0018281d01007387 */ /* 0x000fe60000100800 */
[----:B0-----:R-:W2:Y:S01]  /*4ca80*/  LDL.LU R0, [R1+0x1844] ;  /* 0x0018440001007983 */ /* 0x001ea20000300800 */
[----:B------:R-:W-:-:S05]  /*4ca90*/  IADD3.X R2, R2, UR5, RZ, P4, !PT ;  /* 0x0000000502027c10 */ /* 0x000fca000a7fe4ff */
        /* <DEDUP_REMOVED lines=31> */
[----:B--2---:R-:W-:-:S05]  /*4cc90*/  IADD3 R0, P4, R0, UR8, RZ ;  /* 0x0000000800007c10 */ /* 0x004fca000ff9e0ff */
[----:B------:R0:W-:Y:S04]  /*4cca0*/  STL [R1+0x1820], R0 ;  /* 0x0018200001007387 */ /* 0x0001e80000100800 */
[----:B0-----:R-:W2:Y:S02]  /*4ccb0*/  LDL.LU R0, [R1+0x1bc4] ;  /* 0x001bc40001007983 */ /* 0x001ea40000300800 */
[----:B--2---:R-:W-:-:S05]  /*4ccc0*/  IADD3.X R0, R0, UR5, RZ, P5, !PT ;  /* 0x0000000500007c10 */ /* 0x004fca000affe4ff */
[----:B------:R0:W-:Y:S04]  /*4ccd0*/  STL [R1+0x1844], R0 ;  /* 0x0018440001007387 */ /* 0x0001e80000100800 */
[----:B0-----:R-:W2:Y:S01]  /*4cce0*/  LDL.LU R0, [R1+0x1bc0] ;  /* 0x001bc00001007983 */ /* 0x001ea20000300800 */
[----:B---3--:R-:W-:Y:S01]  /*4ccf0*/  IADD3.X R28, R28, UR5, RZ, P6, !PT ;  /* 0x000000051c1c7c10 */ /* 0x008fe2000b7fe4ff */
[----:B----4-:R-:W-:Y:S01]  /*4cd00*/  IADD3 R7, P6, R7, UR8, RZ ;  /* 0x0000000807077c10 */ /* 0x010fe2000ffde0ff */
        /* <DEDUP_REMOVED lines=18> */
[----:B------:R-:W-:-:S02]  /*4ce30*/  IADD3.X R20, R20, UR5, RZ, P6, !PT ;  /* 0x0000000514147c10 */ /* 0x000fc4000b7fe4ff */
[----:B--2---:R-:W-:-:S05]  /*4ce40*/  IADD3 R0, P5, R0, UR8, RZ ;  /* 0x0000000800007c10 */ /* 0x004fca000ffbe0ff */
[----:B------:R0:W-:Y:S01]  /*4ce50*/  STL [R1+0x1818], R0 ;  /* 0x0018180001007387 */ /* 0x0001e20000100800 */
[----:B------:R-:W-:Y:S02]  /*4ce60*/  STL [R1+0x183c], R28 ;  /* 0x00183c1c01007387 */ /* 0x000fe40000100800 */
[----:B------:R-:W-:Y:S02]  /*4ce70*/  STL [R1+0x1810], R7 ;  /* 0x0018100701007387 */ /* 0x000fe40000100800 */
[----:B------:R-:W-:Y:S01]  /*4ce80*/  STL [R1+0x1834], R4 ;  /* 0x0018340401007387 */ /* 0x000fe20000100800 */
[----:B------:R-:W-:Y:S01]  /*4ce90*/  STL [R1+0x1808], R12 ;  /* 0x0018080c01007387 */ /* 0x000fe20000100800 */
        /* <DEDUP_REMOVED lines=24> */
[----:B------:R-:W-:Y:S02]  /*4d020*/  STL [R1+0x17dc], R20 ;  /* 0x0017dc1401007387 */ /* 0x000fe40000100800 */
        /* <DEDUP_REMOVED lines=540> */
[----:B--2---:R-:W-:-:S05]  /*4f1f0*/  IADD3 R0, P2, R0, UR8, RZ ;  /* 0x0000000800007c10 */ /* 0x004fca000ff5e0ff */
[----:B------:R0:W-:Y:S04]  /*4f200*/  STL [R1+0x18f0], R0 ;  /* 0x0018f00001007387 */ /* 0x0001e80000100800 */
[----:B0-----:R0:W5:Y:S01]  /*4f210*/  LDL.LU R0, [R1+0x1b8c] ;  /* 0x001b8c0001007983 */ /* 0x0011620000300800 */
[----:B------:R1:W-:Y:S03]  /*4f220*/  STL [R1+0x1560], R10 ;  /* 0x0015600a01007387 */ /* 0x0003e60000100800 */
[----:B-1----:R0:W5:Y:S01]  /*4f230*/  LDL.LU R10, [R1+0x1b88] ;  /* 0x001b8800010a7983 */ /* 0x0021620000300800 */
[----:B------:R1:W-:Y:S03]  /*4f240*/  STL [R1+0x18f8], R11 ;  /* 0x0018f80b01007387 */ /* 0x0003e60000100800 */
[----:B-1----:R0:W5:Y:S01]  /*4f250*/  LDL.LU R11, [R1+0x1b84] ;  /* 0x001b8400010b7983 */ /* 0x0021620000300800 */
[----:B------:R1:W-:Y:S03]  /*4f260*/  STL [R1+0x155c], R6 ;  /* 0x00155c0601007387 */ /* 0x0003e60000100800 */
[----:B-1----:R-:W2:Y:S01]  /*4f270*/  LDL.LU R6, [R1+0x1b80] ;  /* 0x001b800001067983 */ /* 0x002ea20000300800 */
[----:B------:R1:W-:Y:S03]  /*4f280*/  STL [R1+0x1900], R5 ;  /* 0x0019000501007387 */ /* 0x0003e60000100800 */
[----:B-1----:R-:W3:Y:S01]  /*4f290*/  LDL.LU R5, [R1+0x1b7c] ;  /* 0x001b7c0001057983 */ /* 0x002ee20000300800 */
[----:B------:R1:W-:Y:S03]  /*4f2a0*/  STL [R1+0x1558], R9 ;  /* 0x0015580901007387 */ /* 0x0003e60000100800 */
[----:B-1----:R-:W4:Y:S01]  /*4f2b0*/  LDL.LU R9, [R1+0x1b78] ;  /* 0x001b780001097983 */ /* 0x002f220000300800 */
[----:B------:R1:W-:Y:S03]  /*4f2c0*/  STL [R1+0x1908], R8 ;  /* 0x0019080801007387 */ /* 0x0003e60000100800 */
[----:B-1----:R-:W4:Y:S01]  /*4f2d0*/  LDL.LU R8, [R1+0x1b74] ;  /* 0x001b740001087983 */ /* 0x002f220000300800 */
[----:B------:R1:W-:Y:S01]  /*4f2e0*/  STL [R1+0x1554], R23 ;  /* 0x0015541701007387 */ /* 0x0003e20000100800 */
[----:B------:R-:W-:Y:S01]  /*4f2f0*/  IADD3.X R20, R20, UR5, RZ, P2, !PT ;  /* 0x0000000514147c10 */ /* 0x000fe200097fe4ff */
[----:B------:R-:W-:Y:S01]  /*4f300*/  IADD3 R24, P2, R24, UR8, RZ ;  /* 0x0000000818187c10 */ /* 0x000fe2000ff5e0ff */
[----:B------:R-:W-:Y:S01]  /*4f310*/  IADD3.X R13, R13, UR5, RZ, P3, !PT ;  /* 0x000000050d0d7c10 */ /* 0x000fe20009ffe4ff */
[----:B-1----:R0:W5:Y:S01]  /*4f320*/  LDL.LU R23, [R1+0x1b70] ;  /* 0x001b700001177983 */ /* 0x0021620000300800 */
[----:B------:R1:W-:Y:S01]  /*4f330*/  STL [R1+0x1910], R22 ;  /* 0x0019101601007387 */ /* 0x0003e20000100800 */
[----:B------:R-:W-:-:S02]  /*4f340*/  IADD3 R29, P3, R29, UR8, RZ ;  /* 0x000000081d1d7c10 */ /* 0x000fc4000ff7e0ff */
[----:B------:R-:W-:Y:S01]  /*4f350*/  IADD3.X R28, R28, UR5, RZ, P4, !PT ;  /* 0x000000051c1c7c10 */ /* 0x000fe2000a7fe4ff */
[----:B-1----:R0:W5:Y:S01]  /*4f360*/  LDL.LU R22, [R1+0x1b6c] ;  /* 0x001b6c0001167983 */ /* 0x0021620000300800 */
[----:B------:R1:W-:Y:S01]  /*4f370*/  STL [R1+0x1550], R21 ;  /* 0x0015501501007387 */ /* 0x0003e20000100800 */
[----:B------:R-:W-:Y:S02]  /*4f380*/  IADD3 R2, P4, R2, UR8, RZ ;  /* 0x0000000802027c10 */ /* 0x000fe4000ff9e0ff */
[----:B------:R-:W-:Y:S01]  /*4f390*/  IADD3.X R7, R7, UR5, RZ, P5, !PT ;  /* 0x0000000507077c10 */ /* 0x000fe2000affe4ff */
[----:B-1----:R0:W5:Y:S01]  /*4f3a0*/  LDL.LU R21, [R1+0x1b68] ;  /* 0x001b680001157983 */ /* 0x0021620000300800 */
[----:B------:R1:W-:Y:S01]  /*4f3b0*/  STL [R1+0x1918], R25 ;  /* 0x0019181901007387 */ /* 0x0003e20000100800 */
[----:B------:R-:W-:Y:S02]  /*4f3c0*/  IADD3 R4, P5, R4, UR8, RZ ;  /* 0x0000000804047c10 */ /* 0x000fe4000ffbe0ff */
        /* <DEDUP_REMOVED lines=11> */
[----:B------:R-:W-:Y:S02]  /*4f480*/  IADD3.X R19, R19, UR5, RZ, P3, !PT ;  /* 0x0000000513137c10 */ /* 0x000fe40009ffe4ff */
[----:B------:R-:W-:Y:S01]  /*4f490*/  IADD3.X R14, R14, UR5, RZ, P4, !PT ;  /* 0x000000050e0e7c10 */ /* 0x000fe2000a7fe4ff */
[----:B-1----:R0:W5:Y:S01]  /*4f4a0*/  LDL.LU R13, [R1+0x1b58] ;  /* 0x001b5800010d7983 */ /* 0x0021620000300800 */
[----:B------:R1:W-:Y:S01]  /*4f4b0*/  STL [R1+0x192c], R29 ;  /* 0x00192c1d01007387 */ /* 0x0003e20000100800 */
[----:B------:R-:W-:-:S02]  /*4f4c0*/  IADD3.X R15, R15, UR5, RZ, P5, !PT ;  /* 0x000000050f0f7c10 */ /* 0x000fc4000affe4ff */
[----:B-1----:R0:W5:Y:S01]  /*4f4d0*/  LDL.LU R29, [R1+0x1b54] ;  /* 0x001b5400011d7983 */ /* 0x0021620000300800 */
[----:B------:R-:W-:Y:S02]  /*4f4e0*/  STL [R1+0x18c4], R28 ;  /* 0x0018c41c01007387 */ /* 0x000fe40000100800 */
[----:B------:R1:W-:Y:S02]  /*4f4f0*/  STL [R1+0x1928], R2 ;  /* 0x0019280201007387 */ /* 0x0003e40000100800 */
        /* <DEDUP_REMOVED lines=9> */
[----:B-1----:R-:W1:Y:S04]  /*4f590*/  S2R R2, SR_TID.X ;  /* 0x0000000000027919 */ /* 0x002e680000002100 */
[----:B------:R3:W-:Y:S01]  /*4f5a0*/  STL [R1+0x18fc], R15 ;  /* 0x0018fc0f01007387 */ /* 0x0007e20000100800 */
[----:B------:R-:W-:-:S02]  /*4f5b0*/  IADD3.X R26, R26, UR5, RZ, P6, !PT ;  /* 0x000000051a1a7c10 */ /* 0x000fc4000b7fe4ff */
[----:B------:R-:W-:-:S03]  /*4f5c0*/  IADD3.X R27, R27, UR5, RZ, P1, !PT ;  /* 0x000000051b1b7c10 */ /* 0x000fc60008ffe4ff */
[----:B------:R0:W-:Y:S01]  /*4f5d0*/  STL [R1+0x1904], R26 ;  /* 0x0019041a01007387 */ /* 0x0001e20000100800 */
[----:B------:R-:W-:-:S04]  /*4f5e0*/  IMAD.MOV.U32 R28, RZ, RZ, c[0x0][0x188] ;  /* 0x00006200ff1c7624 */ /* 0x000fc800078e00ff */
[----:B------:R-:W-:-:S04]  /*4f5f0*/  IMAD.SHL.U32 R28, R28, 0x40, RZ ;  /* 0x000000401c1c7824 */ /* 0x000fc800078e00ff */
[----:B------:R-:W-:Y:S01]  /*4f600*/  IMAD.SHL.U32 R28, R28, 0x2, RZ ;  /* 0x000000021c1c7824 */ /* 0x000fe200078e00ff */
[----:B-1----:R-:W-:-:S05]  /*4f610*/  LOP3.LUT R2, R2, 0x3f, RZ, 0xc0, !PT ;  /* 0x0000003f02027812 */ /* 0x002fca00078ec0ff */
[----:B------:R-:W-:Y:S02]  /*4f620*/  IMAD.SHL.U32 R2, R2, 0x2, RZ ;  /* 0x0000000202027824 */ /* 0x000fe400078e00ff */
[----:B---3--:R-:W-:Y:S02]  /*4f630*/  IMAD.MOV.U32 R15, RZ, RZ, R5 ;  /* 0x000000ffff0f7224 */ /* 0x008fe400078e0005 */
[----:B--2---:R-:W-:Y:S02]  /*4f640*/  IMAD.MOV.U32 R5, RZ, RZ, R6 ;  /* 0x000000ffff057224 */ /* 0x004fe400078e0006 */
[----:B----4-:R-:W-:-:S05]  /*4f650*/  IMAD.MOV.U32 R4, RZ, RZ, R9 ;  /* 0x000000ffff047224 */ /* 0x010fca00078e0009 */
[----:B------:R0:W-:Y:S01]  /*4f660*/  STL.64 [R1+0xb18], R4 ;  /* 0x000b180401007387 */ /* 0x0001e20000100a00 */
[----:B------:R0:W-:Y:S02]  /*4f670*/  STL [R1+0x190c], R27 ;  /* 0x00190c1b01007387 */ /* 0x0001e40000100800 */
[----:B------:R-:W-:-:S05]  /*4f680*/  IMAD.MOV.U32 R14, RZ, RZ, R8 ;  /* 0x000000ffff0e7224 */ /* 0x000fca00078e0008 */
[----:B------:R0:W-:Y:S01]  /*4f690*/  STL.64 [R1+0xd20], R14 ;  /* 0x000d200e01007387 */ /* 0x0001e20000100a00 */
[----:B------:R-:W-:Y:S01]  /*4f6a0*/  @!P0 CALL.REL.NOINC `(.L_x_1) ;  /* 0x0000001000008944 */ /* 0x000fe20003c00000 */
[----:B------:R-:W-:Y:S05]  /*4f6b0*/  BRA `(.L_x_2) ;  /* 0xfffc6c5000007947 */ /* 0x000fea000383ffff */
.L_x_1:
[----:B------:R-:W2:Y:S04]  /*4f6c0*/  LDL.LU R2, [R1+0xb80] ;  /* 0x000b800001027983 */ /* 0x000ea80000300800 */
[----:B--2---:R1:W-:Y:S04]  /*4f6d0*/  STL [R1+0x1f24], R2 ;  /* 0x001f240201007387 */ /* 0x0043e80000100800 */
[----:B-1----:R-:W2:Y:S04]  /*4f6e0*/  LDL.LU R2, [R1+0xb8c] ;  /* 0x000b8c0001027983 */ /* 0x002ea80000300800 */
        /* <DEDUP_REMOVED lines=17> */
[----:B-----5:R-:W2:Y:S01]  /*4f800*/  LDL.LU R0, [R1+0xb94] ;  /* 0x000b940001007983 */ /* 0x020ea20000300800 */
[----:B-1----:R-:W-:-:S03]  /*4f810*/  IMAD.MOV.U32 R2, RZ, RZ, R11 ;  /* 0x000000ffff027224 */ /* 0x002fc600078e000b */
        /* <DEDUP_REMOVED lines=17> */
[----:B------:R-:W2:Y:S04]  /*4f930*/  LDL.LU R28, [R1+0xb90] ;  /* 0x000b9000011c7983 */ /* 0x000ea80000300800 */
[----:B------:R-:W3:Y:S04]  /*4f940*/  LDL.LU R9, [R1+0xba4] ;  /* 0x000ba40001097983 */ /* 0x000ee80000300800 */
[----:B------:R-:W3:Y:S04]  /*4f950*/  LDL.LU R6, [R1+0xba0] ;  /* 0x000ba00001067983 */ /* 0x000ee80000300800 */
[----:B------:R-:W4:Y:S04]  /*4f960*/  LDL.LU R8, [R1+0x7bc] ;  /* 0x0007bc0001087983 */ /* 0x000f280000300800 */
[----:B0-----:R-:W4:Y:S04]  /*4f970*/  LDL.LU R5, [R1+0x7b8] ;  /* 0x0007b80001057983 */ /* 0x001f280000300800 */
[----:B------:R-:W2:Y:S04]  /*4f980*/  LDL.LU R7, [R1+0x7cc] ;  /* 0x0007cc0001077983 */ /* 0x000ea80000300800 */
[----:B------:R-:W2:Y:S04]  /*4f990*/  LDL.LU R4, [R1+0x7c8] ;  /* 0x0007c80001047983 */ /* 0x000ea80000300800 */
[----:B------:R-:W2:Y:S04]  /*4f9a0*/  LDL.LU R12, [R1+0x7ac] ;  /* 0x0007ac00010c7983 */ /* 0x000ea80000300800 */
[----:B------:R-:W2:Y:S01]  /*4f9b0*/  LDL.LU R3, [R1+0x7a8] ;  /* 0x0007a80001037983 */ /* 0x000ea20000300800 */
[----:B-1----:R-:W-:-:S03]  /*4f9c0*/  IMAD.MOV.U32 R0, RZ, RZ, R10 ;  /* 0x000000ffff007224 */ /* 0x002fc600078e000a */
[----:B------:R-:W2:Y:S04]  /*4f9d0*/  LDL.LU R16, [R1+0x79c] ;  /* 0x00079c0001107983 */ /* 0x000ea80000300800 */
        /* <DEDUP_REMOVED lines=9> */
[----:B------:R0:W-:Y:S04]  /*4fa70*/  STL [R1+0x1c68], R25 ;  /* 0x001c681901007387 */ /* 0x0001e80000100800 */
[----:B0-----:R-:W2:Y:S04]  /*4fa80*/  LDL.LU R25, [R1+0xb84] ;  /* 0x000b840001197983 */ /* 0x001ea80000300800 */
[----:B------:R0:W-:Y:S01]  /*4fa90*/  STL [R1+0x1c64], R24 ;  /* 0x001c641801007387 */ /* 0x0001e20000100800 */
[----:B------:R-:W-:-:S03]  /*4faa0*/  F2FP.PACK_AB R2, R0, R2 ;  /* 0x000000020002723e */ /* 0x000fc600000000ff */
        /* <DEDUP_REMOVED lines=13> */
[----:B------:R-:W2:Y:S04]  /*4fb80*/  LDL.LU R0, [R1+0x1f6c] ;  /* 0x001f6c0001007983 */ /* 0x000ea80000300800 */
[----:B------:R0:W-:Y:S04]  /*4fb90*/  STL [R1+0x45c], R2 ;  /* 0x00045c0201007387 */ /* 0x0001e80000100800 */
[----:B0-----:R-:W2:Y:S02]  /*4fba0*/  LDL.LU R2, [R1+0x1f68] ;  /* 0x001f680001027983 */ /* 0x001ea40000300800 */
[----:B--2---:R-:W-:-:S02]  /*4fbb0*/  F2FP.PACK_AB R2, R0, R2 ;  /* 0x000000020002723e */ /* 0x004fc400000000ff */
        /* <DEDUP_REMOVED lines=33> */
[----:B------:R0:W-:Y:S01]  /*4fdd0*/  STL [R1+0x438], R29 ;  /* 0x0004381d01007387 */ /* 0x0001e20000100800 */
[----:B------:R-:W-:Y:S02]  /*4fde0*/  F2FP.PACK_AB R0, R0, R28 ;  /* 0x0000001c0000723e */ /* 0x000fe400000000ff */
[----:B0-----:R-:W-:Y:S02]  /*4fdf0*/  F2FP.PACK_AB R29, R13, R20 ;  /* 0x000000140d1d723e */ /* 0x001fe400000000ff */
[----:B------:R-:W-:Y:S02]  /*4fe00*/  F2FP.PACK_AB R20, R21, R22 ;  /* 0x000000161514723e */ /* 0x000fe400000000ff */
[----:B------:R-:W-:Y:S01]  /*4fe10*/  F2FP.PACK_AB R13, R23, R24 ;  /* 0x00000018170d723e */ /* 0x000fe200000000ff */
[----:B------:R-:W-:Y:S01]  /*4fe20*/  STL [R1+0x434], R29 ;  /* 0x0004341d01007387 */ /* 0x000fe20000100800 */
[----:B---3--:R-:W-:-:S03]  /*4fe30*/  F2FP.PACK_AB R6, R9, R6 ;  /* 0x000000060906723e */ /* 0x008fc600000000ff */
[----:B------:R-:W-:Y:S04]  /*4fe40*/  STL [R1+0x430], R20 ;  /* 0x0004301401007387 */ /* 0x000fe80000100800 */
[----:B------:R-:W-:Y:S01]  /*4fe50*/  STL [R1+0x42c], R13 ;  /* 0x00042c0d01007387 */ /* 0x000fe20000100800 */
[----:B------:R-:W-:Y:S02]  /*4fe60*/  F2FP.PACK_AB R3, R12, R3 ;  /* 0x000000030c03723e */ /* 0x000fe400000000ff */
[----:B--2---:R-:W-:-:S05]  /*4fe70*/  F2FP.PACK_AB R2, R25, R2 ;  /* 0x000000021902723e */ /* 0x004fca00000000ff */
[----:B------:R4:W-:Y:S04]  /*4fe80*/  STL [R1+0x428], R2 ;  /* 0x0004280201007387 */ /* 0x0009e80000100800 */
[----:B------:R0:W-:Y:S01]  /*4fe90*/  STL [R1+0x424], R0 ;  /* 0x0004240001007387 */ /* 0x0001e20000100800 */
[----:B----4-:R-:W-:-:S03]  /*4fea0*/  F2FP.PACK_AB R2, R8, R5 ;  /* 0x000000050802723e */ /* 0x010fc600000000ff */
[----:B------:R-:W-:Y:S01]  /*4feb0*/  STL [R1+0x420], R6 ;  /* 0x0004200601007387 */ /* 0x000fe20000100800 */
[----:B0-----:R-:W-:-:S03]  /*4fec0*/  F2FP.PACK_AB R0, R7, R4 ;  /* 0x000000040700723e */ /* 0x001fc600000000ff */
[----:B------:R0:W-:Y:S04]  /*4fed0*/  STL [R1+0x41c], R2 ;  /* 0x00041c0201007387 */ /* 0x0001e80000100800 */
[----:B------:R1:W-:Y:S04]  /*4fee0*/  STL [R1+0x418], R0 ;  /* 0x0004180001007387 */ /* 0x0003e80000100800 */
[----:B------:R2:W-:Y:S01]  /*4fef0*/  STL [R1+0x414], R3 ;  /* 0x0004140301007387 */ /* 0x0005e20000100800 */
[----:B0-----:R-:W-:Y:S02]  /*4ff00*/  F2FP.PACK_AB R2, R16, R17 ;  /* 0x000000111002723e */ /* 0x001fe400000000ff */
[----:B-1----:R-:W-:-:S03]  /*4ff10*/  F2FP.PACK_AB R0, R18, R19 ;  /* 0x000000131200723e */ /* 0x002fc600000000ff */
[----:B------:R0:W-:Y:S01]  /*4ff20*/  STL [R1+0x410], R2 ;  /* 0x0004100201007387 */ /* 0x0001e20000100800 */
[----:B--2---:R-:W-:-:S03]  /*4ff30*/  F2FP.PACK_AB R3, R10, R11 ;  /* 0x0000000b0a03723e */ /* 0x004fc600000000ff */
[----:B------:R1:W-:Y:S04]  /*4ff40*/  STL [R1+0x40c], R0 ;  /* 0x00040c0001007387 */ /* 0x0003e80000100800 */
[----:B------:R-:W-:Y:S04]  /*4ff50*/  STL [R1+0x408], R3 ;  /* 0x0004080301007387 */ /* 0x000fe80000100800 */
[----:B------:R-:W2:Y:S01]  /*4ff60*/  LDL.LU R29, [R1+0x658] ;  /* 0x00065800011d7983 */ /* 0x000ea20000300800 */
[----:B0-----:R-:W-:Y:S02]  /*4ff70*/  F2FP.PACK_AB R2, R14, R15 ;  /* 0x0000000f0e02723e */ /* 0x001fe400000000ff */
[----:B-1----:R-:W-:-:S03]  /*4ff80*/  F2FP.PACK_AB R0, R26, R27 ;  /* 0x0000001b1a00723e */ /* 0x002fc600000000ff */
        /* <DEDUP_REMOVED lines=36> */
[----:B------:R-:W3:Y:S04]  /*501d0*/  LDL.LU R13, [R1+0x66c] ;  /* 0x00066c00010d7983 */ /* 0x000ee80000300800 */
[----:B---3--:R0:W-:Y:S04]  /*501e0*/  STL [R1+0x1e98], R13 ;  /* 0x001e980d01007387 */ /* 0x0081e80000100800 */
[----:B0-----:R-:W3:Y:S04]  /*501f0*/  LDL.LU R13, [R1+0x65c] ;  /* 0x00065c00010d7983 */ /* 0x001ee80000300800 */
        /* <DEDUP_REMOVED lines=33> */
[----:B0-----:R-:W2:Y:S04]  /*50410*/  LDL.LU R13, [R1+0xa3c] ;  /* 0x000a3c00010d7983 */ /* 0x001ea80000300800 */
[----:B------:R-:W3:Y:S04]  /*50420*/  LDL.LU R20, [R1+0x668] ;  /* 0x0006680001147983 */ /* 0x000ee80000300800 */
[----:B------:R-:W4:Y:S04]  /*50430*/  LDL.LU R21, [R1+0x67c] ;  /* 0x00067c0001157983 */ /* 0x000f280000300800 */
        /* <DEDUP_REMOVED lines=25> */
[----:B--2---:R-:W-:-:S03]  /*505d0*/  F2FP.PACK_AB R29, R13, R29 ;  /* 0x0000001d0d1d723e */ /* 0x004fc600000000ff */
        /* <DEDUP_REMOVED lines=70> */
[----:B---3--:R-:W-:Y:S02]  /*50a40*/  F2FP.PACK_AB R2, R25, R2 ;  /* 0x000000021902723e */ /* 0x008fe400000000ff */
[----:B------:R-:W-:Y:S02]  /*50a50*/  F2FP.PACK_AB R0, R0, R28 ;  /* 0x0000001c0000723e */ /* 0x000fe400000000ff */
[----:B------:R-:W-:Y:S02]  /*50a60*/  F2FP.PACK_AB R6, R9, R6 ;  /* 0x000000060906723e */ /* 0x000fe400000000ff */
[----:B------:R-:W-:-:S02]  /*50a70*/  F2FP.PACK_AB R3, R12, R3 ;  /* 0x000000030c03723e */ /* 0x000fc400000000ff */
[----:B--2---:R-:W-:Y:S02]  /*50a80*/  F2FP.PACK_AB R29, R13, R20 ;  /* 0x000000140d1d723e */ /* 0x004fe400000000ff */
[----:B----4-:R-:W-:Y:S02]  /*50a90*/  F2FP.PACK_AB R20, R21, R22 ;  /* 0x000000161514723e */ /* 0x010fe400000000ff */
[----:B------:R-:W-:Y:S01]  /*50aa0*/  F2FP.PACK_AB R13, R23, R24 ;  /* 0x00000018170d723e */ /* 0x000fe200000000ff */
[----:B------:R-:W-:Y:S04]  /*50ab0*/  STL [R1+0x3b4], R29 ;  /* 0x0003b41d01007387 */ /* 0x000fe80000100800 */
[----:B------:R-:W-:Y:S04]  /*50ac0*/  STL [R1+0x3b0], R20 ;  /* 0x0003b01401007387 */ /* 0x000fe80000100800 */
[----:B------:R-:W-:Y:S04]  /*50ad0*/  STL [R1+0x3ac], R13 ;  /* 0x0003ac0d01007387 */ /* 0x000fe80000100800 */
[----:B------:R0:W-:Y:S04]  /*50ae0*/  STL [R1+0x3a8], R2 ;  /* 0x0003a80201007387 */ /* 0x0001e80000100800 */
[----:B------:R1:W-:Y:S01]  /*50af0*/  STL [R1+0x3a4], R0 ;  /* 0x0003a40001007387 */ /* 0x0003e20000100800 */
[----:B0-----:R-:W-:-:S03]  /*50b00*/  F2FP.PACK_AB R2, R8, R5 ;  /* 0x000000050802723e */ /* 0x001fc600000000ff */
[----:B------:R-:W-:Y:S01]  /*50b10*/  STL [R1+0x3a0], R6 ;  /* 0x0003a00601007387 */ /* 0x000fe20000100800 */
[----:B-1----:R-:W-:-:S03]  /*50b20*/  F2FP.PACK_AB R0, R7, R4 ;  /* 0x000000040700723e */ /* 0x002fc600000000ff */
        /* <DEDUP_REMOVED lines=761> */
[----:B------:R1:W-:Y:S01]  /*53ac0*/  STL [R1+0x118], R0 ;  /* 0x0001180001007387 */ /* 0x0003e20000100800 */
[----:B0-----:R-:W-:-:S03]  /*53ad0*/  F2FP.PACK_AB R2, R16, R17 ;  /* 0x000000111002723e */ /* 0x001fc600000000ff */
[----:B------:R0:W-:Y:S01]  /*53ae0*/  STL [R1+0x114], R3 ;  /* 0x0001140301007387 */ /* 0x0001e20000100800 */
[----:B-1----:R-:W-:-:S03]  /*53af0*/  F2FP.PACK_AB R0, R18, R19 ;  /* 0x000000131200723e */ /* 0x002fc600000000ff */
[----:B------:R1:W-:Y:S01]  /*53b00*/  STL [R1+0x110], R2 ;  /* 0x0001100201007387 */ /* 0x0003e20000100800 */
[----:B0-----:R-:W-:-:S03]  /*53b10*/  F2FP.PACK_AB R3, R10, R11 ;  /* 0x0000000b0a03723e */ /* 0x001fc600000000ff */
[----:B------:R0:W-:Y:S01]  /*53b20*/  STL [R1+0x12c], R0 ;  /* 0x00012c0001007387 */ /* 0x0001e20000100800 */
[----:B-1----:R-:W-:-:S03]  /*53b30*/  F2FP.PACK_AB R2, R14, R15 ;  /* 0x0000000f0e02723e */ /* 0x002fc600000000ff */
[----:B------:R-:W-:Y:S04]  /*53b40*/  STL [R1+0x128], R3 ;  /* 0x0001280301007387 */ /* 0x000fe80000100800 */
[----:B------:R-:W2:Y:S01]  /*53b50*/  LDL.LU R16, [R1+0x1f4] ;  /* 0x0001f40001107983 */ /* 0x000ea20000300800 */
[----:B0-----:R-:W-:-:S03]  /*53b60*/  F2FP.PACK_AB R0, R26, R27 ;  /* 0x0000001b1a00723e */ /* 0x001fc600000000ff */
[----:B------:R-:W-:Y:S04]  /*53b70*/  STL [R1+0x124], R2 ;  /* 0x0001240201007387 */ /* 0x000fe80000100800 */
[----:B------:R-:W2:Y:S04]  /*53b80*/  LDL.LU R17, [R1+0x1f0] ;  /* 0x0001f00001117983 */ /* 0x000ea80000300800 */
[----:B------:R-:W-:Y:S04]  /*53b90*/  STL [R1+0x120], R0 ;  /* 0x0001200001007387 */ /* 0x000fe80000100800 */
[----:B------:R-:W3:Y:S04]  /*53ba0*/  LDL.LU R18, [R1+0x204] ;  /* 0x0002040001127983 */ /* 0x000ee80000300800 */
[----:B------:R-:W3:Y:S04]  /*53bb0*/  LDL.LU R19, [R1+0x200] ;  /* 0x0002000001137983 */ /* 0x000ee80000300800 */
[----:B------:R-:W4:Y:S04]  /*53bc0*/  LDL.LU R10, [R1+0x1e4] ;  /* 0x0001e400010a7983 */ /* 0x000f280000300800 */
[----:B------:R-:W4:Y:S04]  /*53bd0*/  LDL.LU R11, [R1+0x1e0] ;  /* 0x0001e000010b7983 */ /* 0x000f280000300800 */
[----:B------:R-:W2:Y:S04]  /*53be0*/  LDL.LU R14, [R1+0x214] ;  /* 0x00021400010e7983 */ /* 0x000ea80000300800 */
[----:B------:R-:W2:Y:S04]  /*53bf0*/  LDL.LU R15, [R1+0x210] ;  /* 0x00021000010f7983 */ /* 0x000ea80000300800 */
[----:B------:R-:W2:Y:S04]  /*53c00*/  LDL.LU R25, [R1+0x9d8] ;  /* 0x0009d80001197983 */ /* 0x000ea80000300800 */
[----:B--2---:R0:W-:Y:S04]  /*53c10*/  STL [R1+0x1c70], R25 ;  /* 0x001c701901007387 */ /* 0x0041e80000100800 */
[----:B0-----:R-:W2:Y:S04]  /*53c20*/  LDL.LU R25, [R1+0x9c8] ;  /* 0x0009c80001197983 */ /* 0x001ea80000300800 */
[----:B--2---:R0:W-:Y:S04]  /*53c30*/  STL [R1+0x1c78], R25 ;  /* 0x001c781901007387 */ /* 0x0041e80000100800 */
[----:B0-----:R-:W2:Y:S04]  /*53c40*/  LDL.LU R25, [R1+0x9a8] ;  /* 0x0009a80001197983 */ /* 0x001ea80000300800 */
[----:B--2---:R0:W-:Y:S04]  /*53c50*/  STL [R1+0x1c80], R25 ;  /* 0x001c801901007387 */ /* 0x0041e80000100800 */
[----:B0-----:R-:W2:Y:S04]  /*53c60*/  LDL.LU R25, [R1+0x998] ;  /* 0x0009980001197983 */ /* 0x001ea80000300800 */
[----:B------:R-:W2:Y:S04]  /*53c70*/  LDL.LU R24, [R1+0x994] ;  /* 0x0009940001187983 */ /* 0x000ea80000300800 */
[----:B--2---:R0:W-:Y:S04]  /*53c80*/  STL [R1+0x1c6c], R24 ;  /* 0x001c6c1801007387 */ /* 0x0041e80000100800 */
[----:B0-----:R-:W2:Y:S04]  /*53c90*/  LDL.LU R24, [R1+0x9dc] ;  /* 0x0009dc0001187983 */ /* 0x001ea80000300800 */
[----:B--2---:R0:W-:Y:S04]  /*53ca0*/  STL [R1+0x1c74], R24 ;  /* 0x001c741801007387 */ /* 0x0041e80000100800 */
[----:B0-----:R-:W2:Y:S04]  /*53cb0*/  LDL.LU R24, [R1+0x9cc] ;  /* 0x0009cc0001187983 */ /* 0x001ea80000300800 */
[----:B--2---:R0:W-:Y:S04]  /*53cc0*/  STL [R1+0x1c7c], R24 ;  /* 0x001c7c1801007387 */ /* 0x0041e80000100800 */
[----:B0-----:R-:W2:Y:S01]  /*53cd0*/  LDL.LU R24, [R1+0x9ac] ;  /* 0x0009ac0001187983 */ /* 0x001ea20000300800 */
[----:B------:R-:W-:-:S02]  /*53ce0*/  F2FP.PACK_AB R4, R16, R17 ;  /* 0x000000111004723e */ /* 0x000fc400000000ff */
[----:B---3--:R-:W-:Y:S01]  /*53cf0*/  F2FP.PACK_AB R3, R18, R19 ;  /* 0x000000131203723e */ /* 0x008fe200000000ff */
[----:B--2---:R0:W-:Y:S04]  /*53d00*/  STL [R1+0x1c84], R24 ;  /* 0x001c841801007387 */ /* 0x0041e80000100800 */
[----:B0-----:R-:W2:Y:S04]  /*53d10*/  LDL.LU R24, [R1+0x99c] ;  /* 0x00099c0001187983 */ /* 0x001ea80000300800 */
        /* <DEDUP_REMOVED lines=12> */
[----:B------:R4:W-:Y:S04]  /*53de0*/  STL [R1+0x13c], R4 ;  /* 0x00013c0401007387 */ /* 0x0009e80000100800 */
[----:B------:R-:W3:Y:S04]  /*53df0*/  LDL.LU R6, [R1+0x80c] ;  /* 0x00080c0001067983 */ /* 0x000ee80000300800 */
[----:B------:R0:W-:Y:S01]  /*53e00*/  STL [R1+0x138], R3 ;  /* 0x0001380301007387 */ /* 0x0001e20000100800 */
[----:B----4-:R-:W-:-:S03]  /*53e10*/  F2FP.PACK_AB R4, R10, R11 ;  /* 0x0000000b0a04723e */ /* 0x010fc600000000ff */
[----:B------:R-:W4:Y:S04]  /*53e20*/  LDL.LU R8, [R1+0x7d4] ;  /* 0x0007d40001087983 */ /* 0x000f280000300800 */
[----:B------:R1:W-:Y:S01]  /*53e30*/  STL [R1+0x134], R4 ;  /* 0x0001340401007387 */ /* 0x0003e20000100800 */
[----:B0-----:R-:W-:-:S03]  /*53e40*/  F2FP.PACK_AB R3, R14, R15 ;  /* 0x0000000f0e03723e */ /* 0x001fc600000000ff */
[----:B------:R-:W3:Y:S04]  /*53e50*/  LDL.LU R5, [R1+0x914] ;  /* 0x0009140001057983 */ /* 0x000ee80000300800 */
[----:B------:R-:W3:Y:S04]  /*53e60*/  LDL.LU R7, [R1+0x924] ;  /* 0x0009240001077983 */ /* 0x000ee80000300800 */
[----:B------:R0:W-:Y:S04]  /*53e70*/  STL [R1+0x130], R3 ;  /* 0x0001300301007387 */ /* 0x0001e80000100800 */
[----:B-1----:R-:W3:Y:S04]  /*53e80*/  LDL.LU R4, [R1+0x804] ;  /* 0x0008040001047983 */ /* 0x002ee80000300800 */
[----:B------:R-:W3:Y:S04]  /*53e90*/  LDL.LU R12, [R1+0xc4c] ;  /* 0x000c4c00010c7983 */ /* 0x000ee80000300800 */
[----:B------:R-:W3:Y:S04]  /*53ea0*/  LDL.LU R19, [R1+0xc48] ;  /* 0x000c480001137983 */ /* 0x000ee80000300800 */
[----:B0-----:R-:W3:Y:S04]  /*53eb0*/  LDL.LU R3, [R1+0xc5c] ;  /* 0x000c5c0001037983 */ /* 0x001ee80000300800 */
        /* <DEDUP_REMOVED lines=20> */
[----:B------:R-:W2:Y:S01]  /*54000*/  LDL.LU R24, [R1+0x1c6c] ;  /* 0x001c6c0001187983 */ /* 0x000ea20000300800 */
[----:B---3--:R-:W-:-:S03]  /*54010*/  F2FP.PACK_AB R21, R22, R21 ;  /* 0x000000151615723e */ /* 0x008fc600000000ff */
[----:B------:R0:W-:Y:S01]  /*54020*/  STL [R1+0x140], R25 ;  /* 0x0001401901007387 */ /* 0x0001e20000100800 */
[----:B------:R-:W-:-:S03]  /*54030*/  F2FP.PACK_AB R29, R20, R29 ;  /* 0x0000001d141d723e */ /* 0x000fc600000000ff */
[----:B0-----:R-:W3:Y:S01]  /*54040*/  LDL.LU R25, [R1+0x1c68] ;  /* 0x001c680001197983 */ /* 0x001ee20000300800 */
[----:B--2---:R-:W-:-:S03]  /*54050*/  F2FP.PACK_AB R23, R24, R23 ;  /* 0x000000171817723e */ /* 0x004fc600000000ff */
[----:B------:R-:W2:Y:S04]  /*54060*/  LDL.LU R24, [R1+0x1c64] ;  /* 0x001c640001187983 */ /* 0x000ea80000300800 */
[----:B------:R0:W-:Y:S04]  /*54070*/  STL [R1+0x15c], R23 ;  /* 0x00015c1701007387 */ /* 0x0001e80000100800 */
[----:B0-----:R-:W4:Y:S04]  /*54080*/  LDL.LU R23, [R1+0x1c60] ;  /* 0x001c600001177983 */ /* 0x001f280000300800 */
[----:B------:R-:W4:Y:S04]  /*54090*/  LDL.LU R22, [R1+0x1c5c] ;  /* 0x001c5c0001167983 */ /* 0x000f280000300800 */
[----:B------:R0:W-:Y:S04]  /*540a0*/  STL [R1+0x158], R21 ;  /* 0x0001581501007387 */ /* 0x0001e80000100800 */
[----:B0-----:R-:W4:Y:S04]  /*540b0*/  LDL.LU R21, [R1+0x1c58] ;  /* 0x001c580001157983 */ /* 0x001f280000300800 */
[----:B------:R-:W4:Y:S01]  /*540c0*/  LDL.LU R20, [R1+0x1c54] ;  /* 0x001c540001147983 */ /* 0x000f220000300800 */
[----:B------:R-:W-:-:S02]  /*540d0*/  F2FP.PACK_AB R27, R0, R27 ;  /* 0x0000001b001b723e */ /* 0x000fc400000000ff */
[----:B------:R-:W-:Y:S02]  /*540e0*/  F2FP.PACK_AB R2, R13, R2 ;  /* 0x000000020d02723e */ /* 0x000fe400000000ff */
[----:B------:R-:W-:Y:S01]  /*540f0*/  F2FP.PACK_AB R26, R28, R26 ;  /* 0x0000001a1c1a723e */ /* 0x000fe200000000ff */
[----:B------:R-:W-:Y:S01]  /*54100*/  STL [R1+0x154], R29 ;  /* 0x0001541d01007387 */ /* 0x000fe20000100800 */
[----:B---3--:R-:W-:-:S03]  /*54110*/  F2FP.PACK_AB R25, R9, R25 ;  /* 0x000000190919723e */ /* 0x008fc600000000ff */
[----:B------:R-:W-:Y:S01]  /*54120*/  STL [R1+0x1b58], R27 ;  /* 0x001b581b01007387 */ /* 0x000fe20000100800 */
[----:B------:R-:W-:-:S03]  /*54130*/  F2FP.PACK_AB R19, R12, R19 ;  /* 0x000000130c13723e */ /* 0x000fc600000000ff */
[----:B------:R-:W-:Y:S01]  /*54140*/  STL [R1+0x150], R2 ;  /* 0x0001500201007387 */ /* 0x000fe20000100800 */
[----:B------:R-:W-:-:S03]  /*54150*/  F2FP.PACK_AB R18, R3, R18 ;  /* 0x000000120312723e */ /* 0x000fc600000000ff */
[----:B------:R-:W-:Y:S01]  /*54160*/  STL [R1+0x1b5c], R26 ;  /* 0x001b5c1a01007387 */ /* 0x000fe20000100800 */
[----:B------:R-:W-:-:S03]  /*54170*/  F2FP.PACK_AB R17, R16, R17 ;  /* 0x000000111011723e */ /* 0x000fc600000000ff */
[----:B------:R-:W-:Y:S01]  /*54180*/  STL [R1+0x1b60], R25 ;  /* 0x001b601901007387 */ /* 0x000fe20000100800 */
[----:B------:R-:W-:Y:S02]  /*54190*/  F2FP.PACK_AB R16, R10, R11 ;  /* 0x0000000b0a10723e */ /* 0x000fe400000000ff */
[----:B------:R-:W-:Y:S02]  /*541a0*/  F2FP.PACK_AB R15, R14, R15 ;  /* 0x0000000f0e0f723e */ /* 0x000fe400000000ff */
[----:B--2---:R-:W-:-:S05]  /*541b0*/  F2FP.PACK_AB R24, R6, R24 ;  /* 0x000000180618723e */ /* 0x004fca00000000ff */
[----:B------:R-:W-:Y:S01]  /*541c0*/  STL [R1+0x1b64], R24 ;  /* 0x001b641801007387 */ /* 0x000fe20000100800 */
[----:B----4-:R-:W-:Y:S02]  /*541d0*/  F2FP.PACK_AB R23, R8, R23 ;  /* 0x000000170817723e */ /* 0x010fe400000000ff */
[----:B------:R-:W-:-:S03]  /*541e0*/  F2FP.PACK_AB R22, R5, R22 ;  /* 0x000000160516723e */ /* 0x000fc600000000ff */
[----:B------:R-:W-:Y:S04]  /*541f0*/  STL [R1+0x1b68], R23 ;  /* 0x001b681701007387 */ /* 0x000fe80000100800 */
[----:B------:R-:W-:Y:S01]  /*54200*/  STL [R1+0x1b6c], R22 ;  /* 0x001b6c1601007387 */ /* 0x000fe20000100800 */
[----:B------:R-:W-:Y:S02]  /*54210*/  F2FP.PACK_AB R21, R7, R21 ;  /* 0x000000150715723e */ /* 0x000fe400000000ff */
[----:B------:R-:W-:-:S03]  /*54220*/  F2FP.PACK_AB R20, R4, R20 ;  /* 0x000000140414723e */ /* 0x000fc600000000ff */
[----:B------:R-:W-:Y:S04]  /*54230*/  STL [R1+0x1b70], R21 ;  /* 0x001b701501007387 */ /* 0x000fe80000100800 */
[----:B------:R-:W-:Y:S04]  /*54240*/  STL [R1+0x1b74], R20 ;  /* 0x001b741401007387 */ /* 0x000fe80000100800 */
[----:B------:R-:W-:Y:S04]  /*54250*/  STL [R1+0x1b78], R19 ;  /* 0x001b781301007387 */ /* 0x000fe80000100800 */
[----:B------:R-:W-:Y:S04]  /*54260*/  STL [R1+0x1b7c], R18 ;  /* 0x001b7c1201007387 */ /* 0x000fe80000100800 */
[----:B------:R-:W-:Y:S04]  /*54270*/  STL [R1+0x1b80], R17 ;  /* 0x001b801101007387 */ /* 0x000fe80000100800 */
[----:B------:R-:W-:Y:S04]  /*54280*/  STL [R1+0x1b84], R16 ;  /* 0x001b841001007387 */ /* 0x000fe80000100800 */
[----:B------:R-:W2:Y:S04]  /*54290*/  LDL.LU R13, [R1+0xc54] ;  /* 0x000c5400010d7983 */ /* 0x000ea80000300800 */
[----:B------:R-:W2:Y:S04]  /*542a0*/  LDL.LU R14, [R1+0xc50] ;  /* 0x000c5000010e7983 */ /* 0x000ea80000300800 */
[----:B------:R-:W3:Y:S04]  /*542b0*/  LDL.LU R12, [R1+0xc70] ;  /* 0x000c7000010c7983 */ /* 0x000ee80000300800 */
[----:B---3--:R0:W-:Y:S04]  /*542c0*/  STL [R1+0x1c4c], R12 ;  /* 0x001c4c0c01007387 */ /* 0x0081e80000100800 */
[----:B0-----:R-:W3:Y:S04]  /*542d0*/  LDL.LU R12, [R1+0xc64] ;  /* 0x000c6400010c7983 */ /* 0x001ee80000300800 */
[----:B------:R-:W4:Y:S04]  /*542e0*/  LDL.LU R11, [R1+0x708] ;  /* 0x00070800010b7983 */ /* 0x000f280000300800 */
[----:B----4-:R0:W-:Y:S04]  /*542f0*/  STL [R1+0x1c48], R11 ;  /* 0x001c480b01007387 */ /* 0x0101e80000100800 */
[----:B0-----:R-:W4:Y:S04]  /*54300*/  LDL.LU R11, [R1+0xc74] ;  /* 0x000c7400010b7983 */ /* 0x001f280000300800 */
[----:B------:R-:W2:Y:S04]  /*54310*/  LDL.LU R10, [R1+0x6f8] ;  /* 0x0006f800010a7983 */ /* 0x000ea80000300800 */
[----:B--2---:R0:W-:Y:S04]  /*54320*/  STL [R1+0x1c44], R10 ;  /* 0x001c440a01007387 */ /* 0x0041e80000100800 */
[----:B0-----:R-:W2:Y:S04]  /*54330*/  LDL.LU R10, [R1+0x70c] ;  /* 0x00070c00010a7983 */ /* 0x001ea80000300800 */
[----:B------:R-:W2:Y:S01]  /*54340*/  LDL.LU R9, [R1+0x6e8] ;  /* 0x0006e80001097983 */ /* 0x000ea20000300800 */
[----:B------:R-:W-:-:S03]  /*54350*/  F2FP.PACK_AB R14, R13, R14 ;  /* 0x0000000e0d0e723e */ /* 0x000fc600000000ff */
[----:B--2---:R0:W-:Y:S04]  /*54360*/  STL [R1+0x1c40], R9 ;  /* 0x001c400901007387 */ /* 0x0041e80000100800 */
[----:B0-----:R-:W2:Y:S04]  /*54370*/  LDL.LU R9, [R1+0x6fc] ;  /* 0x0006fc0001097983 */ /* 0x001ea80000300800 */
        /* <DEDUP_REMOVED lines=24> */
[----:B------:R-:W3:Y:S04]  /*54500*/  LDL.LU R13, [R1+0x1c50] ;  /* 0x001c5000010d7983 */ /* 0x000ee80000300800 */
[----:B------:R0:W-:Y:S04]  /*54510*/  STL [R1+0x1b8c], R14 ;  /* 0x001b8c0e01007387 */ /* 0x0001e80000100800 */
[----:B0-----:R-:W2:Y:S01]  /*54520*/  LDL.LU R14, [R1+0x6f4] ;  /* 0x0006f400010e7983 */ /* 0x001ea20000300800 */
[----:B---3--:R-:W-:-:S03]  /*54530*/  F2FP.PACK_AB R13, R12, R13 ;  /* 0x0000000d0c0d723e */ /* 0x008fc600000000ff */
[----:B------:R-:W4:Y:S04]  /*54540*/  LDL.LU R12, [R1+0x1c4c] ;  /* 0x001c4c00010c7983 */ /* 0x000f280000300800 */
[----:B------:R0:W-:Y:S04]  /*54550*/  STL [R1+0x1b90], R13 ;  /* 0x001b900d01007387 */ /* 0x0001e80000100800 */
[----:B0-----:R-:W3:Y:S01]  /*54560*/  LDL.LU R13, [R1+0x704] ;  /* 0x00070400010d7983 */ /* 0x001ee20000300800 */
[----:B----4-:R-:W-:-:S03]  /*54570*/  F2FP.PACK_AB R12, R11, R12 ;  /* 0x0000000c0b0c723e */ /* 0x010fc600000000ff */
[----:B------:R-:W4:Y:S04]  /*54580*/  LDL.LU R11, [R1+0x1c48] ;  /* 0x001c4800010b7983 */ /* 0x000f280000300800 */
[----:B------:R0:W-:Y:S04]  /*54590*/  STL [R1+0x1b94], R12 ;  /* 0x001b940c01007387 */ /* 0x0001e80000100800 */
[----:B0-----:R-:W2:Y:S01]  /*545a0*/  LDL.LU R12, [R1+0x6bc] ;  /* 0x0006bc00010c7983 */ /* 0x001ea20000300800 */
[----:B----4-:R-:W-:-:S03]  /*545b0*/  F2FP.PACK_AB R11, R10, R11 ;  /* 0x0000000b0a0b723e */ /* 0x010fc600000000ff */
[----:B------:R-:W2:Y:S04]  /*545c0*/  LDL.LU R10, [R1+0x1c44] ;  /* 0x001c4400010a7983 */ /* 0x000ea80000300800 */
[----:B------:R0:W-:Y:S04]  /*545d0*/  STL [R1+0x1b98], R11 ;  /* 0x001b980b01007387 */ /* 0x0001e80000100800 */
[----:B0-----:R-:W4:Y:S01]  /*545e0*/  LDL.LU R11, [R1+0x6ec] ;  /* 0x0006ec00010b7983 */ /* 0x001f220000300800 */
[----:B--2---:R-:W-:-:S03]  /*545f0*/  F2FP.PACK_AB R10, R9, R10 ;  /* 0x0000000a090a723e */ /* 0x004fc600000000ff */
[----:B------:R-:W4:Y:S01]  /*54600*/  LDL.LU R9, [R1+0x1c40] ;  /* 0x001c400001097983 */ /* 0x000f220000300800 */
[----:B------:R-:W-:Y:S02]  /*54610*/  F2FP.PACK_AB R8, R12, R8 ;  /* 0x000000080c08723e */ /* 0x000fe400000000ff */
[----:B---3--:R-:W-:Y:S01]  /*54620*/  F2FP.PACK_AB R7, R13, R7 ;  /* 0x000000070d07723e */ /* 0x008fe200000000ff */
[----:B------:R-:W-:Y:S01]  /*54630*/  STL [R1+0x1b9c], R10 ;  /* 0x001b9c0a01007387 */ /* 0x000fe20000100800 */
[----:B------:R-:W-:Y:S02]  /*54640*/  F2FP.PACK_AB R6, R14, R6 ;  /* 0x000000060e06723e */ /* 0x000fe400000000ff */
[----:B------:R-:W-:Y:S02]  /*54650*/  F2FP.PACK_AB R5, R15, R5 ;  /* 0x000000050f05723e */ /* 0x000fe400000000ff */
[----:B------:R-:W-:Y:S02]  /*54660*/  F2FP.PACK_AB R4, R16, R4 ;  /* 0x000000041004723e */ /* 0x000fe400000000ff */
[----:B----4-:R-:W-:-:S05]  /*54670*/  F2FP.PACK_AB R9, R11, R9 ;  /* 0x000000090b09723e */ /* 0x010fca00000000ff */
[----:B------:R-:W-:Y:S04]  /*54680*/  STL [R1+0x1ba0], R9 ;  /* 0x001ba00901007387 */ /* 0x000fe80000100800 */
[----:B------:R-:W-:Y:S04]  /*54690*/  STL [R1+0x1ba4], R8 ;  /* 0x001ba40801007387 */ /* 0x000fe80000100800 */
[----:B------:R-:W-:Y:S04]  /*546a0*/  STL [R1+0x1ba8], R7 ;  /* 0x001ba80701007387 */ /* 0x000fe80000100800 */
[----:B------:R0:W-:Y:S04]  /*546b0*/  STL [R1+0x1bac], R6 ;  /* 0x001bac0601007387 */ /* 0x0001e80000100800 */
[----:B------:R1:W-:Y:S04]  /*546c0*/  STL [R1+0x1bb0], R5 ;  /* 0x001bb00501007387 */ /* 0x0003e80000100800 */
[----:B------:R2:W-:Y:S01]  /*546d0*/  STL [R1+0x1bb4], R4 ;  /* 0x001bb40401007387 */ /* 0x0005e20000100800 */
[----:B0-----:R-:W-:-:S02]  /*546e0*/  F2FP.PACK_AB R6, R17, R18 ;  /* 0x000000121106723e */ /* 0x001fc400000000ff */
[----:B-1----:R-:W-:-:S03]  /*546f0*/  F2FP.PACK_AB R5, R19, R20 ;  /* 0x000000141305723e */ /* 0x002fc600000000ff */
[----:B------:R0:W-:Y:S01]  /*54700*/  STL [R1+0xc], R6 ;  /* 0x00000c0601007387 */ /* 0x0001e20000100800 */
[----:B--2---:R-:W-:-:S03]  /*54710*/  F2FP.PACK_AB R4, R21, R22 ;  /* 0x000000161504723e */ /* 0x004fc600000000ff */
[----:B------:R1:W-:Y:S04]  /*54720*/  STL [R1+0x8], R5 ;  /* 0x0000080501007387 */ /* 0x0003e80000100800 */
[----:B------:R2:W-:Y:S01]  /*54730*/  STL [R1+0x4], R4 ;  /* 0x0000040401007387 */ /* 0x0005e20000100800 */
[----:B0-----:R-:W-:Y:S02]  /*54740*/  F2FP.PACK_AB R6, R23, R24 ;  /* 0x000000181706723e */ /* 0x001fe400000000ff */
[----:B-1----:R-:W-:-:S03]  /*54750*/  F2FP.PACK_AB R5, R25, R26 ;  /* 0x0000001a1905723e */ /* 0x002fc600000000ff */
[----:B------:R-:W-:Y:S01]  /*54760*/  STL [R1], R6 ;  /* 0x0000000601007387 */ /* 0x000fe20000100800 */
[----:B--2---:R-:W-:-:S03]  /*54770*/  F2FP.PACK_AB R4, R27, R29 ;  /* 0x0000001d1b04723e */ /* 0x004fc600000000ff */
[----:B------:R-:W-:Y:S04]  /*54780*/  STL [R1+0x1c], R5 ;  /* 0x00001c0501007387 */ /* 0x000fe80000100800 */
[----:B------:R0:W-:Y:S04]  /*54790*/  STL [R1+0x18], R4 ;  /* 0x0000180401007387 */ /* 0x0001e80000100800 */
[----:B0-----:R-:W2:Y:S01]  /*547a0*/  LDL.LU R4, [R1+0x55c] ;  /* 0x00055c0001047983 */ /* 0x001ea20000300800 */
[----:B------:R-:W-:Y:S02]  /*547b0*/  F2FP.PACK_AB R2, R2, R0 ;  /* 0x000000000202723e */ /* 0x000fe400000000ff */
[----:B------:R-:W-:-:S03]  /*547c0*/  F2FP.PACK_AB R0, R28, R3 ;  /* 0x000000031c00723e */ /* 0x000fc600000000ff */
        /* <DEDUP_REMOVED lines=35> */
[----:B0-----:R-:W2:Y:S01]  /*54a00*/  LDL.LU R4, [R1+0x608] ;  /* 0x0006080001047983 */ /* 0x001ea20000300800 */
[----:B------:R-:W3:Y:S03]  /*54a10*/  LDL.LU R5, [R1+0x558] ;  /* 0x0005580001057983 */ /* 0x000ee60000300800 */
        /* <DEDUP_REMOVED lines=33> */
[----:B0-----:R-:W2:Y:S01]  /*54c30*/  LDL.LU R5, [R1+0x60c] ;  /* 0x00060c0001057983 */ /* 0x001ea20000300800 */
[----:B------:R-:W3:Y:S02]  /*54c40*/  LDL.LU R6, [R1+0x57c] ;  /* 0x00057c0001067983 */ /* 0x000ee40000300800 */
[----:B------:R-:W3:Y:S02]  /*54c50*/  LDL.LU R7, [R1+0x578] ;  /* 0x0005780001077983 */ /* 0x000ee40000300800 */
[----:B------:R-:W4:Y:S01]  /*54c60*/  LDL.LU R8, [R1+0x58c] ;  /* 0x00058c0001087983 */ /* 0x000f220000300800 */
[----:B------:R-:W4:Y:S01]  /*54c70*/  LDL.LU R9, [R1+0x588] ;  /* 0x0005880001097983 */ /* 0x000f220000300800 */
        /* <DEDUP_REMOVED lines=23> */
[----:B--2---:R-:W-:-:S02]  /*54df0*/  F2FP.PACK_AB R4, R5, R4 ;  /* 0x000000040504723e */ /* 0x004fc400000000ff */
[----:B------:R-:W2:Y:S03]  /*54e00*/  LDL.LU R5, [R1+0x1c3c] ;  /* 0x001c3c0001057983 */ /* 0x000ea60000300800 */
[----:B------:R0:W-:Y:S02]  /*54e10*/  STL [R1+0x2c], R4 ;  /* 0x00002c0401007387 */ /* 0x0001e40000100800 */
[----:B0-----:R-:W2:Y:S02]  /*54e20*/  LDL.LU R4, [R1+0x1c38] ;  /* 0x001c380001047983 */ /* 0x001ea40000300800 */
[----:B--2---:R-:W-:Y:S02]  /*54e30*/  F2FP.PACK_AB R4, R5, R4 ;  /* 0x000000040504723e */ /* 0x004fe400000000ff */
[----:B------:R-:W2:Y:S03]  /*54e40*/  LDL.LU R5, [R1+0x1c34] ;  /* 0x001c340001057983 */ /* 0x000ea60000300800 */
[----:B------:R0:W-:Y:S02]  /*54e50*/  STL [R1+0x28], R4 ;  /* 0x0000280401007387 */ /* 0x0001e40000100800 */
[----:B0-----:R-:W2:Y:S02]  /*54e60*/  LDL.LU R4, [R1+0x1c30] ;  /* 0x001c300001047983 */ /* 0x001ea40000300800 */
        /* <DEDUP_REMOVED lines=59> */
[----:B0-----:R-:W2:Y:S01]  /*55220*/  LDL.LU R4, [R1+0x1bb8] ;  /* 0x001bb80001047983 */ /* 0x001ea20000300800 */
[----:B---3--:R-:W-:Y:S02]  /*55230*/  F2FP.PACK_AB R7, R6, R7 ;  /* 0x000000070607723e */ /* 0x008fe400000000ff */
[----:B----4-:R-:W-:Y:S02]  /*55240*/  F2FP.PACK_AB R9, R8, R9 ;  /* 0x000000090809723e */ /* 0x010fe400000000ff */
[----:B------:R-:W-:-:S02]  /*55250*/  F2FP.PACK_AB R11, R10, R11 ;  /* 0x0000000b0a0b723e */ /* 0x000fc400000000ff */
[----:B------:R-:W-:Y:S02]  /*55260*/  F2FP.PACK_AB R13, R12, R13 ;  /* 0x0000000d0c0d723e */ /* 0x000fe400000000ff */
[----:B------:R-:W-:Y:S02]  /*55270*/  F2FP.PACK_AB R15, R14, R15 ;  /* 0x0000000f0e0f723e */ /* 0x000fe400000000ff */
[----:B------:R-:W-:Y:S02]  /*55280*/  F2FP.PACK_AB R17, R16, R17 ;  /* 0x000000111011723e */ /* 0x000fe400000000ff */
[----:B------:R-:W-:Y:S02]  /*55290*/  F2FP.PACK_AB R19, R18, R19 ;  /* 0x000000131213723e */ /* 0x000fe400000000ff */
[----:B------:R-:W-:Y:S02]  /*552a0*/  F2FP.PACK_AB R21, R20, R21 ;  /* 0x000000151415723e */ /* 0x000fe400000000ff */
[----:B------:R-:W-:-:S02]  /*552b0*/  F2FP.PACK_AB R23, R22, R23 ;  /* 0x000000171617723e */ /* 0x000fc400000000ff */
[----:B------:R-:W-:Y:S02]  /*552c0*/  F2FP.PACK_AB R25, R24, R25 ;  /* 0x000000191819723e */ /* 0x000fe400000000ff */
[----:B------:R-:W-:Y:S02]  /*552d0*/  F2FP.PACK_AB R27, R26, R27 ;  /* 0x0000001b1a1b723e */ /* 0x000fe400000000ff */
[----:B------:R-:W-:Y:S02]  /*552e0*/  F2FP.PACK_AB R2, R29, R2 ;  /* 0x000000021d02723e */ /* 0x000fe400000000ff */
[----:B--2---:R-:W-:Y:S02]  /*552f0*/  F2FP.PACK_AB R5, R4, R5 ;  /* 0x000000050405723e */ /* 0x004fe400000000ff */
[----:B------:R0:W5:Y:S03]  /*55300*/  LDL.LU R4, [R1+0x1bb4] ;  /* 0x001bb40001047983 */ /* 0x0001660000300800 */
[----:B------:R1:W-:Y:S02]  /*55310*/  STL [R1+0x68], R5 ;  /* 0x0000680501007387 */ /* 0x0003e40000100800 */
[----:B-1----:R0:W5:Y:S01]  /*55320*/  LDL.LU R5, [R1+0x1bb0] ;  /* 0x001bb00001057983 */ /* 0x0021620000300800 */
[----:B------:R0:W5:Y:S02]  /*55330*/  LDL.LU R6, [R1+0x1bac] ;  /* 0x001bac0001067983 */ /* 0x0001640000300800 */
        /* <DEDUP_REMOVED lines=32> */
[----:B------:R-:W2:Y:S02]  /*55540*/  LDL.LU R29, [R1+0x1b54] ;  /* 0x001b5400011d7983 */ /* 0x000ea40000300800 */
[----:B------:R1:W-:Y:S02]  /*55550*/  STL [R1+0x98], R2 ;  /* 0x0000980201007387 */ /* 0x0003e40000100800 */
[----:B-1----:R-:W-:-:S02]  /*55560*/  F2FP.PACK_AB R2, R0, R28 ;  /* 0x0000001c0002723e */ /* 0x002fc400000000ff */
[----:B--2---:R-:W-:-:S05]  /*55570*/  F2FP.PACK_AB R0, R3, R29 ;  /* 0x0000001d0300723e */ /* 0x004fca00000000ff */
[----:B------:R0:W-:Y:S01]  /*55580*/  STL [R1+0x90], R0 ;  /* 0x0000900001007387 */ /* 0x0001e20000100800 */
[----:B------:R0:W-:Y:S02]  /*55590*/  STL [R1+0x94], R2 ;  /* 0x0000940201007387 */ /* 0x0001e40000100800 */
.L_x_0:
[----:B0-----:R-:W2:Y:S04]  /*555a0*/  LDL.LU R28, [R1+0x195c] ;  /* 0x00195c00011c7983 */ /* 0x001ea80000300800 */
[----:B------:R-:W3:Y:S04]  /*555b0*/  LDL.LU R2, [R1+0x1958] ;  /* 0x0019580001027983 */ /* 0x000ee80000300800 */
[----:B-----5:R0:W-:Y:S04]  /*555c0*/  STL.64 [R1+0x1e58], R6 ;  /* 0x001e580601007387 */ /* 0x0201e80000100a00 */
[----:B0-----:R-:W4:Y:S04]  /*555d0*/  LDL.LU R6, [R1+0x1964] ;  /* 0x0019640001067983 */ /* 0x001f280000300800 */
[----:B------:R-:W4:Y:S04]  /*555e0*/  LDL.LU R7, [R1+0x1960] ;  /* 0x0019600001077983 */ /* 0x000f280000300800 */
[----:B------:R-:W-:Y:S04]  /*555f0*/  STL.64 [R1+0x1e50], R4 ;  /* 0x001e500401007387 */ /* 0x000fe80000100a00 */
[----:B------:R-:W-:Y:S04]  /*55600*/  STL.64 [R1+0x1e48], R10 ;  /* 0x001e480a01007387 */ /* 0x000fe80000100a00 */
[----:B------:R-:W-:Y:S04]  /*55610*/  STL.64 [R1+0x1e40], R8 ;  /* 0x001e400801007387 */ /* 0x000fe80000100a00 */
[----:B------:R-:W-:Y:S04]  /*55620*/  STL.64 [R1+0x1e38], R14 ;  /* 0x001e380e01007387 */ /* 0x000fe80000100a00 */
[----:B------:R0:W-:Y:S04]  /*55630*/  STL.64 [R1+0x1e30], R12 ;  /* 0x001e300c01007387 */ /* 0x0001e80000100a00 */
[----:B------:R-:W-:Y:S04]  /*55640*/  STL.64 [R1+0x1e28], R18 ;  /* 0x001e281201007387 */ /* 0x000fe80000100a00 */
[----:B------:R1:W-:Y:S04]  /*55650*/  STL.64 [R1+0x1e20], R16 ;  /* 0x001e201001007387 */ /* 0x0003e80000100a00 */
[----:B------:R-:W-:Y:S04]  /*55660*/  STL.64 [R1+0x1e18], R22 ;  /* 0x001e181601007387 */ /* 0x000fe80000100a00 */
[----:B------:R-:W-:Y:S04]  /*55670*/  STL.64 [R1+0x1e10], R20 ;  /* 0x001e101401007387 */ /* 0x000fe80000100a00 */
[----:B------:R-:W-:Y:S04]  /*55680*/  STL.64 [R1+0x1e08], R26 ;  /* 0x001e081a01007387 */ /* 0x000fe80000100a00 */
[----:B------:R-:W-:Y:S04]  /*55690*/  STL.64 [R1+0x1e00], R24 ;  /* 0x001e001801007387 */ /* 0x000fe80000100a00 */
[----:B------:R-:W-:Y:S04]  /*556a0*/  STL [R1+0x1c18], R29 ;  /* 0x001c181d01007387 */ /* 0x000fe80000100800 */
[----:B0-----:R-:W4:Y:S04]  /*556b0*/  LDL.LU R12, [R1+0x20] ;  /* 0x00002000010c7983 */ /* 0x001f280000300800 */
[----:B------:R-:W4:Y:S04]  /*556c0*/  LDL.LU R13, [R1+0x24] ;  /* 0x00002400010d7983 */ /* 0x000f280000300800 */
[----:B------:R-:W4:Y:S04]  /*556d0*/  LDL.LU R14, [R1+0x28] ;  /* 0x00002800010e7983 */ /* 0x000f280000300800 */
[----:B------:R-:W4:Y:S04]  /*556e0*/  LDL.LU R15, [R1+0x2c] ;  /* 0x00002c00010f7983 */ /* 0x000f280000300800 */
[----:B------:R-:W0:Y:S04]  /*556f0*/  S2R R3, SR_TID.X ;  /* 0x0000000000037919 */ /* 0x000e280000002100 */
[----:B------:R-:W0:Y:S02]  /*55700*/  S2R R0, SR_TID.X ;  /* 0x0000000000007919 */ /* 0x000e240000002100 */
[----:B0-----:R-:W-:-:S02]  /*55710*/  LOP3.LUT R0, R0, 0x3f, RZ, 0xc0, !PT ;  /* 0x0000003f00007812 */ /* 0x001fc400078ec0ff */
[----:B------:R-:W-:Y:S01]  /*55720*/  BAR.SYNC.DEFER_BLOCKING 0x0 ;  /* 0x0000000000007b1d */ /* 0x000fe20000010000 */
[----:B--2---:R-:W-:Y:S01]  /*55730*/  ISETP.GE.AND P2, PT, R28, c[0x0][0x17c], PT ;  /* 0x00005f001c007a0c */ /* 0x004fe20003f46270 */
[----:B------:R-:W-:Y:S01]  /*55740*/  IMAD.SHL.U32 R28, R3, 0x200, RZ ;  /* 0x00000200031c7824 */ /* 0x000fe200078e00ff */
[----:B---3--:R-:W-:-:S04]  /*55750*/  ISETP.GE.AND P1, PT, R2, c[0x0][0x17c], PT ;  /* 0x00005f0002007a0c */ /* 0x008fc80003f26270 */
[----:B------:R-:W-:-:S05]  /*55760*/  LOP3.LUT R28, R28, 0xc00, RZ, 0xc0, !PT ;  /* 0x00000c001c1c7812 */ /* 0x000fca00078ec0ff */
[----:B------:R-:W-:Y:S01]  /*55770*/  IMAD R28, R0, 0x10, R28 ;  /* 0x00000010001c7824 */ /* 0x000fe200078e021c */
[----:B----4-:R-:W-:Y:S02]  /*55780*/  ISETP.GE.AND P4, PT, R6, c[0x0][0x17c], PT ;  /* 0x00005f0006007a0c */ /* 0x010fe40003f86270 */
[----:B------:R-:W-:Y:S01]  /*55790*/  ISETP.GE.AND P3, PT, R7, c[0x0][0x17c], PT ;  /* 0x00005f0007007a0c */ /* 0x000fe20003f66270 */
[----:B------:R-:W-:Y:S04]  /*557a0*/  STL.64 [R1+0x1e68], R14 ;  /* 0x001e680e01007387 */ /* 0x000fe80000100a00 */
[----:B------:R-:W-:Y:S04]  /*557b0*/  STL.64 [R1+0x1e60], R12 ;  /* 0x001e600c01007387 */ /* 0x000fe80000100a00 */
[----:B------:R-:W2:Y:S04]  /*557c0*/  LDL.LU R8, [R1+0x30] ;  /* 0x0000300001087983 */ /* 0x000ea80000300800 */
[----:B------:R-:W2:Y:S04]  /*557d0*/  LDL.LU R9, [R1+0x34] ;  /* 0x0000340001097983 */ /* 0x000ea80000300800 */
[----:B------:R-:W3:Y:S04]  /*557e0*/  LDL.LU R10, [R1+0x38] ;  /* 0x00003800010a7983 */ /* 0x000ee80000300800 */
[----:B------:R-:W3:Y:S04]  /*557f0*/  LDL.LU R11, [R1+0x3c] ;  /* 0x00003c00010b7983 */ /* 0x000ee80000300800 */
[----:B-1----:R-:W4:Y:S04]  /*55800*/  LDL.LU R16, [R1+0x60] ;  /* 0x0000600001107983 */ /* 0x002f280000300800 */
[----:B------:R-:W4:Y:S04]  /*55810*/  LDL.LU R17, [R1+0x64] ;  /* 0x0000640001117983 */ /* 0x000f280000300800 */
[----:B------:R-:W2:Y:S04]  /*55820*/  LDL.LU R18, [R1+0x68] ;  /* 0x0000680001127983 */ /* 0x000ea80000300800 */
[----:B------:R-:W2:Y:S04]  /*55830*/  LDL.LU R19, [R1+0x6c] ;  /* 0x00006c0001137983 */ /* 0x000ea80000300800 */
[----:B--2---:R-:W-:Y:S04]  /*55840*/  STL.64 [R1+0x1e88], R18 ;  /* 0x001e881201007387 */ /* 0x004fe80000100a00 */
[----:B----4-:R0:W-:Y:S04]  /*55850*/  STL.64 [R1+0x1e80], R16 ;  /* 0x001e801001007387 */ /* 0x0101e80000100a00 */
[----:B0-----:R-:W2:Y:S04]  /*55860*/  LDL.LU R16, [R1+0x70] ;  /* 0x0000700001107983 */ /* 0x001ea80000300800 */
[----:B------:R-:W2:Y:S04]  /*55870*/  LDL.LU R17, [R1+0x74] ;  /* 0x0000740001117983 */ /* 0x000ea80000300800 */
[----:B------:R-:W4:Y:S04]  /*55880*/  LDL.LU R18, [R1+0x78] ;  /* 0x0000780001127983 */ /* 0x000f280000300800 */
[----:B------:R-:W4:Y:S04]  /*55890*/  LDL.LU R19, [R1+0x7c] ;  /* 0x00007c0001137983 */ /* 0x000f280000300800 */
[----:B----4-:R-:W-:Y:S04]  /*558a0*/  STL.64 [R1+0x1e98], R18 ;  /* 0x001e981201007387 */ /* 0x010fe80000100a00 */
[----:B--2---:R0:W-:Y:S04]  /*558b0*/  STL.64 [R1+0x1e90], R16 ;  /* 0x001e901001007387 */ /* 0x0041e80000100a00 */
[----:B0-----:R-:W2:Y:S04]  /*558c0*/  LDL.LU R16, [R1+0x80] ;  /* 0x0000800001107983 */ /* 0x001ea80000300800 */
[----:B------:R-:W2:Y:S04]  /*558d0*/  LDL.LU R17, [R1+0x84] ;  /* 0x0000840001117983 */ /* 0x000ea80000300800 */
[----:B------:R-:W4:Y:S04]  /*558e0*/  LDL.LU R18, [R1+0x88] ;  /* 0x0000880001127983 */ /* 0x000f280000300800 */
[----:B------:R-:W4:Y:S01]  /*558f0*/  LDL.LU R19, [R1+0x8c] ;  /* 0x00008c0001137983 */ /* 0x000f220000300800 */
[----:B------:R-:W-:-:S02]  /*55900*/  IMAD.SHL.U32 R0, R3, 0x80, RZ ;  /* 0x0000008003007824 */ /* 0x000fc400078e00ff */
[----:B------:R-:W-:-:S03]  /*55910*/  IMAD.SHL.U32 R2, R3, 0x20, RZ ;  /* 0x0000002003027824 */ /* 0x000fc600078e00ff */
[----:B------:R-:W-:-:S04]  /*55920*/  LOP3.LUT R0, R0, 0xc00, RZ, 0xc0, !PT ;  /* 0x00000c0000007812 */ /* 0x000fc800078ec0ff */
[----:B------:R-:W-:Y:S01]  /*55930*/  LOP3.LUT R0, R0, 0x60, R2, 0xf8, !PT ;  /* 0x0000006000007812 */ /* 0x000fe200078ef802 */
[C---:B------:R-:W-:Y:S01]  /*55940*/  IMAD.SHL.U32 R2, R3.reuse, 0x4, RZ ;  /* 0x0000000403027824 */ /* 0x040fe200078e00ff */
[----:B----4-:R-:W-:Y:S04]  /*55950*/  STL.64 [R1+0x1ea8], R18 ;  /* 0x001ea81201007387 */ /* 0x010fe80000100a00 */
[----:B--2---:R0:W-:Y:S04]  /*55960*/  STL.64 [R1+0x1ea0], R16 ;  /* 0x001ea01001007387 */ /* 0x0041e80000100a00 */
[----:B0-----:R-:W2:Y:S04]  /*55970*/  LDL.LU R16, [R1+0x90] ;  /* 0x0000900001107983 */ /* 0x001ea80000300800 */
[----:B------:R-:W2:Y:S04]  /*55980*/  LDL.LU R17, [R1+0x94] ;  /* 0x0000940001117983 */ /* 0x000ea80000300800 */
[----:B------:R-:W2:Y:S04]  /*55990*/  LDL.LU R18, [R1+0x98] ;  /* 0x0000980001127983 */ /* 0x000ea80000300800 */
[----:B------:R-:W2:Y:S01]  /*559a0*/  LDL.LU R19, [R1+0x9c] ;  /* 0x00009c0001137983 */ /* 0x000ea20000300800 */
[----:B------:R-:W-:-:S03]  /*559b0*/  IMAD.SHL.U32 R3, R3, 0x8, RZ ;  /* 0x0000000803037824 */ /* 0x000fc600078e00ff */
[----:B---3--:R-:W-:Y:S04]  /*559c0*/  STL.64 [R1+0x1e78], R10 ;  /* 0x001e780a01007387 */ /* 0x008fe80000100a00 */
[----:B------:R0:W-:Y:S04]  /*559d0*/  STL.64 [R1+0x1e70], R8 ;  /* 0x001e700801007387 */ /* 0x0001e80000100a00 */
[----:B------:R-:W3:Y:S04]  /*559e0*/  LDL.LU R4, [R1+0x40] ;  /* 0x0000400001047983 */ /* 0x000ee80000300800 */
[----:B------:R-:W3:Y:S01]  /*559f0*/  LDL.LU R5, [R1+0x44] ;  /* 0x0000440001057983 */ /* 0x000ee20000300800 */
[----:B------:R-:W-:-:S03]  /*55a00*/  LOP3.LUT R0, R0, 0x70, R2, 0x78, !PT ;  /* 0x0000007000007812 */ /* 0x000fc600078e7802 */
[----:B------:R-:W3:Y:S01]  /*55a10*/  LDL.LU R6, [R1+0x48] ;  /* 0x0000480001067983 */ /* 0x000ee20000300800 */
[----:B------:R-:W-:-:S03]  /*55a20*/  LOP3.LUT R2, R3, 0x100, RZ, 0xc0, !PT ;  /* 0x0000010003027812 */ /* 0x000fc600078ec0ff */
[----:B------:R-:W3:Y:S04]  /*55a30*/  LDL.LU R7, [R1+0x4c] ;  /* 0x00004c0001077983 */ /* 0x000ee80000300800 */
[----:B------:R-:W4:Y:S04]  /*55a40*/  LDL.LU R12, [R1+0x50] ;  /* 0x00005000010c7983 */ /* 0x000f280000300800 */
[----:B------:R-:W4:Y:S04]  /*55a50*/  LDL.LU R13, [R1+0x54] ;  /* 0x00005400010d7983 */ /* 0x000f280000300800 */
[----:B------:R-:W4:Y:S04]  /*55a60*/  LDL.LU R14, [R1+0x58] ;  /* 0x00005800010e7983 */ /* 0x000f280000300800 */
[----:B------:R-:W4:Y:S01]  /*55a70*/  LDL.LU R15, [R1+0x5c] ;  /* 0x00005c00010f7983 */ /* 0x000f220000300800 */
[----:B------:R-:W-:-:S03]  /*55a80*/  IMAD.IADD R0, R2, 0x1, R0 ;  /* 0x0000000102007824 */ /* 0x000fc600078e0200 */
[----:B0-----:R-:W3:Y:S04]  /*55a90*/  LDL.LU R8, [R1+0x1968] ;  /* 0x0019680001087983 */ /* 0x001ee80000300800 */
[----:B------:R-:W3:Y:S04]  /*55aa0*/  LDL.LU R24, [R1] ;  /* 0x0000000001187983 */ /* 0x000ee80000300800 */
[----:B------:R-:W3:Y:S04]  /*55ab0*/  LDL.LU R25, [R1+0x4] ;  /* 0x0000040001197983 */ /* 0x000ee80000300800 */
[----:B------:R-:W3:Y:S04]  /*55ac0*/  LDL.LU R26, [R1+0x8] ;  /* 0x00000800011a7983 */ /* 0x000ee80000300800 */
[----:B------:R-:W3:Y:S04]  /*55ad0*/  LDL.LU R27, [R1+0xc] ;  /* 0x00000c00011b7983 */ /* 0x000ee80000300800 */
[----:B------:R-:W3:Y:S04]  /*55ae0*/  LDL.LU R20, [R1+0x10] ;  /* 0x0000100001147983 */ /* 0x000ee80000300800 */
[----:B------:R-:W3:Y:S04]  /*55af0*/  LDL.LU R21, [R1+0x14] ;  /* 0x0000140001157983 */ /* 0x000ee80000300800 */
[----:B------:R-:W3:Y:S04]  /*55b00*/  LDL.LU R22, [R1+0x18] ;  /* 0x0000180001167983 */ /* 0x000ee80000300800 */
[----:B------:R-:W3:Y:S04]  /*55b10*/  LDL.LU R23, [R1+0x1c] ;  /* 0x00001c0001177983 */ /* 0x000ee80000300800 */
[----:B--2---:R0:W-:Y:S04]  /*55b20*/  STS.128 [R0], R16 ;  /* 0x0000001000007388 */ /* 0x0041e80000000c00 */
[----:B0-----:R-:W2:Y:S04]  /*55b30*/  LDL.LU.64 R18, [R1+0x1ea8] ;  /* 0x001ea80001127983 */ /* 0x001ea80000300a00 */
[----:B------:R-:W2:Y:S04]  /*55b40*/  LDL.LU.64 R16, [R1+0x1ea0] ;  /* 0x001ea00001107983 */ /* 0x000ea80000300a00 */
[----:B--2---:R0:W-:Y:S04]  /*55b50*/  STS.128 [R0+0x80], R16 ;  /* 0x0000801000007388 */ /* 0x0041e80000000c00 */
[----:B0-----:R-:W2:Y:S04]  /*55b60*/  LDL.LU.64 R18, [R1+0x1e98] ;  /* 0x001e980001127983 */ /* 0x001ea80000300a00 */
[----:B------:R-:W2:Y:S04]  /*55b70*/  LDL.LU.64 R16, [R1+0x1e90] ;  /* 0x001e900001107983 */ /* 0x000ea80000300a00 */
[----:B--2---:R0:W-:Y:S04]  /*55b80*/  STS.128 [R0+0x200], R16 ;  /* 0x0002001000007388 */ /* 0x0041e80000000c00 */
[----:B0-----:R-:W2:Y:S04]  /*55b90*/  LDL.LU.64 R18, [R1+0x1e88] ;  /* 0x001e880001127983 */ /* 0x001ea80000300a00 */
[----:B------:R-:W2:Y:S01]  /*55ba0*/  LDL.LU.64 R16, [R1+0x1e80] ;  /* 0x001e800001107983 */ /* 0x000ea20000300a00 */
[----:B---3--:R-:W-:-:S02]  /*55bb0*/  ISETP.GE.AND P0, PT, R8, c[0x0][0x17c], PT ;  /* 0x00005f0008007a0c */ /* 0x008fc40003f06270 */
[C---:B------:R-:W-:Y:S02]  /*55bc0*/  LOP3.LUT R3, R28.reuse, 0x40, RZ, 0x3c, !PT ;  /* 0x000000401c037812 */ /* 0x040fe400078e3cff */
[C---:B------:R-:W-:Y:S01]  /*55bd0*/  LOP3.LUT R2, R28.reuse, 0x60, RZ, 0x3c, !PT ;  /* 0x000000601c027812 */ /* 0x040fe200078e3cff */
[----:B--2---:R0:W-:Y:S04]  /*55be0*/  STS.128 [R0+0x280], R16 ;  /* 0x0002801000007388 */ /* 0x0041e80000000c00 */
[----:B------:R-:W-:Y:S06]  /*55bf0*/  BAR.SYNC.DEFER_BLOCKING 0x0 ;  /* 0x0000000000007b1d */ /* 0x000fec0000010000 */
[----:B------:R-:W1:Y:S01]  /*55c00*/  LDS.128 R8, [R28] ;  /* 0x000000001c087984 */ /* 0x000e620000000c00 */
[----:B0-----:R-:W-:-:S03]  /*55c10*/  LOP3.LUT R16, R28, 0x20, RZ, 0x3c, !PT ;  /* 0x000000201c107812 */ /* 0x001fc600078e3cff */
[----:B-1----:R-:W-:Y:S04]  /*55c20*/  STL.64 [R1+0x60], R8 ;  /* 0x0000600801007387 */ /* 0x002fe80000100a00 */
[----:B------:R-:W-:Y:S04]  /*55c30*/  STL.64 [R1+0x68], R10 ;  /* 0x0000680a01007387 */ /* 0x000fe80000100a00 */
[----:B------:R-:W0:Y:S04]  /*55c40*/  LDS.128 R8, [R16] ;  /* 0x0000000010087984 */ /* 0x000e280000000c00 */
[----:B0-----:R-:W-:Y:S04]  /*55c50*/  STL.64 [R1+0x70], R8 ;  /* 0x0000700801007387 */ /* 0x001fe80000100a00 */
[----:B------:R-:W-:Y:S04]  /*55c60*/  STL.64 [R1+0x78], R10 ;  /* 0x0000780a01007387 */ /* 0x000fe80000100a00 */
[----:B------:R-:W0:Y:S04]  /*55c70*/  LDS.128 R8, [R3] ;  /* 0x0000000003087984 */ /* 0x000e280000000c00 */
[----:B0-----:R-:W-:Y:S04]  /*55c80*/  STL.64 [R1+0x80], R8 ;  /* 0x0000800801007387 */ /* 0x001fe80000100a00 */
[----:B------:R-:W-:Y:S04]  /*55c90*/  STL.64 [R1+0x88], R10 ;  /* 0x0000880a01007387 */ /* 0x000fe80000100a00 */
[----:B------:R-:W0:Y:S04]  /*55ca0*/  LDS.128 R8, [R2] ;  /* 0x0000000002087984 */ /* 0x000e280000000c00 */
[----:B------:R-:W-:Y:S06]  /*55cb0*/  BAR.SYNC.DEFER_BLOCKING 0x0 ;  /* 0x0000000000007b1d */ /* 0x000fec0000010000 */
[----:B0-----:R-:W-:Y:S04]  /*55cc0*/  STL.64 [R1+0x200], R8 ;  /* 0x0002000801007387 */ /* 0x001fe80000100a00 */
[----:B------:R0:W-:Y:S04]  /*55cd0*/  STL.64 [R1+0x208], R10 ;  /* 0x0002080a01007387 */ /* 0x0001e80000100a00 */
[----:B0-----:R-:W2:Y:S04]  /*55ce0*/  LDL.LU.64 R10, [R1+0x1e78] ;  /* 0x001e7800010a7983 */ /* 0x001ea80000300a00 */
[----:B------:R-:W2:Y:S04]  /*55cf0*/  LDL.LU.64 R8, [R1+0x1e70] ;  /* 0x001e700001087983 */ /* 0x000ea80000300a00 */
[----:B----4-:R0:W-:Y:S04]  /*55d00*/  STS.128 [R0], R12 ;  /* 0x0000000c00007388 */ /* 0x0101e80000000c00 */
[----:B0-----:R-:W3:Y:S04]  /*55d10*/  LDL.LU.64 R14, [R1+0x1e68] ;  /* 0x001e6800010e7983 */ /* 0x001ee80000300a00 */
[----:B------:R-:W3:Y:S04]  /*55d20*/  LDL.LU.64 R12, [R1+0x1e60] ;  /* 0x001e6000010c7983 */ /* 0x000ee80000300a00 */
[----:B------:R0:W-:Y:S04]  /*55d30*/  STS.128 [R0+0x80], R4 ;  /* 0x0000800400007388 */ /* 0x0001e80000000c00 */
[----:B0-----:R-:W4:Y:S04]  /*55d40*/  LDL.LU.64 R6, [R1+0x1e58] ;  /* 0x001e580001067983 */ /* 0x001f280000300a00 */
[----:B------:R-:W4:Y:S04]  /*55d50*/  LDL.LU.64 R4, [R1+0x1e50] ;  /* 0x001e500001047983 */ /* 0x000f280000300a00 */
[----:B--2---:R0:W-:Y:S04]  /*55d60*/  STS.128 [R0+0x200], R8 ;  /* 0x0002000800007388 */ /* 0x0041e80000000c00 */
[----:B0-----:R-:W2:Y:S04]  /*55d70*/  LDL.LU.64 R10, [R1+0x1e48] ;  /* 0x001e4800010a7983 */ /* 0x001ea80000300a00 */
[----:B------:R-:W2:Y:S04]  /*55d80*/  LDL.LU.64 R8, [R1+0x1e40] ;  /* 0x001e400001087983 */ /* 0x000ea80000300a00 */
[----:B---3--:R-:W-:Y:S04]  /*55d90*/  STS.128 [R0+0x280], R12 ;  /* 0x0002800c00007388 */ /* 0x008fe80000000c00 */
[----:B------:R-:W-:Y:S06]  /*55da0*/  BAR.SYNC.DEFER_BLOCKING 0x0 ;  /* 0x0000000000007b1d */ /* 0x000fec0000010000 */
[----:B------:R-:W0:Y:S04]  /*55db0*/  LDS.128 R12, [R28] ;  /* 0x000000001c0c7984 */ /* 0x000e280000000c00 */
[----:B------:R-:W1:Y:S01]  /*55dc0*/  LDS.128 R16, [R16] ;  /* 0x0000000010107984 */ /* 0x000e620000000c00 */
[----:B0-----:R-:W-:-:S03]  /*55dd0*/  IMAD.MOV.U32 R29, RZ, RZ, R13 ;  /* 0x000000ffff1d7224 */ /* 0x001fc600078e000d */
[----:B------:R-:W-:Y:S04]  /*55de0*/  STL [R1+0x20], R12 ;  /* 0x0000200c01007387 */ /* 0x000fe80000100800 */
[----:B------:R0:W-:Y:S04]  /*55df0*/  STL.64 [R1+0x28], R14 ;  /* 0x0000280e01007387 */ /* 0x0001e80000100a00 */
[----:B0-----:R-:W3:Y:S04]  /*55e00*/  LDL.LU.64 R14, [R1+0x1e38] ;  /* 0x001e3800010e7983 */ /* 0x001ee80000300a00 */
[----:B------:R-:W3:Y:S04]  /*55e10*/  LDL.LU.64 R12, [R1+0x1e30] ;  /* 0x001e3000010c7983 */ /* 0x000ee80000300a00 */
[----:B------:R-:W-:Y:S04]  /*55e20*/  STL [R1+0x1c1c], R29 ;  /* 0x001c1c1d01007387 */ /* 0x000fe80000100800 */
[----:B-1----:R-:W-:Y:S04]  /*55e30*/  STL.64 [R1+0x30], R16 ;  /* 0x0000301001007387 */ /* 0x002fe80000100a00 */
[----:B------:R-:W-:Y:S04]  /*55e40*/  STL.64 [R1+0x38], R18 ;  /* 0x0000381201007387 */ /* 0x000fe80000100a00 */
[----:B------:R-:W0:Y:S04]  /*55e50*/  LDS.128 R16, [R3] ;  /* 0x0000000003107984 */ /* 0x000e280000000c00 */
[----:B0-----:R-:W-:Y:S04]  /*55e60*/  STL.64 [R1+0x50], R16 ;  /* 0x0000501001007387 */ /* 0x001fe80000100a00 */
[----:B------:R-:W-:Y:S04]  /*55e70*/  STL.64 [R1+0x58], R18 ;  /* 0x0000581201007387 */ /* 0x000fe80000100a00 */
[----:B------:R-:W0:Y:S04]  /*55e80*/  LDS.128 R16, [R2] ;  /* 0x0000000002107984 */ /* 0x000e280000000c00 */
[----:B------:R-:W-:Y:S06]  /*55e90*/  BAR.SYNC.DEFER_BLOCKING 0x0 ;  /* 0x0000000000007b1d */ /* 0x000fec0000010000 */
[----:B------:R-:W-:Y:S04]  /*55ea0*/  STS.128 [R0], R20 ;  /* 0x0000001400007388 */ /* 0x000fe80000000c00 */
[----:B0-----:R-:W-:Y:S04]  /*55eb0*/  STL.64 [R1+0x1e0], R16 ;  /* 0x0001e01001007387 */ /* 0x001fe80000100a00 */
[----:B------:R0:W-:Y:S04]  /*55ec0*/  STL.64 [R1+0x1e8], R18 ;  /* 0x0001e81201007387 */ /* 0x0001e80000100a00 */
[----:B0-----:R-:W3:Y:S04]  /*55ed0*/  LDL.LU.64 R18, [R1+0x1e28] ;  /* 0x001e280001127983 */ /* 0x001ee80000300a00 */
[----:B------:R-:W3:Y:S04]  /*55ee0*/  LDL.LU.64 R16, [R1+0x1e20] ;  /* 0x001e200001107983 */ /* 0x000ee80000300a00 */
[----:B------:R-:W3:Y:S04]  /*55ef0*/  LDL.LU.64 R22, [R1+0x1e18] ;  /* 0x001e180001167983 */ /* 0x000ee80000300a00 */
[----:B------:R-:W3:Y:S04]  /*55f00*/  LDL.LU.64 R20, [R1+0x1e10] ;  /* 0x001e100001147983 */ /* 0x000ee80000300a00 */
[----:B------:R0:W-:Y:S04]  /*55f10*/  STS.128 [R0+0x80], R24 ;  /* 0x0000801800007388 */ /* 0x0001e80000000c00 */
[----:B----4-:R-:W-:Y:S04]  /*55f20*/  STS.128 [R0+0x200], R4 ;  /* 0x0002000400007388 */ /* 0x010fe80000000c00 */
[----:B0-----:R-:W4:Y:S04]  /*55f30*/  LDL.LU.64 R26, [R1+0x1e08] ;  /* 0x001e0800011a7983 */ /* 0x001f280000300a00 */
[----:B------:R-:W4:Y:S04]  /*55f40*/  LDL.LU.64 R24, [R1+0x1e00] ;  /* 0x001e000001187983 */ /* 0x000f280000300a00 */
[----:B--2---:R0:W-:Y:S04]  /*55f50*/  STS.128 [R0+0x280], R8 ;  /* 0x0002800800007388 */ /* 0x0041e80000000c00 */
[----:B------:R-:W-:Y:S06]  /*55f60*/  BAR.SYNC.DEFER_BLOCKING 0x0 ;  /* 0x0000000000007b1d */ /* 0x000fec0000010000 */
[----:B------:R-:W1:Y:S01]  /*55f70*/  LDS.128 R4, [R28] ;  /* 0x000000001c047984 */ /* 0x000e620000000c00 */
[----:B0-----:R-:W-:-:S03]  /*55f80*/  LOP3.LUT R11, R28, 0x20, RZ, 0x3c, !PT ;  /* 0x000000201c0b7812 */ /* 0x001fc600078e3cff */
[----:B-1----:R-:W-:Y:S04]  /*55f90*/  STL.64 [R1], R4 ;  /* 0x0000000401007387 */ /* 0x002fe80000100a00 */
        /* <DEDUP_REMOVED lines=9> */
[----:B0-----:R-:W-:Y:S04]  /*56030*/  STL [R1+0x1f4], R5 ;  /* 0x0001f40501007387 */ /* 0x001fe80000100800 */
[----:B------:R-:W-:Y:S04]  /*56040*/  STL.64 [R1+0x1f8], R6 ;  /* 0x0001f80601007387 */ /* 0x000fe80000100a00 */
[----:B---3--:R0:W-:Y:S04]  /*56050*/  STS.128 [R0+0x200], R20 ;  /* 0x0002001400007388 */ /* 0x0081e80000000c00 */
[----:B0-----:R-:W2:Y:S04]  /*56060*/  LDL.LU R20, [R1+0xc0] ;  /* 0x0000c00001147983 */ /* 0x001ea80000300800 */
[----:B------:R-:W2:Y:S04]  /*56070*/  LDL.LU R21, [R1+0xc4] ;  /* 0x0000c40001157983 */ /* 0x000ea80000300800 */
[----:B------:R-:W3:Y:S04]  /*56080*/  LDL.LU R22, [R1+0xc8] ;  /* 0x0000c80001167983 */ /* 0x000ee80000300800 */
[----:B------:R-:W3:Y:S04]  /*56090*/  LDL.LU R23, [R1+0xcc] ;  /* 0x0000cc0001177983 */ /* 0x000ee80000300800 */
[----:B----4-:R0:W-:Y:S04]  /*560a0*/  STS.128 [R0+0x280], R24 ;  /* 0x0002801800007388 */ /* 0x0101e80000000c00 */
[----:B---3--:R-:W-:Y:S04]  /*560b0*/  STL.64 [R1+0x1da8], R22 ;  /* 0x001da81601007387 */ /* 0x008fe80000100a00 */
[----:B--2---:R-:W-:Y:S04]  /*560c0*/  STL.64 [R1+0x1da0], R20 ;  /* 0x001da01401007387 */ /* 0x004fe80000100a00 */
[----:B0-----:R-:W2:Y:S04]  /*560d0*/  LDL.LU R24, [R1+0xd0] ;  /* 0x0000d00001187983 */ /* 0x001ea80000300800 */
[----:B------:R-:W2:Y:S04]  /*560e0*/  LDL.LU R25, [R1+0xd4] ;  /* 0x0000d40001197983 */ /* 0x000ea80000300800 */
[----:B------:R-:W3:Y:S04]  /*560f0*/  LDL.LU R26, [R1+0xd8] ;  /* 0x0000d800011a7983 */ /* 0x000ee80000300800 */
[----:B------:R-:W3:Y:S04]  /*56100*/  LDL.LU R27, [R1+0xdc] ;  /* 0x0000dc00011b7983 */ /* 0x000ee80000300800 */
[----:B---3--:R-:W-:Y:S04]  /*56110*/  STL.64 [R1+0x1db8], R26 ;  /* 0x001db81a01007387 */ /* 0x008fe80000100a00 */
[----:B--2---:R0:W-:Y:S04]  /*56120*/  STL.64 [R1+0x1db0], R24 ;  /* 0x001db01801007387 */ /* 0x0041e80000100a00 */
        /* <DEDUP_REMOVED lines=16> */
[----:B------:R-:W-:Y:S04]  /*56230*/  STS.128 [R0], R12 ;  /* 0x0000000c00007388 */ /* 0x000fe80000000c00 */
[----:B------:R-:W-:Y:S04]  /*56240*/  STS.128 [R0+0x80], R16 ;  /* 0x0000801000007388 */ /* 0x000fe80000000c00 */
[----:B------:R-:W-:Y:S01]  /*56250*/  BAR.SYNC.DEFER_BLOCKING 0x0 ;  /* 0x0000000000007b1d */ /* 0x000fe20000010000 */
[----:B------:R-:W-:-:S05]  /*56260*/  IMAD.MOV.U32 R29, RZ, RZ, R4 ;  /* 0x000000ffff1d7224 */ /* 0x000fca00078e0004 */
[----:B------:R-:W0:Y:S04]  /*56270*/  LDS.128 R16, [R28] ;  /* 0x000000001c107984 */ /* 0x000e280000000c00 */
[----:B------:R-:W1:Y:S04]  /*56280*/  LDS.128 R12, [R11] ;  /* 0x000000000b0c7984 */ /* 0x000e680000000c00 */
[----:B------:R-:W4:Y:S04]  /*56290*/  LDS.128 R4, [R3] ;  /* 0x0000000003047984 */ /* 0x000f280000000c00 */
[----:B---3--:R-:W-:Y:S04]  /*562a0*/  STL.64 [R1+0x1de8], R26 ;  /* 0x001de81a01007387 */ /* 0x008fe80000100a00 */
[----:B--2---:R2:W-:Y:S04]  /*562b0*/  STL.64 [R1+0x1de0], R24 ;  /* 0x001de01801007387 */ /* 0x0045e80000100a00 */
[----:B--2---:R-:W2:Y:S04]  /*562c0*/  LDL.LU R24, [R1+0x150] ;  /* 0x0001500001187983 */ /* 0x004ea80000300800 */
[----:B------:R-:W2:Y:S04]  /*562d0*/  LDL.LU R25, [R1+0x154] ;  /* 0x0001540001197983 */ /* 0x000ea80000300800 */
[----:B------:R-:W3:Y:S04]  /*562e0*/  LDL.LU R26, [R1+0x158] ;  /* 0x00015800011a7983 */ /* 0x000ee80000300800 */
[----:B------:R-:W3:Y:S04]  /*562f0*/  LDL.LU R27, [R1+0x15c] ;  /* 0x00015c00011b7983 */ /* 0x000ee80000300800 */
[----:B---3--:R-:W-:Y:S04]  /*56300*/  STL.64 [R1+0x1df8], R26 ;  /* 0x001df81a01007387 */ /* 0x008fe80000100a00 */
[----:B--2---:R-:W-:Y:S04]  /*56310*/  STL.64 [R1+0x1df0], R24 ;  /* 0x001df01801007387 */ /* 0x004fe80000100a00 */
[----:B------:R-:W2:Y:S04]  /*56320*/  LDS.128 R24, [R2] ;  /* 0x0000000002187984 */ /* 0x000ea80000000c00 */
[----:B0-----:R-:W-:Y:S04]  /*56330*/  STL [R1+0x1c08], R18 ;  /* 0x001c081201007387 */ /* 0x001fe80000100800 */
[----:B------:R-:W-:Y:S04]  /*56340*/  STL [R1+0x1bfc], R19 ;  /* 0x001bfc1301007387 */ /* 0x000fe80000100800 */
[----:B------:R0:W-:Y:S04]  /*56350*/  STL.64 [R1+0x1c78], R16 ;  /* 0x001c781001007387 */ /* 0x0001e80000100a00 */
[----:B0-----:R-:W3:Y:S04]  /*56360*/  LDL.LU R16, [R1+0xe0] ;  /* 0x0000e00001107983 */ /* 0x001ee80000300800 */
[----:B------:R-:W3:Y:S04]  /*56370*/  LDL.LU R17, [R1+0xe4] ;  /* 0x0000e40001117983 */ /* 0x000ee80000300800 */
[----:B------:R-:W3:Y:S04]  /*56380*/  LDL.LU R18, [R1+0xe8] ;  /* 0x0000e80001127983 */ /* 0x000ee80000300800 */
[----:B------:R-:W3:Y:S04]  /*56390*/  LDL.LU R19, [R1+0xec] ;  /* 0x0000ec0001137983 */ /* 0x000ee80000300800 */
[----:B------:R-:W3:Y:S04]  /*563a0*/  LDL.LU R20, [R1+0x110] ;  /* 0x0001100001147983 */ /* 0x000ee80000300800 */
[----:B------:R-:W3:Y:S04]  /*563b0*/  LDL.LU R21, [R1+0x114] ;  /* 0x0001140001157983 */ /* 0x000ee80000300800 */
[----:B------:R-:W3:Y:S04]  /*563c0*/  LDL.LU R22, [R1+0x118] ;  /* 0x0001180001167983 */ /* 0x000ee80000300800 */
[----:B------:R-:W3:Y:S04]  /*563d0*/  LDL.LU R23, [R1+0x11c] ;  /* 0x00011c0001177983 */ /* 0x000ee80000300800 */
[----:B-1----:R-:W-:Y:S04]  /*563e0*/  STL [R1+0x1c14], R13 ;  /* 0x001c140d01007387 */ /* 0x002fe80000100800 */
[----:B------:R-:W-:Y:S04]  /*563f0*/  STL [R1+0x1c04], R14 ;  /* 0x001c040e01007387 */ /* 0x000fe80000100800 */
[----:B------:R-:W-:Y:S04]  /*56400*/  STL [R1+0x1bf8], R15 ;  /* 0x001bf80f01007387 */ /* 0x000fe80000100800 */
[----:B------:R0:W-:Y:S04]  /*56410*/  STL [R1+0x1c60], R12 ;  /* 0x001c600c01007387 */ /* 0x0001e80000100800 */
[----:B------:R-:W-:Y:S06]  /*56420*/  BAR.SYNC.DEFER_BLOCKING 0x0 ;  /* 0x0000000000007b1d */ /* 0x000fec0000010000 */
[----:B0-----:R-:W3:Y:S04]  /*56430*/  LDL.LU R12, [R1+0xf0] ;  /* 0x0000f000010c7983 */ /* 0x001ee80000300800 */
[----:B------:R-:W3:Y:S04]  /*56440*/  LDL.LU R13, [R1+0xf4] ;  /* 0x0000f400010d7983 */ /* 0x000ee80000300800 */
[----:B------:R-:W3:Y:S04]  /*56450*/  LDL.LU R14, [R1+0xf8] ;  /* 0x0000f800010e7983 */ /* 0x000ee80000300800 */
[----:B------:R-:W3:Y:S04]  /*56460*/  LDL.LU R15, [R1+0xfc] ;  /* 0x0000fc00010f7983 */ /* 0x000ee80000300800 */
[----:B----4-:R0:W-:Y:S04]  /*56470*/  STL [R1+0x1c0c], R6 ;  /* 0x001c0c0601007387 */ /* 0x0101e80000100800 */
[----:B------:R-:W-:Y:S04]  /*56480*/  STL [R1+0x1c00], R7 ;  /* 0x001c000701007387 */ /* 0x000fe80000100800 */
[----:B--2---:R-:W-:Y:S01]  /*56490*/  STL [R1+0x1d4], R25 ;  /* 0x0001d41901007387 */ /* 0x004fe20000100800 */
[----:B0-----:R-:W-:-:S03]  /*564a0*/  IMAD.MOV.U32 R6, RZ, RZ, R24 ;  /* 0x000000ffff067224 */ /* 0x001fc600078e0018 */
[----:B------:R0:W-:Y:S04]  /*564b0*/  STL.64 [R1+0x1d8], R26 ;  /* 0x0001d81a01007387 */ /* 0x0001e80000100a00 */
[----:B0-----:R-:W2:Y:S04]  /*564c0*/  LDL.LU.64 R26, [R1+0x1df8] ;  /* 0x001df800011a7983 */ /* 0x001ea80000300a00 */
[----:B------:R-:W2:Y:S04]  /*564d0*/  LDL.LU.64 R24, [R1+0x1df0] ;  /* 0x001df00001187983 */ /* 0x000ea80000300a00 */
[----:B------:R-:W-:Y:S04]  /*564e0*/  STL [R1+0x1c28], R6 ;  /* 0x001c280601007387 */ /* 0x000fe80000100800 */
[----:B------:R0:W-:Y:S04]  /*564f0*/  STL.64 [R1+0x1c20], R4 ;  /* 0x001c200401007387 */ /* 0x0001e80000100a00 */
[----:B0-----:R-:W4:Y:S04]  /*56500*/  LDL.LU R4, [R1+0x100] ;  /* 0x0001000001047983 */ /* 0x001f280000300800 */
[----:B------:R-:W4:Y:S04]  /*56510*/  LDL.LU R5, [R1+0x104] ;  /* 0x0001040001057983 */ /* 0x000f280000300800 */
[----:B------:R-:W4:Y:S04]  /*56520*/  LDL.LU R6, [R1+0x108] ;  /* 0x0001080001067983 */ /* 0x000f280000300800 */
[----:B------:R-:W4:Y:S04]  /*56530*/  LDL.LU R7, [R1+0x10c] ;  /* 0x00010c0001077983 */ /* 0x000f280000300800 */
        /* <DEDUP_REMOVED lines=8> */
[----:B------:R-:W2:Y:S04]  /*565c0*/  LDL.LU.64 R24, [R1+0x1dc0] ;  /* 0x001dc00001187983 */ /* 0x000ea80000300a00 */
[----:B--2---:R-:W-:Y:S04]  /*565d0*/  STS.128 [R0+0x280], R24 ;  /* 0x0002801800007388 */ /* 0x004fe80000000c00 */
[----:B------:R-:W-:Y:S06]  /*565e0*/  BAR.SYNC.DEFER_BLOCKING 0x0 ;  /* 0x0000000000007b1d */ /* 0x000fec0000010000 */
[----:B------:R-:W0:Y:S04]  /*565f0*/  LDS.128 R24, [R28] ;  /* 0x000000001c187984 */ /* 0x000e280000000c00 */
[----:B0-----:R-:W-:Y:S04]  /*56600*/  STL.64 [R1+0x120], R24 ;  /* 0x0001201801007387 */ /* 0x001fe80000100a00 */
        /* <DEDUP_REMOVED lines=9> */
[----:B---3--:R-:W-:Y:S04]  /*566a0*/  STS.128 [R0], R20 ;  /* 0x0000001400007388 */ /* 0x008fe80000000c00 */
[----:B----4-:R-:W-:Y:S04]  /*566b0*/  STS.128 [R0+0x80], R4 ;  /* 0x0000800400007388 */ /* 0x010fe80000000c00 */
[----:B------:R-:W-:Y:S04]  /*566c0*/  STS.128 [R0+0x200], R12 ;  /* 0x0002000c00007388 */ /* 0x000fe80000000c00 */
[----:B------:R-:W-:Y:S04]  /*566d0*/  STS.128 [R0+0x280], R16 ;  /* 0x0002801000007388 */ /* 0x000fe80000000c00 */
[----:B------:R-:W-:Y:S06]  /*566e0*/  BAR.SYNC.DEFER_BLOCKING 0x0 ;  /* 0x0000000000007b1d */ /* 0x000fec0000010000 */
[----:B------:R-:W1:Y:S04]  /*566f0*/  LDS.128 R12, [R28] ;  /* 0x000000001c0c7984 */ /* 0x000e680000000c00 */
[----:B------:R-:W2:Y:S04]  /*56700*/  LDS.128 R4, [R11] ;  /* 0x000000000b047984 */ /* 0x000ea80000000c00 */
[----:B0-----:R-:W-:Y:S04]  /*56710*/  STL.64 [R1+0x270], R24 ;  /* 0x0002701801007387 */ /* 0x001fe80000100a00 */
[----:B------:R0:W-:Y:S04]  /*56720*/  STL.64 [R1+0x278], R26 ;  /* 0x0002781a01007387 */ /* 0x0001e80000100a00 */
[----:B0-----:R-:W3:Y:S04]  /*56730*/  LDL.LU.64 R26, [R1+0x1db8] ;  /* 0x001db800011a7983 */ /* 0x001ee80000300a00 */
[----:B------:R-:W3:Y:S04]  /*56740*/  LDL.LU.64 R24, [R1+0x1db0] ;  /* 0x001db00001187983 */ /* 0x000ee80000300a00 */
[----:B------:R-:W4:Y:S04]  /*56750*/  LDL.LU.64 R22, [R1+0x1da8] ;  /* 0x001da80001167983 */ /* 0x000f280000300a00 */
[----:B------:R-:W4:Y:S04]  /*56760*/  LDL.LU.64 R20, [R1+0x1da0] ;  /* 0x001da00001147983 */ /* 0x000f280000300a00 */
[----:B------:R-:W-:Y:S04]  /*56770*/  STL [R1+0x1d98], R11 ;  /* 0x001d980b01007387 */ /* 0x000fe80000100800 */
[----:B-1----:R-:W-:Y:S04]  /*56780*/  STL.64 [R1+0xe0], R12 ;  /* 0x0000e00c01007387 */ /* 0x002fe80000100a00 */
[----:B------:R-:W-:Y:S04]  /*56790*/  STL.64 [R1+0xe8], R14 ;  /* 0x0000e80e01007387 */ /* 0x000fe80000100a00 */
[----:B------:R-:W0:Y:S04]  /*567a0*/  LDS.128 R8, [R3] ;  /* 0x0000000003087984 */ /* 0x000e280000000c00 */
[----:B--2---:R-:W-:Y:S04]  /*567b0*/  STL.64 [R1+0xf0], R4 ;  /* 0x0000f00401007387 */ /* 0x004fe80000100a00 */
[----:B------:R-:W-:Y:S04]  /*567c0*/  STL.64 [R1+0xf8], R6 ;  /* 0x0000f80601007387 */ /* 0x000fe80000100a00 */
[----:B------:R-:W1:Y:S04]  /*567d0*/  LDS.128 R4, [R2] ;  /* 0x0000000002047984 */ /* 0x000e680000000c00 */
[----:B------:R-:W-:Y:S06]  /*567e0*/  BAR.SYNC.DEFER_BLOCKING 0x0 ;  /* 0x0000000000007b1d */ /* 0x000fec0000010000 */
[----:B0-----:R-:W-:Y:S04]  /*567f0*/  STL.64 [R1+0x110], R8 ;  /* 0x0001100801007387 */ /* 0x001fe80000100a00 */
[----:B------:R-:W-:Y:S04]  /*56800*/  STL.64 [R1+0x118], R10 ;  /* 0x0001180a01007387 */ /* 0x000fe80000100a00 */
[----:B-1----:R0:W-:Y:S04]  /*56810*/  STL.64 [R1+0x210], R4 ;  /* 0x0002100401007387 */ /* 0x0021e80000100a00 */
[----:B------:R1:W-:Y:S04]  /*56820*/  STL.64 [R1+0x218], R6 ;  /* 0x0002180601007387 */ /* 0x0003e80000100a00 */
[----:B------:R-:W2:Y:S04]  /*56830*/  LDL.LU R12, [R1+0x220] ;  /* 0x00022000010c7983 */ /* 0x000ea80000300800 */
[----:B------:R-:W2:Y:S04]  /*56840*/  LDL.LU R13, [R1+0x224] ;  /* 0x00022400010d7983 */ /* 0x000ea80000300800 */
[----:B------:R-:W2:Y:S04]  /*56850*/  LDL.LU R14, [R1+0x228] ;  /* 0x00022800010e7983 */ /* 0x000ea80000300800 */
[----:B------:R-:W2:Y:S04]  /*56860*/  LDL.LU R15, [R1+0x22c] ;  /* 0x00022c00010f7983 */ /* 0x000ea80000300800 */
[----:B--2---:R-:W-:Y:S04]  /*56870*/  STL.64 [R1+0x1d30], R14 ;  /* 0x001d300e01007387 */ /* 0x004fe80000100a00 */
[----:B------:R2:W-:Y:S04]  /*56880*/  STL.64 [R1+0x1d28], R12 ;  /* 0x001d280c01007387 */ /* 0x0005e80000100a00 */
[----:B0-----:R-:W2:Y:S04]  /*56890*/  LDL.LU R4, [R1+0x1c0] ;  /* 0x0001c00001047983 */ /* 0x001ea80000300800 */
[----:B------:R-:W2:Y:S04]  /*568a0*/  LDL.LU R5, [R1+0x1c4] ;  /* 0x0001c40001057983 */ /* 0x000ea80000300800 */
[----:B-1----:R-:W2:Y:S04]  /*568b0*/  LDL.LU R6, [R1+0x1c8] ;  /* 0x0001c80001067983 */ /* 0x002ea80000300800 */
[----:B------:R-:W2:Y:S04]  /*568c0*/  LDL.LU R7, [R1+0x1cc] ;  /* 0x0001cc0001077983 */ /* 0x000ea80000300800 */
[----:B--2---:R-:W-:Y:S04]  /*568d0*/  STL.64 [R1+0x1d40], R6 ;  /* 0x001d400601007387 */ /* 0x004fe80000100a00 */
[----:B------:R-:W-:Y:S04]  /*568e0*/  STL.64 [R1+0x1d38], R4 ;  /* 0x001d380401007387 */ /* 0x000fe80000100a00 */
        /* <DEDUP_REMOVED lines=16> */
[----:B------:R-:W3:Y:S04]  /*569f0*/  LDL.LU R8, [R1+0xb0] ;  /* 0x0000b00001087983 */ /* 0x000ee80000300800 */
[----:B------:R-:W3:Y:S04]  /*56a00*/  LDL.LU R9, [R1+0xb4] ;  /* 0x0000b40001097983 */ /* 0x000ee80000300800 */
[----:B------:R-:W3:Y:S04]  /*56a10*/  LDL.LU R10, [R1+0xb8] ;  /* 0x0000b800010a7983 */ /* 0x000ee80000300800 */
[----:B------:R-:W3:Y:S04]  /*56a20*/  LDL.LU R11, [R1+0xbc] ;  /* 0x0000bc00010b7983 */ /* 0x000ee80000300800 */
        /* <DEDUP_REMOVED lines=12> */
[----:B---3--:R-:W-:Y:S04]  /*56af0*/  STS.128 [R0], R24 ;  /* 0x0000001800007388 */ /* 0x008fe80000000c00 */
[----:B----4-:R-:W-:Y:S04]  /*56b00*/  STS.128 [R0+0x80], R20 ;  /* 0x0000801400007388 */ /* 0x010fe80000000c00 */
[----:B------:R-:W-:Y:S04]  /*56b10*/  STS.128 [R0+0x200], R8 ;  /* 0x0002000800007388 */ /* 0x000fe80000000c00 */
        /* <DEDUP_REMOVED lines=10> */
[----:B------:R-:W4:Y:S04]  /*56bc0*/  LDL.LU R24, [R1+0x240] ;  /* 0x0002400001187983 */ /* 0x000f280000300800 */
[----:B------:R-:W4:Y:S04]  /*56bd0*/  LDL.LU R25, [R1+0x244] ;  /* 0x0002440001197983 */ /* 0x000f280000300800 */
        /* <DEDUP_REMOVED lines=11> */
[----:B--2---:R-:W-:Y:S04]  /*56c90*/  STS.128 [R0+0x280], R12 ;  /* 0x0002800c00007388 */ /* 0x004fe80000000c00 */
[----:B------:R-:W-:Y:S06]  /*56ca0*/  BAR.SYNC.DEFER_BLOCKING 0x0 ;  /* 0x0000000000007b1d */ /* 0x000fec0000010000 */
[----:B------:R-:W0:Y:S04]  /*56cb0*/  LDS.128 R12, [R28] ;  /* 0x000000001c0c7984 */ /* 0x000e280000000c00 */
[----:B0-----:R-:W-:Y:S04]  /*56cc0*/  STL.64 [R1+0xc0], R12 ;  /* 0x0000c00c01007387 */ /* 0x001fe80000100a00 */
[----:B------:R-:W-:Y:S04]  /*56cd0*/  STL.64 [R1+0xc8], R14 ;  /* 0x0000c80e01007387 */ /* 0x000fe80000100a00 */
[----:B---3--:R-:W0:Y:S04]  /*56ce0*/  LDS.128 R12, [R11] ;  /* 0x000000000b0c7984 */ /* 0x008e280000000c00 */
[----:B0-----:R-:W-:Y:S04]  /*56cf0*/  STL.64 [R1+0xd0], R12 ;  /* 0x0000d00c01007387 */ /* 0x001fe80000100a00 */
[----:B------:R-:W-:Y:S04]  /*56d00*/  STL.64 [R1+0xd8], R14 ;  /* 0x0000d80e01007387 */ /* 0x000fe80000100a00 */
[----:B------:R-:W0:Y:S04]  /*56d10*/  LDS.128 R12, [R3] ;  /* 0x00000000030c7984 */ /* 0x000e280000000c00 */
[----:B0-----:R-:W-:Y:S04]  /*56d20*/  STL.64 [R1+0x100], R12 ;  /* 0x0001000c01007387 */ /* 0x001fe80000100a00 */
[----:B------:R-:W-:Y:S04]  /*56d30*/  STL.64 [R1+0x108], R14 ;  /* 0x0001080e01007387 */ /* 0x000fe80000100a00 */
[----:B------:R-:W0:Y:S04]  /*56d40*/  LDS.128 R12, [R2] ;  /* 0x00000000020c7984 */ /* 0x000e280000000c00 */
[----:B0-----:R-:W-:Y:S04]  /*56d50*/  STL.64 [R1+0x260], R12 ;  /* 0x0002600c01007387 */ /* 0x001fe80000100a00 */
[----:B------:R0:W-:Y:S04]  /*56d60*/  STL.64 [R1+0x268], R14 ;  /* 0x0002680e01007387 */ /* 0x0001e80000100a00 */
[----:B0-----:R-:W2:Y:S04]  /*56d70*/  LDL.LU.64 R14, [R1+0x1d90] ;  /* 0x001d9000010e7983 */ /* 0x001ea80000300a00 */
[----:B------:R-:W2:Y:S04]  /*56d80*/  LDL.LU.64 R12, [R1+0x1d88] ;  /* 0x001d8800010c7983 */ /* 0x000ea80000300a00 */
[----:B------:R-:W-:Y:S06]  /*56d90*/  BAR.SYNC.DEFER_BLOCKING 0x0 ;  /* 0x0000000000007b1d */ /* 0x000fec0000010000 */
        /* <DEDUP_REMOVED lines=26> */
[----:B------:R0:W-:Y:S04]  /*56f40*/  STS.128 [R0], R4 ;  /* 0x0000000400007388 */ /* 0x0001e80000000c00 */
[----:B0-----:R-:W3:Y:S04]  /*56f50*/  LDL.LU.64 R6, [R1+0x1d40] ;  /* 0x001d400001067983 */ /* 0x001ee80000300a00 */
[----:B------:R-:W3:Y:S04]  /*56f60*/  LDL.LU.64 R4, [R1+0x1d38] ;  /* 0x001d380001047983 */ /* 0x000ee80000300a00 */
[----:B--2---:R0:W-:Y:S04]  /*56f70*/  STS.128 [R0+0x80], R12 ;  /* 0x0000800c00007388 */ /* 0x0041e80000000c00 */
[----:B0-----:R-:W2:Y:S04]  /*56f80*/  LDL.LU.64 R14, [R1+0x1d30] ;  /* 0x001d3000010e7983 */ /* 0x001ea80000300a00 */
[----:B------:R-:W2:Y:S04]  /*56f90*/  LDL.LU.64 R12, [R1+0x1d28] ;  /* 0x001d2800010c7983 */ /* 0x000ea80000300a00 */
[----:B---3--:R-:W-:Y:S04]  /*56fa0*/  STS.128 [R0+0x200], R4 ;  /* 0x0002000400007388 */ /* 0x008fe80000000c00 */
[----:B--2---:R-:W-:Y:S04]  /*56fb0*/  STS.128 [R0+0x280], R12 ;  /* 0x0002800c00007388 */ /* 0x004fe80000000c00 */
[----:B------:R-:W-:Y:S06]  /*56fc0*/  BAR.SYNC.DEFER_BLOCKING 0x0 ;  /* 0x0000000000007b1d */ /* 0x000fec0000010000 */
[----:B------:R-:W0:Y:S04]  /*56fd0*/  LDS.128 R12, [R28] ;  /* 0x000000001c0c7984 */ /* 0x000e280000000c00 */
[----:B------:R-:W1:Y:S04]  /*56fe0*/  LDS.128 R4, [R11] ;  /* 0x000000000b047984 */ /* 0x000e680000000c00 */
[----:B0-----:R-:W-:Y:S04]  /*56ff0*/  STL.64 [R1+0x1b0], R12 ;  /* 0x0001b00c01007387 */ /* 0x001fe80000100a00 */
[----:B------:R-:W-:Y:S04]  /*57000*/  STL.64 [R1+0x1b8], R14 ;  /* 0x0001b80e01007387 */ /* 0x000fe80000100a00 */
[----:B------:R-:W0:Y:S04]  /*57010*/  LDS.128 R12, [R3] ;  /* 0x00000000030c7984 */ /* 0x000e280000000c00 */
[----:B-1----:R-:W-:Y:S04]  /*57020*/  STL.64 [R1+0x280], R4 ;  /* 0x0002800401007387 */ /* 0x002fe80000100a00 */
[----:B------:R-:W-:Y:S04]  /*57030*/  STL.64 [R1+0x288], R6 ;  /* 0x0002880601007387 */ /* 0x000fe80000100a00 */
[----:B------:R-:W1:Y:S04]  /*57040*/  LDS.128 R4, [R2] ;  /* 0x0000000002047984 */ /* 0x000e680000000c00 */
[----:B------:R-:W-:Y:S06]  /*57050*/  BAR.SYNC.DEFER_BLOCKING 0x0 ;  /* 0x0000000000007b1d */ /* 0x000fec0000010000 */
[----:B0-----:R-:W-:Y:S04]  /*57060*/  STL.64 [R1+0x290], R12 ;  /* 0x0002900c01007387 */ /* 0x001fe80000100a00 */
[----:B------:R-:W-:Y:S04]  /*57070*/  STL.64 [R1+0x298], R14 ;  /* 0x0002980e01007387 */ /* 0x000fe80000100a00 */
[----:B----4-:R0:W-:Y:S04]  /*57080*/  STS.128 [R0+0x80], R24 ;  /* 0x0000801800007388 */ /* 0x0101e80000000c00 */
[----:B-1----:R1:W-:Y:S04]  /*57090*/  STL.64 [R1+0x2c0], R4 ;  /* 0x0002c00401007387 */ /* 0x0023e80000100a00 */
[----:B------:R2:W-:Y:S04]  /*570a0*/  STL.64 [R1+0x2c8], R6 ;  /* 0x0002c80601007387 */ /* 0x0005e80000100a00 */
[----:B0-----:R-:W3:Y:S04]  /*570b0*/  LDL.LU R24, [R1+0x380] ;  /* 0x0003800001187983 */ /* 0x001ee80000300800 */
[----:B------:R-:W3:Y:S04]  /*570c0*/  LDL.LU R25, [R1+0x384] ;  /* 0x0003840001197983 */ /* 0x000ee80000300800 */
[----:B------:R-:W4:Y:S04]  /*570d0*/  LDL.LU R26, [R1+0x388] ;  /* 0x00038800011a7983 */ /* 0x000f280000300800 */
[----:B------:R-:W4:Y:S04]  /*570e0*/  LDL.LU R27, [R1+0x38c] ;  /* 0x00038c00011b7983 */ /* 0x000f280000300800 */
[----:B----4-:R-:W-:Y:S04]  /*570f0*/  STL.64 [R1+0x1cb0], R26 ;  /* 0x001cb01a01007387 */ /* 0x010fe80000100a00 */
[----:B---3--:R0:W-:Y:S04]  /*57100*/  STL.64 [R1+0x1ca8], R24 ;  /* 0x001ca81801007387 */ /* 0x0081e80000100a00 */
[----:B-1----:R-:W3:Y:S04]  /*57110*/  LDL.LU R4, [R1+0x350] ;  /* 0x0003500001047983 */ /* 0x002ee80000300800 */
[----:B------:R-:W3:Y:S04]  /*57120*/  LDL.LU R5, [R1+0x354] ;  /* 0x0003540001057983 */ /* 0x000ee80000300800 */
[----:B--2---:R-:W2:Y:S04]  /*57130*/  LDL.LU R6, [R1+0x358] ;  /* 0x0003580001067983 */ /* 0x004ea80000300800 */
[----:B------:R-:W2:Y:S04]  /*57140*/  LDL.LU R7, [R1+0x35c] ;  /* 0x00035c0001077983 */ /* 0x000ea80000300800 */
[----:B--2---:R-:W-:Y:S04]  /*57150*/  STL.64 [R1+0x1cc0], R6 ;  /* 0x001cc00601007387 */ /* 0x004fe80000100a00 */
[----:B---3--:R-:W-:Y:S04]  /*57160*/  STL.64 [R1+0x1cb8], R4 ;  /* 0x001cb80401007387 */ /* 0x008fe80000100a00 */
        /* <DEDUP_REMOVED lines=38> */
[----:B------:R-:W2:Y:S04]  /*573d0*/  LDL.LU R26, [R1+0x2d8] ;  /* 0x0002d800011a7983 */ /* 0x000ea80000300800 */
[----:B------:R-:W2:Y:S04]  /*573e0*/  LDL.LU R27, [R1+0x2dc] ;  /* 0x0002dc00011b7983 */ /* 0x000ea80000300800 */
[----:B------:R0:W-:Y:S04]  /*573f0*/  STS.128 [R0], R16 ;  /* 0x0000001000007388 */ /* 0x0001e80000000c00 */
[----:B------:R1:W-:Y:S04]  /*57400*/  STS.128 [R0+0x200], R20 ;  /* 0x0002001400007388 */ /* 0x0003e80000000c00 */
[----:B------:R-:W3:Y:S04]  /*57410*/  LDL.LU R4, [R1+0x330] ;  /* 0x0003300001047983 */ /* 0x000ee80000300800 */
[----:B------:R-:W3:Y:S04]  /*57420*/  LDL.LU R5, [R1+0x334] ;  /* 0x0003340001057983 */ /* 0x000ee80000300800 */
[----:B------:R-:W3:Y:S04]  /*57430*/  LDL.LU R6, [R1+0x338] ;  /* 0x0003380001067983 */ /* 0x000ee80000300800 */
[----:B------:R-:W3:Y:S04]  /*57440*/  LDL.LU R7, [R1+0x33c] ;  /* 0x00033c0001077983 */ /* 0x000ee80000300800 */
[----:B0-----:R-:W4:Y:S04]  /*57450*/  LDL.LU R16, [R1+0x370] ;  /* 0x0003700001107983 */ /* 0x001f280000300800 */
[----:B------:R-:W4:Y:S04]  /*57460*/  LDL.LU R17, [R1+0x374] ;  /* 0x0003740001117983 */ /* 0x000f280000300800 */
[----:B------:R-:W4:Y:S04]  /*57470*/  LDL.LU R18, [R1+0x378] ;  /* 0x0003780001127983 */ /* 0x000f280000300800 */
[----:B------:R-:W4:Y:S04]  /*57480*/  LDL.LU R19, [R1+0x37c] ;  /* 0x00037c0001137983 */ /* 0x000f280000300800 */
[----:B------:R-:W3:Y:S04]  /*57490*/  LDL.LU R12, [R1+0x360] ;  /* 0x00036000010c7983 */ /* 0x000ee80000300800 */
[----:B------:R-:W3:Y:S04]  /*574a0*/  LDL.LU R13, [R1+0x364] ;  /* 0x00036400010d7983 */ /* 0x000ee80000300800 */
[----:B------:R-:W3:Y:S04]  /*574b0*/  LDL.LU R14, [R1+0x368] ;  /* 0x00036800010e7983 */ /* 0x000ee80000300800 */
[----:B------:R-:W3:Y:S04]  /*574c0*/  LDL.LU R15, [R1+0x36c] ;  /* 0x00036c00010f7983 */ /* 0x000ee80000300800 */
[----:B-1----:R-:W3:Y:S04]  /*574d0*/  LDL.LU R20, [R1+0x390] ;  /* 0x0003900001147983 */ /* 0x002ee80000300800 */
        /* <DEDUP_REMOVED lines=46> */
[----:B---3--:R-:W-:Y:S04]  /*577c0*/  STS.128 [R0+0x80], R4 ;  /* 0x0000800400007388 */ /* 0x008fe80000000c00 */
[----:B--2---:R0:W-:Y:S04]  /*577d0*/  STS.128 [R0], R24 ;  /* 0x0000001800007388 */ /* 0x0041e80000000c00 */
[----:B0-----:R-:W2:Y:S04]  /*577e0*/  LDL.LU.64 R26, [R1+0x1cd0] ;  /* 0x001cd000011a7983 */ /* 0x001ea80000300a00 */
[----:B------:R-:W2:Y:S04]  /*577f0*/  LDL.LU.64 R24, [R1+0x1cc8] ;  /* 0x001cc80001187983 */ /* 0x000ea80000300a00 */
[----:B------:R-:W3:Y:S04]  /*57800*/  LDL.LU.64 R6, [R1+0x1cc0] ;  /* 0x001cc00001067983 */ /* 0x000ee80000300a00 */
[----:B------:R-:W3:Y:S04]  /*57810*/  LDL.LU.64 R4, [R1+0x1cb8] ;  /* 0x001cb80001047983 */ /* 0x000ee80000300a00 */
[----:B--2---:R0:W-:Y:S04]  /*57820*/  STS.128 [R0+0x200], R24 ;  /* 0x0002001800007388 */ /* 0x0041e80000000c00 */
[----:B0-----:R-:W2:Y:S04]  /*57830*/  LDL.LU.64 R26, [R1+0x1cb0] ;  /* 0x001cb000011a7983 */ /* 0x001ea80000300a00 */
[----:B------:R-:W2:Y:S04]  /*57840*/  LDL.LU.64 R24, [R1+0x1ca8] ;  /* 0x001ca80001187983 */ /* 0x000ea80000300a00 */
[----:B---3--:R-:W-:Y:S04]  /*57850*/  STS.128 [R0+0x280], R4 ;  /* 0x0002800400007388 */ /* 0x008fe80000000c00 */
        /* <DEDUP_REMOVED lines=12> */
[----:B------:R-:W-:Y:S04]  /*57920*/  STS.128 [R0], R12 ;  /* 0x0000000c00007388 */ /* 0x000fe80000000c00 */
[----:B----4-:R-:W-:Y:S04]  /*57930*/  STS.128 [R0+0x80], R16 ;  /* 0x0000801000007388 */ /* 0x010fe80000000c00 */
[----:B------:R-:W-:Y:S04]  /*57940*/  STS.128 [R0+0x280], R20 ;  /* 0x0002801400007388 */ /* 0x000fe80000000c00 */
[----:B0-----:R-:W-:Y:S04]  /*57950*/  STL.64 [R1+0x240], R4 ;  /* 0x0002400401007387 */ /* 0x001fe80000100a00 */
[----:B------:R-:W-:Y:S04]  /*57960*/  STL.64 [R1+0x248], R6 ;  /* 0x0002480601007387 */ /* 0x000fe80000100a00 */
[----:B------:R-:W-:Y:S04]  /*57970*/  STL [R1+0x1c80], R11 ;  /* 0x001c800b01007387 */ /* 0x000fe80000100800 */
[----:B--2---:R-:W-:Y:S04]  /*57980*/  STS.128 [R0+0x200], R24 ;  /* 0x0002001800007388 */ /* 0x004fe80000000c00 */
[----:B------:R-:W-:Y:S06]  /*57990*/  BAR.SYNC.DEFER_BLOCKING 0x0 ;  /* 0x0000000000007b1d */ /* 0x000fec0000010000 */
[----:B------:R-:W0:Y:S04]  /*579a0*/  LDS.128 R12, [R28] ;  /* 0x000000001c0c7984 */ /* 0x000e280000000c00 */
[----:B------:R-:W1:Y:S04]  /*579b0*/  LDS.128 R4, [R11] ;  /* 0x000000000b047984 */ /* 0x000e680000000c00 */
[----:B------:R-:W-:Y:S04]  /*579c0*/  LDS.128 R8, [R2] ;  /* 0x0000000002087984 */ /* 0x000fe80000000c00 */
[----:B0-----:R-:W-:Y:S04]  /*579d0*/  STL.64 [R1+0x2f0], R12 ;  /* 0x0002f00c01007387 */ /* 0x001fe80000100a00 */
[----:B------:R-:W-:Y:S04]  /*579e0*/  STL.64 [R1+0x2f8], R14 ;  /* 0x0002f80e01007387 */ /* 0x000fe80000100a00 */
[----:B------:R-:W0:Y:S04]  /*579f0*/  LDS.128 R12, [R3] ;  /* 0x00000000030c7984 */ /* 0x000e280000000c00 */
[----:B-1----:R1:W-:Y:S04]  /*57a00*/  STL.64 [R1+0x330], R4 ;  /* 0x0003300401007387 */ /* 0x0023e80000100a00 */
[----:B------:R2:W-:Y:S04]  /*57a10*/  STL.64 [R1+0x338], R6 ;  /* 0x0003380601007387 */ /* 0x0005e80000100a00 */
[----:B-1----:R-:W3:Y:S04]  /*57a20*/  LDL.LU R4, [R1+0x440] ;  /* 0x0004400001047983 */ /* 0x002ee80000300800 */
[----:B0-----:R0:W-:Y:S04]  /*57a30*/  STL.64 [R1+0x370], R12 ;  /* 0x0003700c01007387 */ /* 0x0011e80000100a00 */
[----:B------:R1:W-:Y:S04]  /*57a40*/  STL.64 [R1+0x378], R14 ;  /* 0x0003780e01007387 */ /* 0x0003e80000100a00 */
[----:B------:R4:W-:Y:S04]  /*57a50*/  STL.64 [R1+0x380], R8 ;  /* 0x0003800801007387 */ /* 0x0009e80000100a00 */
[----:B------:R0:W-:Y:S04]  /*57a60*/  STL.64 [R1+0x388], R10 ;  /* 0x0003880a01007387 */ /* 0x0001e80000100a00 */
[----:B------:R-:W3:Y:S04]  /*57a70*/  LDL.LU R5, [R1+0x444] ;  /* 0x0004440001057983 */ /* 0x000ee80000300800 */
[----:B--2---:R-:W2:Y:S04]  /*57a80*/  LDL.LU R6, [R1+0x448] ;  /* 0x0004480001067983 */ /* 0x004ea80000300800 */
[----:B------:R-:W2:Y:S04]  /*57a90*/  LDL.LU R7, [R1+0x44c] ;  /* 0x00044c0001077983 */ /* 0x000ea80000300800 */
[----:B------:R-:W2:Y:S04]  /*57aa0*/  LDL.LU R24, [R1+0x410] ;  /* 0x0004100001187983 */ /* 0x000ea80000300800 */
[----:B------:R-:W2:Y:S04]  /*57ab0*/  LDL.LU R25, [R1+0x414] ;  /* 0x0004140001197983 */ /* 0x000ea80000300800 */
[----:B------:R-:W2:Y:S04]  /*57ac0*/  LDL.LU R26, [R1+0x418] ;  /* 0x00041800011a7983 */ /* 0x000ea80000300800 */
[----:B------:R-:W2:Y:S04]  /*57ad0*/  LDL.LU R27, [R1+0x41c] ;  /* 0x00041c00011b7983 */ /* 0x000ea80000300800 */
[----:B------:R-:W-:Y:S06]  /*57ae0*/  BAR.SYNC.DEFER_BLOCKING 0x0 ;  /* 0x0000000000007b1d */ /* 0x000fec0000010000 */
[----:B--2---:R-:W-:Y:S04]  /*57af0*/  STL.64 [R1+0x1c70], R26 ;  /* 0x001c701a01007387 */ /* 0x004fe80000100a00 */
[----:B------:R-:W-:Y:S04]  /*57b00*/  STL.64 [R1+0x1c68], R24 ;  /* 0x001c681801007387 */ /* 0x000fe80000100a00 */
[----:B0-----:R-:W2:Y:S04]  /*57b10*/  LDL.LU R12, [R1+0x3f0] ;  /* 0x0003f000010c7983 */ /* 0x001ea80000300800 */
[----:B------:R-:W2:Y:S04]  /*57b20*/  LDL.LU R13, [R1+0x3f4] ;  /* 0x0003f400010d7983 */ /* 0x000ea80000300800 */
[----:B-1----:R-:W2:Y:S04]  /*57b30*/  LDL.LU R14, [R1+0x3f8] ;  /* 0x0003f800010e7983 */ /* 0x002ea80000300800 */
[----:B------:R-:W2:Y:S04]  /*57b40*/  LDL.LU R15, [R1+0x3fc] ;  /* 0x0003fc00010f7983 */ /* 0x000ea80000300800 */
[----:B--2---:R-:W-:Y:S04]  /*57b50*/  STL.64 [R1+0x1c90], R14 ;  /* 0x001c900e01007387 */ /* 0x004fe80000100a00 */
[----:B------:R0:W-:Y:S04]  /*57b60*/  STL.64 [R1+0x1c88], R12 ;  /* 0x001c880c01007387 */ /* 0x0001e80000100a00 */
[----:B----4-:R-:W2:Y:S04]  /*57b70*/  LDL.LU R8, [R1+0x3c0] ;  /* 0x0003c00001087983 */ /* 0x010ea80000300800 */
[----:B------:R-:W2:Y:S04]  /*57b80*/  LDL.LU R9, [R1+0x3c4] ;  /* 0x0003c40001097983 */ /* 0x000ea80000300800 */
[----:B------:R-:W4:Y:S04]  /*57b90*/  LDL.LU R10, [R1+0x3c8] ;  /* 0x0003c800010a7983 */ /* 0x000f280000300800 */
[----:B------:R-:W4:Y:S04]  /*57ba0*/  LDL.LU R11, [R1+0x3cc] ;  /* 0x0003cc00010b7983 */ /* 0x000f280000300800 */
[----:B----4-:R-:W-:Y:S04]  /*57bb0*/  STL.64 [R1+0x1ca0], R10 ;  /* 0x001ca00a01007387 */ /* 0x010fe80000100a00 */
[----:B--2---:R1:W-:Y:S04]  /*57bc0*/  STL.64 [R1+0x1c98], R8 ;  /* 0x001c980801007387 */ /* 0x0043e80000100a00 */
[----:B0-----:R-:W2:Y:S04]  /*57bd0*/  LDL.LU R12, [R1+0x3b0] ;  /* 0x0003b000010c7983 */ /* 0x001ea80000300800 */
[----:B------:R-:W2:Y:S04]  /*57be0*/  LDL.LU R13, [R1+0x3b4] ;  /* 0x0003b400010d7983 */ /* 0x000ea80000300800 */
[----:B------:R-:W2:Y:S04]  /*57bf0*/  LDL.LU R14, [R1+0x3b8] ;  /* 0x0003b800010e7983 */ /* 0x000ea80000300800 */
[----:B------:R-:W2:Y:S04]  /*57c00*/  LDL.LU R15, [R1+0x3bc] ;  /* 0x0003bc00010f7983 */ /* 0x000ea80000300800 */
[----:B-1----:R-:W4:Y:S04]  /*57c10*/  LDL.LU R8, [R1+0x3a0] ;  /* 0x0003a00001087983 */ /* 0x002f280000300800 */
[----:B------:R-:W4:Y:S04]  /*57c20*/  LDL.LU R9, [R1+0x3a4] ;  /* 0x0003a40001097983 */ /* 0x000f280000300800 */
[----:B------:R-:W4:Y:S04]  /*57c30*/  LDL.LU R10, [R1+0x3a8] ;  /* 0x0003a800010a7983 */ /* 0x000f280000300800 */
[----:B------:R-:W4:Y:S04]  /*57c40*/  LDL.LU R11, [R1+0x3ac] ;  /* 0x0003ac00010b7983 */ /* 0x000f280000300800 */
        /* <DEDUP_REMOVED lines=8> */
[----:B------:R-:W-:Y:S04]  /*57cd0*/  STL.64 [R1+0x1c38], R6 ;  /* 0x001c380601007387 */ /* 0x000fe80000100a00 */
[----:B---3--:R0:W-:Y:S04]  /*57ce0*/  STL.64 [R1+0x1c30], R4 ;  /* 0x001c300401007387 */ /* 0x0081e80000100a00 */
[----:B0-----:R-:W3:Y:S04]  /*57cf0*/  LDL.LU R4, [R1+0x430] ;  /* 0x0004300001047983 */ /* 0x001ee80000300800 */
[----:B------:R-:W3:Y:S04]  /*57d00*/  LDL.LU R5, [R1+0x434] ;  /* 0x0004340001057983 */ /* 0x000ee80000300800 */
[----:B------:R-:W2:Y:S04]  /*57d10*/  LDL.LU R6, [R1+0x438] ;  /* 0x0004380001067983 */ /* 0x000ea80000300800 */
[----:B------:R-:W2:Y:S04]  /*57d20*/  LDL.LU R7, [R1+0x43c] ;  /* 0x00043c0001077983 */ /* 0x000ea80000300800 */
[----:B--2---:R-:W-:Y:S04]  /*57d30*/  STL.64 [R1+0x1c48], R6 ;  /* 0x001c480601007387 */ /* 0x004fe80000100a00 */
[----:B---3--:R0:W-:Y:S04]  /*57d40*/  STL.64 [R1+0x1c40], R4 ;  /* 0x001c400401007387 */ /* 0x0081e80000100a00 */
[----:B0-----:R-:W2:Y:S04]  /*57d50*/  LDL.LU R4, [R1+0x420] ;  /* 0x0004200001047983 */ /* 0x001ea80000300800 */
[----:B------:R-:W2:Y:S04]  /*57d60*/  LDL.LU R5, [R1+0x424] ;  /* 0x0004240001057983 */ /* 0x000ea80000300800 */
[----:B------:R-:W3:Y:S04]  /*57d70*/  LDL.LU R6, [R1+0x428] ;  /* 0x0004280001067983 */ /* 0x000ee80000300800 */
[----:B------:R-:W3:Y:S04]  /*57d80*/  LDL.LU R7, [R1+0x42c] ;  /* 0x00042c0001077983 */ /* 0x000ee80000300800 */
[----:B----4-:R-:W-:Y:S04]  /*57d90*/  STS.128 [R0], R8 ;  /* 0x0000000800007388 */ /* 0x010fe80000000c00 */
[----:B---3--:R-:W-:Y:S04]  /*57da0*/  STL.64 [R1+0x1c58], R6 ;  /* 0x001c580601007387 */ /* 0x008fe80000100a00 */
[----:B--2---:R0:W-:Y:S04]  /*57db0*/  STL.64 [R1+0x1c50], R4 ;  /* 0x001c500401007387 */ /* 0x0041e80000100a00 */
        /* <DEDUP_REMOVED lines=8> */
[----:B------:R-:W4:Y:S04]  /*57e40*/  LDL.LU.64 R10, [R1+0x1ca0] ;  /* 0x001ca000010a7983 */ /* 0x000f280000300a00 */
[----:B------:R-:W4:Y:S04]  /*57e50*/  LDL.LU.64 R8, [R1+0x1c98] ;  /* 0x001c980001087983 */ /* 0x000f280000300a00 */
[----:B------:R0:W-:Y:S04]  /*57e60*/  STS.128 [R0+0x80], R12 ;  /* 0x0000800c00007388 */ /* 0x0001e80000000c00 */
[----:B0-----:R-:W2:Y:S04]  /*57e70*/  LDL.LU.64 R14, [R1+0x1c90] ;  /* 0x001c9000010e7983 */ /* 0x001ea80000300a00 */
[----:B------:R-:W2:Y:S04]  /*57e80*/  LDL.LU.64 R12, [R1+0x1c88] ;  /* 0x001c8800010c7983 */ /* 0x000ea80000300a00 */
[----:B------:R-:W-:Y:S04]  /*57e90*/  STS.128 [R0+0x280], R16 ;  /* 0x0002801000007388 */ /* 0x000fe80000000c00 */
[----:B----4-:R0:W-:Y:S04]  /*57ea0*/  STS.128 [R0+0x200], R8 ;  /* 0x0002000800007388 */ /* 0x0101e80000000c00 */
[----:B------:R-:W-:Y:S06]  /*57eb0*/  BAR.SYNC.DEFER_BLOCKING 0x0 ;  /* 0x0000000000007b1d */ /* 0x000fec0000010000 */
[----:B0-----:R-:W4:Y:S04]  /*57ec0*/  LDL.LU R11, [R1+0x1c80] ;  /* 0x001c8000010b7983 */ /* 0x001f280000300800 */
[----:B------:R-:W0:Y:S04]  /*57ed0*/  LDS.128 R16, [R28] ;  /* 0x000000001c107984 */ /* 0x000e280000000c00 */
[----:B0-----:R-:W-:Y:S04]  /*57ee0*/  STL.64 [R1+0x2e0], R16 ;  /* 0x0002e01001007387 */ /* 0x001fe80000100a00 */
[----:B------:R-:W-:Y:S04]  /*57ef0*/  STL.64 [R1+0x2e8], R18 ;  /* 0x0002e81201007387 */ /* 0x000fe80000100a00 */
[----:B----4-:R-:W0:Y:S04]  /*57f00*/  LDS.128 R16, [R11] ;  /* 0x000000000b107984 */ /* 0x010e280000000c00 */
        /* <DEDUP_REMOVED lines=8> */
[----:B0-----:R0:W-:Y:S04]  /*57f90*/  STL.64 [R1+0x350], R16 ;  /* 0x0003501001007387 */ /* 0x0011e80000100a00 */
[----:B------:R1:W-:Y:S04]  /*57fa0*/  STL.64 [R1+0x358], R18 ;  /* 0x0003581201007387 */ /* 0x0003e80000100a00 */
[----:B0-----:R-:W4:Y:S04]  /*57fb0*/  LDL.LU.64 R16, [R1+0x1c78] ;  /* 0x001c780001107983 */ /* 0x001f280000300a00 */
[----:B-1----:R-:W3:Y:S04]  /*57fc0*/  LDL.LU R19, [R1+0x60] ;  /* 0x0000600001137983 */ /* 0x002ee80000300800 */
[----:B------:R-:W3:Y:S04]  /*57fd0*/  LDL.LU.64 R26, [R1+0x1c70] ;  /* 0x001c7000011a7983 */ /* 0x000ee80000300a00 */
[----:B------:R-:W3:Y:S04]  /*57fe0*/  LDL.LU.64 R24, [R1+0x1c68] ;  /* 0x001c680001187983 */ /* 0x000ee80000300a00 */
[----:B--2---:R0:W-:Y:S04]  /*57ff0*/  STS.128 [R0+0x80], R12 ;  /* 0x0000800c00007388 */ /* 0x0041e80000000c00 */
[----:B------:R-:W-:Y:S04]  /*58000*/  STS.128 [R0+0x200], R4 ;  /* 0x0002000400007388 */ /* 0x000fe80000000c00 */
[----:B0-----:R-:W2:Y:S04]  /*58010*/  LDL.LU R12, [R1+0x1c60] ;  /* 0x001c6000010c7983 */ /* 0x001ea80000300800 */
[----:B------:R-:W2:Y:S04]  /*58020*/  LDL R13, [R1+0xd3c] ;  /* 0x000d3c00010d7983 */ /* 0x000ea80000100800 */
[----:B------:R-:W-:Y:S04]  /*58030*/  STL [R1+0x1ba8], R28 ;  /* 0x001ba81c01007387 */ /* 0x000fe80000100800 */
[----:B---3--:R-:W-:Y:S04]  /*58040*/  STS.128 [R0+0x280], R24 ;  /* 0x0002801800007388 */ /* 0x008fe80000000c00 */
[----:B------:R-:W-:Y:S06]  /*58050*/  BAR.SYNC.DEFER_BLOCKING 0x0 ;  /* 0x0000000000007b1d */ /* 0x000fec0000010000 */
[----:B------:R-:W0:Y:S04]  /*58060*/  LDS.128 R24, [R28] ;  /* 0x000000001c187984 */ /* 0x000e280000000c00 */
[----:B------:R-:W1:Y:S04]  /*58070*/  LDS.128 R4, [R11] ;  /* 0x000000000b047984 */ /* 0x000e680000000c00 */
[----:B0-----:R0:W-:Y:S04]  /*58080*/  STL.64 [R1+0x2d0], R24 ;  /* 0x0002d01801007387 */ /* 0x0011e80000100a00 */
[----:B------:R-:W-:Y:S04]  /*58090*/  STL.64 [R1+0x2d8], R26 ;  /* 0x0002d81a01007387 */ /* 0x000fe80000100a00 */
[----:B------:R-:W3:Y:S04]  /*580a0*/  LDL.LU R9, [R1+0xd38] ;  /* 0x000d380001097983 */ /* 0x000ee80000300800 */
[----:B0-----:R-:W2:Y:S04]  /*580b0*/  LDL.LU R24, [R1+0x20] ;  /* 0x0000200001187983 */ /* 0x001ea80000300800 */
[----:B-1----:R-:W-:Y:S04]  /*580c0*/  STL.64 [R1+0x300], R4 ;  /* 0x0003000401007387 */ /* 0x002fe80000100a00 */
        /* <DEDUP_REMOVED lines=10> */
[----:B--2---:R0:W-:Y:S04]  /*58170*/  STS.128 [R0], R4 ;  /* 0x0000000400007388 */ /* 0x0041e80000000c00 */
[----:B0-----:R-:W2:Y:S04]  /*58180*/  LDL.LU.64 R6, [R1+0x1c48] ;  /* 0x001c480001067983 */ /* 0x001ea80000300a00 */
[----:B------:R-:W2:Y:S04]  /*58190*/  LDL.LU.64 R4, [R1+0x1c40] ;  /* 0x001c400001047983 */ /* 0x000ea80000300a00 */
[----:B--2---:R0:W-:Y:S04]  /*581a0*/  STS.128 [R0+0x80], R4 ;  /* 0x0000800400007388 */ /* 0x0041e80000000c00 */
[----:B0-----:R-:W2:Y:S04]  /*581b0*/  LDL.LU.64 R6, [R1+0x1c38] ;  /* 0x001c380001067983 */ /* 0x001ea80000300a00 */
[----:B------:R-:W2:Y:S04]  /*581c0*/  LDL.LU.64 R4, [R1+0x1c30] ;  /* 0x001c300001047983 */ /* 0x000ea80000300a00 */
[----:B------:R-:W-:Y:S01]  /*581d0*/  STS.128 [R0+0x280], R20 ;  /* 0x0002801400007388 */ /* 0x000fe20000000c00 */
[C---:B------:R-:W-:Y:S01]  /*581e0*/  IMAD R8, R13.reuse, c[0x0][0x194], RZ ;  /* 0x000065000d087a24 */ /* 0x040fe200078e02ff */
[----:B------:R-:W-:-:S04]  /*581f0*/  ISETP.GE.AND P5, PT, R13, c[0x0][0x178], PT ;  /* 0x00005e000d007a0c */ /* 0x000fc80003fa6270 */
[C---:B---3--:R-:W-:Y:S01]  /*58200*/  ISETP.LT.AND P5, PT, R9.reuse, c[0x0][0x17c], !P5 ;  /* 0x00005f0009007a0c */ /* 0x048fe20006fa1270 */
[----:B--2---:R0:W-:Y:S04]  /*58210*/  STS.128 [R0+0x200], R4 ;  /* 0x0002000400007388 */ /* 0x0041e80000000c00 */
[----:B0-----:R-:W2:Y:S04]  /*58220*/  LDL.LU R6, [R1+0x1c28] ;  /* 0x001c280001067983 */ /* 0x001ea80000300800 */
[----:B------:R-:W3:Y:S04]  /*58230*/  LDL.LU.64 R4, [R1+0x1c20] ;  /* 0x001c200001047983 */ /* 0x000ee80000300a00 */
[----:B------:R-:W2:Y:S04]  /*58240*/  LDL.LU R27, [R1] ;  /* 0x00000000011b7983 */ /* 0x000ea80000300800 */
[----:B------:R-:W2:Y:S04]  /*58250*/  LDL R28, [R1+0xd40] ;  /* 0x000d4000011c7983 */ /* 0x000ea80000100800 */
[----:B------:R-:W3:Y:S04]  /*58260*/  LDL R15, [R1+0xd44] ;  /* 0x000d4400010f7983 */ /* 0x000ee80000100800 */
[----:B------:R-:W3:Y:S04]  /*58270*/  LDL R7, [R1+0xd48] ;  /* 0x000d480001077983 */ /* 0x000ee80000100800 */
[----:B------:R-:W3:Y:S04]  /*58280*/  LDL.LU R18, [R1+0x70] ;  /* 0x0000700001127983 */ /* 0x000ee80000300800 */
[----:B------:R-:W3:Y:S04]  /*58290*/  LDL.LU R25, [R1+0x30] ;  /* 0x0000300001197983 */ /* 0x000ee80000300800 */
[----:B------:R-:W3:Y:S04]  /*582a0*/  LDL.LU R26, [R1+0x10] ;  /* 0x00001000011a7983 */ /* 0x000ee80000300800 */
[----:B------:R-:W-:Y:S01]  /*582b0*/  BAR.SYNC.DEFER_BLOCKING 0x0 ;  /* 0x0000000000007b1d */ /* 0x000fe20000010000 */
[----:B------:R-:W-:Y:S01]  /*582c0*/  LEA R20, P6, R8, c[0x0][0x170], 0x1 ;  /* 0x00005c0008147a11 */ /* 0x000fe200078c08ff */
[----:B------:R-:W-:-:S02]  /*582d0*/  IMAD R0, R9, c[0x0][0x198], RZ ;  /* 0x0000660009007a24 */ /* 0x000fc400078e02ff */
[----:B------:R-:W-:Y:S01]  /*582e0*/  IMAD.MOV.U32 R22, RZ, RZ, c[0x0][0x194] ;  /* 0x00006500ff167624 */ /* 0x000fe200078e00ff */
[----:B------:R-:W-:-:S03]  /*582f0*/  LEA.HI.X.SX32 R21, R8, c[0x0][0x174], 0x1, P6 ;  /* 0x00005d0008157a11 */ /* 0x000fc600030f0eff */
[----:B------:R-:W-:Y:S02]  /*58300*/  IMAD R8, R22, 0x40, R8 ;  /* 0x0000004016087824 */ /* 0x000fe400078e0208 */
[----:B------:R-:W-:-:S03]  /*58310*/  IMAD.WIDE R2, R0, 0x2, R20 ;  /* 0x0000000200027825 */ /* 0x000fc600078e0214 */
[----:B------:R-:W-:-:S04]  /*58320*/  LEA R10, P6, R8, c[0x0][0x170], 0x1 ;  /* 0x00005c00080a7a11 */ /* 0x000fc800078c08ff */
[----:B------:R-:W-:Y:S01]  /*58330*/  LEA.HI.X.SX32 R11, R8, c[0x0][0x174], 0x1, P6 ;  /* 0x00005d00080b7a11 */ /* 0x000fe200030f0eff */
[----:B------:R0:W-:Y:S01]  /*58340*/  @P5 STG.E.U16 [R2.64], R19 ;  /* 0x0000001302005986 */ /* 0x0001e2000c101506 */
[----:B------:R-:W-:-:S03]  /*58350*/  ISETP.GE.AND P5, PT, R9, c[0x0][0x17c], PT ;  /* 0x00005f0009007a0c */ /* 0x000fc60003fa6270 */
[----:B0-----:R-:W-:Y:S01]  /*58360*/  IMAD.WIDE R2, R0, 0x2, R10 ;  /* 0x0000000200027825 */ /* 0x001fe200078e020a */
[----:B--2---:R-:W-:-:S13]  /*58370*/  ISETP.LT.AND P6, PT, R28, c[0x0][0x178], !P5 ;  /* 0x00005e001c007a0c */ /* 0x004fda0006fc1270 */
[----:B------:R0:W-:Y:S02]  /*58380*/  @P6 STG.E.U16 [R2.64], R24 ;  /* 0x0000001802006986 */ /* 0x0001e4000c101506 */
[----:B0-----:R-:W-:-:S05]  /*58390*/  IMAD R2, R22, 0x40, R8 ;  /* 0x0000004016027824 */ /* 0x001fca00078e0208 */
[----:B------:R-:W-:-:S04]  /*583a0*/  LEA R8, P6, R2, c[0x0][0x170], 0x1 ;  /* 0x00005c0002087a11 */ /* 0x000fc800078c08ff */
[----:B------:R-:W-:Y:S02]  /*583b0*/  LEA.HI.X.SX32 R9, R2, c[0x0][0x174], 0x1, P6 ;  /* 0x00005d0002097a11 */ /* 0x000fe400030f0eff */
[----:B---3--:R-:W-:Y:S01]  /*583c0*/  ISETP.LT.AND P6, PT, R15, c[0x0][0x178], !P5 ;  /* 0x00005e000f007a0c */ /* 0x008fe20006fc1270 */
[----:B------:R-:W-:Y:S02]  /*583d0*/  IMAD R22, R22, 0x40, R2 ;  /* 0x0000004016167824 */ /* 0x000fe400078e0202 */
[----:B------:R-:W-:Y:S01]  /*583e0*/  IMAD.WIDE R2, R0, 0x2, R8 ;  /* 0x0000000200027825 */ /* 0x000fe200078e0208 */
[----:B------:R-:W-:-:S09]  /*583f0*/  ISETP.LT.AND P5, PT, R7, c[0x0][0x178], !P5 ;  /* 0x00005e0007007a0c */ /* 0x000fd20006fa1270 */
[----:B------:R0:W-:Y:S02]  /*58400*/  @P6 STG.E.U16 [R2.64], R27 ;  /* 0x0000001b02006986 */ /* 0x0001e4000c101506 */
[----:B0-----:R-:W-:-:S04]  /*58410*/  LEA R2, P6, R22, c[0x0][0x170], 0x1 ;  /* 0x00005c0016027a11 */ /* 0x001fc800078c08ff */
[----:B------:R-:W-:-:S05]  /*58420*/  LEA.HI.X.SX32 R3, R22, c[0x0][0x174], 0x1, P6 ;  /* 0x00005d0016037a11 */ /* 0x000fca00030f0eff */
[C---:B------:R-:W-:Y:S01]  /*58430*/  IMAD.WIDE R22, R0.reuse, 0x2, R2 ;  /* 0x0000000200167825 */ /* 0x040fe200078e0202 */
[----:B------:R-:W-:-:S04]  /*58440*/  IADD3 R0, R0, c[0x0][0x198], RZ ;  /* 0x0000660000007a10 */ /* 0x000fc80007ffe0ff */
[----:B----4-:R0:W-:Y:S01]  /*58450*/  @P5 STG.E.U16 [R22.64], R16 ;  /* 0x0000001016005986 */ /* 0x0101e2000c101506 */
[----:B------:R-:W-:Y:S02]  /*58460*/  ISETP.LT.AND P5, PT, R13, c[0x0][0x178], !P4 ;  /* 0x00005e000d007a0c */ /* 0x000fe400067a1270 */
[----:B0-----:R-:W-:Y:S01]  /*58470*/  PRMT R16, R19, 0x7632, R16 ;  /* 0x0000763213107816 */ /* 0x001fe20000000010 */
[----:B------:R-:W-:Y:S01]  /*58480*/  IMAD.WIDE R22, R0, 0x2, R20 ;  /* 0x0000000200167825 */ /* 0x000fe200078e0214 */
[----:B------:R-:W2:Y:S09]  /*58490*/  LDL.LU R19, [R1+0x80] ;  /* 0x0000800001137983 */ /* 0x000eb20000300800 */
[----:B------:R0:W-:Y:S01]  /*584a0*/  @P5 STG.E.U16 [R22.64], R16 ;  /* 0x0000001016005986 */ /* 0x0001e2000c101506 */
[----:B------:R-:W-:-:S02]  /*584b0*/  ISETP.LT.AND P5, PT, R28, c[0x0][0x178], !P4 ;  /* 0x00005e001c007a0c */ /* 0x000fc400067a1270 */
[----:B0-----:R-:W-:Y:S01]  /*584c0*/  PRMT R16, R24, 0x7632, R16 ;  /* 0x0000763218107816 */ /* 0x001fe20000000010 */
[----:B------:R-:W-:Y:S01]  /*584d0*/  IMAD.WIDE R22, R0, 0x2, R10 ;  /* 0x0000000200167825 */ /* 0x000fe200078e020a */
[----:B------:R-:W3:Y:S09]  /*584e0*/  LDL.LU R24, [R1+0x50] ;  /* 0x0000500001187983 */ /* 0x000ef20000300800 */
[----:B------:R0:W-:Y:S01]  /*584f0*/  @P5 STG.E.U16 [R22.64], R16 ;  /* 0x0000001016005986 */ /* 0x0001e2000c101506 */
[----:B------:R-:W-:-:S02]  /*58500*/  ISETP.LT.AND P5, PT, R15, c[0x0][0x178], !P4 ;  /* 0x00005e000f007a0c */ /* 0x000fc400067a1270 */
[----:B------:R-:W-:Y:S02]  /*58510*/  ISETP.LT.AND P4, PT, R7, c[0x0][0x178], !P4 ;  /* 0x00005e0007007a0c */ /* 0x000fe40006781270 */
[----:B0-----:R-:W-:Y:S02]  /*58520*/  PRMT R16, R27, 0x7632, R16 ;  /* 0x000076321b107816 */ /* 0x001fe40000000010 */
[----:B------:R-:W3:Y:S01]  /*58530*/  LDL.LU R27, [R1+0x40] ;  /* 0x00004000011b7983 */ /* 0x000ee20000300800 */
[----:B------:R-:W-:-:S06]  /*58540*/  IMAD.WIDE R22, R0, 0x2, R8 ;  /* 0x0000000200167825 */ /* 0x000fcc00078e0208 */
[----:B------:R0:W-:Y:S02]  /*58550*/  @P5 STG.E.U16 [R22.64], R16 ;  /* 0x0000001016005986 */ /* 0x0001e4000c101506 */
[----:B0-----:R-:W-:Y:S01]  /*58560*/  PRMT R16, R16, 0x7632, R16 ;  /* 0x0000763210107816 */ /* 0x001fe20000000010 */
[C---:B------:R-:W-:Y:S01]  /*58570*/  IMAD.WIDE R22, R0.reuse, 0x2, R2 ;  /* 0x0000000200167825 */ /* 0x040fe200078e0202 */
[----:B------:R-:W-:-:S04]  /*58580*/  IADD3 R0, R0, c[0x0][0x198], RZ ;  /* 0x0000660000007a10 */ /* 0x000fc80007ffe0ff */
[----:B------:R0:W-:Y:S01]  /*58590*/  @P4 STG.E.U16 [R22.64], R16 ;  /* 0x0000001016004986 */ /* 0x0001e2000c101506 */
[----:B------:R-:W-:Y:S02]  /*585a0*/  ISETP.LT.AND P4, PT, R13, c[0x0][0x178], !P3 ;  /* 0x00005e000d007a0c */ /* 0x000fe40005f81270 */
[----:B------:R-:W-:Y:S01]  /*585b0*/  ISETP.LT.AND P5, PT, R28, c[0x0][0x178], !P3 ;  /* 0x00005e001c007a0c */ /* 0x000fe20005fa1270 */
[----:B0-----:R-:W-:-:S10]  /*585c0*/  IMAD.WIDE R22, R0, 0x2, R20 ;  /* 0x0000000200167825 */ /* 0x001fd400078e0214 */
[----:B------:R0:W-:Y:S01]  /*585d0*/  @P4 STG.E.U16 [R22.64], R18 ;  /* 0x0000001216004986 */ /* 0x0001e2000c101506 */
[----:B------:R-:W-:Y:S02]  /*585e0*/  ISETP.LT.AND P4, PT, R15, c[0x0][0x178], !P3 ;  /* 0x00005e000f007a0c */ /* 0x000fe40005f81270 */
[----:B------:R-:W-:Y:S01]  /*585f0*/  ISETP.LT.AND P3, PT, R7, c[0x0][0x178], !P3 ;  /* 0x00005e0007007a0c */ /* 0x000fe20005f61270 */
[----:B0-----:R-:W-:-:S05]  /*58600*/  IMAD.WIDE R22, R0, 0x2, R10 ;  /* 0x0000000200167825 */ /* 0x001fca00078e020a */
[----:B------:R0:W-:Y:S02]  /*58610*/  @P5 STG.E.U16 [R22.64], R25 ;  /* 0x0000001916005986 */ /* 0x0001e4000c101506 */
[----:B0-----:R-:W-:-:S05]  /*58620*/  IMAD.WIDE R22, R0, 0x2, R8 ;  /* 0x0000000200167825 */ /* 0x001fca00078e0208 */
[----:B------:R0:W-:Y:S02]  /*58630*/  @P4 STG.E.U16 [R22.64], R26 ;  /* 0x0000001a16004986 */ /* 0x0001e4000c101506 */
[C---:B0-----:R-:W-:Y:S01]  /*58640*/  IMAD.WIDE R22, R0.reuse, 0x2, R2 ;  /* 0x0000000200167825 */ /* 0x041fe200078e0202 */
[----:B------:R-:W-:-:S04]  /*58650*/  IADD3 R0, R0, c[0x0][0x198], RZ ;  /* 0x0000660000007a10 */ /* 0x000fc80007ffe0ff */
[----:B------:R0:W-:Y:S01]  /*58660*/  @P3 STG.E.U16 [R22.64], R12 ;  /* 0x0000000c16003986 */ /* 0x0001e2000c101506 */
[----:B------:R-:W-:Y:S02]  /*58670*/  ISETP.LT.AND P3, PT, R13, c[0x0][0x178], !P2 ;  /* 0x00005e000d007a0c */ /* 0x000fe40005761270 */
[----:B0-----:R-:W-:Y:S02]  /*58680*/  PRMT R12, R18, 0x7632, R12 ;  /* 0x00007632120c7816 */ /* 0x001fe4000000000c */
[----:B------:R-:W4:Y:S01]  /*58690*/  LDL.LU R18, [R1+0x196c] ;  /* 0x00196c0001127983 */ /* 0x000f220000300800 */
[----:B------:R-:W-:-:S03]  /*586a0*/  IMAD.WIDE R22, R0, 0x2, R20 ;  /* 0x0000000200167825 */ /* 0x000fc600078e0214 */
[----:B------:R-:W4:Y:S05]  /*586b0*/  LDL.LU R16, [R1+0x1970] ;  /* 0x0019700001107983 */ /* 0x000f2a0000300800 */
[----:B------:R0:W-:Y:S01]  /*586c0*/  @P3 STG.E.U16 [R22.64], R12 ;  /* 0x0000000c16003986 */ /* 0x0001e2000c101506 */
[----:B------:R-:W-:Y:S02]  /*586d0*/  ISETP.LT.AND P3, PT, R28, c[0x0][0x178], !P2 ;  /* 0x00005e001c007a0c */ /* 0x000fe40005761270 */
[----:B0-----:R-:W-:Y:S01]  /*586e0*/  PRMT R12, R25, 0x7632, R12 ;  /* 0x00007632190c7816 */ /* 0x001fe2000000000c */
[----:B------:R-:W-:Y:S01]  /*586f0*/  IMAD.WIDE R22, R0, 0x2, R10 ;  /* 0x0000000200167825 */ /* 0x000fe200078e020a */
[----:B------:R-:W4:Y:S09]  /*58700*/  LDL.LU R25, [R1+0x200] ;  /* 0x0002000001197983 */ /* 0x000f320000300800 */
[----:B------:R0:W-:Y:S02]  /*58710*/  @P3 STG.E.U16 [R22.64], R12 ;  /* 0x0000000c16003986 */ /* 0x0001e4000c101506 */
[----:B0-----:R-:W-:-:S02]  /*58720*/  PRMT R12, R26, 0x7632, R12 ;  /* 0x000076321a0c7816 */ /* 0x001fc4000000000c */
[----:B------:R-:W4:Y:S04]  /*58730*/  LDL.LU R26, [R1+0x1e0] ;  /* 0x0001e000011a7983 */ /* 0x000f280000300800 */
[----:B------:R-:W4:Y:S01]  /*58740*/  LDL.LU R14, [R1+0x1974] ;  /* 0x00197400010e7983 */ /* 0x000f220000300800 */
[----:B------:R-:W-:Y:S02]  /*58750*/  ISETP.LT.AND P3, PT, R15, c[0x0][0x178], !P2 ;  /* 0x00005e000f007a0c */ /* 0x000fe40005761270 */
[----:B------:R-:W-:Y:S01]  /*58760*/  ISETP.LT.AND P2, PT, R7, c[0x0][0x178], !P2 ;  /* 0x00005e0007007a0c */ /* 0x000fe20005741270 */
[----:B------:R-:W-:-:S10]  /*58770*/  IMAD.WIDE R22, R0, 0x2, R8 ;  /* 0x0000000200167825 */ /* 0x000fd400078e0208 */
        /* <DEDUP_REMOVED lines=8> */
[----:B--2---:R0:W-:Y:S01]  /*58800*/  @P2 STG.E.U16 [R22.64], R19 ;  /* 0x0000001316002986 */ /* 0x0041e2000c101506 */
[----:B------:R-:W-:Y:S02]  /*58810*/  ISETP.LT.AND P2, PT, R15, c[0x0][0x178], !P1 ;  /* 0x00005e000f007a0c */ /* 0x000fe40004f41270 */
[----:B------:R-:W-:Y:S01]  /*58820*/  ISETP.LT.AND P1, PT, R7, c[0x0][0x178], !P1 ;  /* 0x00005e0007007a0c */ /* 0x000fe20004f21270 */
[----:B0-----:R-:W-:-:S05]  /*58830*/  IMAD.WIDE R22, R0, 0x2, R10 ;  /* 0x0000000200167825 */ /* 0x001fca00078e020a */
[----:B---3--:R0:W-:Y:S02]  /*58840*/  @P3 STG.E.U16 [R22.64], R24 ;  /* 0x0000001816003986 */ /* 0x0081e4000c101506 */
[----:B0-----:R-:W-:-:S05]  /*58850*/  IMAD.WIDE R22, R0, 0x2, R8 ;  /* 0x0000000200167825 */ /* 0x001fca00078e0208 */
[----:B------:R0:W-:Y:S02]  /*58860*/  @P2 STG.E.U16 [R22.64], R27 ;  /* 0x0000001b16002986 */ /* 0x0001e4000c101506 */
[C---:B0-----:R-:W-:Y:S01]  /*58870*/  IMAD.WIDE R22, R0.reuse, 0x2, R2 ;  /* 0x0000000200167825 */ /* 0x041fe200078e0202 */
[----:B------:R-:W-:-:S04]  /*58880*/  IADD3 R0, R0, c[0x0][0x198], RZ ;  /* 0x0000660000007a10 */ /* 0x000fc80007ffe0ff */
[----:B------:R0:W-:Y:S01]  /*58890*/  @P1 STG.E.U16 [R22.64], R4 ;  /* 0x0000000416001986 */ /* 0x0001e2000c101506 */
[----:B------:R-:W-:Y:S02]  /*588a0*/  ISETP.LT.AND P1, PT, R13, c[0x0][0x178], !P0 ;  /* 0x00005e000d007a0c */ /* 0x000fe40004721270 */
[----:B0-----:R-:W-:Y:S01]  /*588b0*/  PRMT R4, R19, 0x7632, R4 ;  /* 0x0000763213047816 */ /* 0x001fe20000000004 */
[----:B------:R-:W-:-:S10]  /*588c0*/  IMAD.WIDE R22, R0, 0x2, R20 ;  /* 0x0000000200167825 */ /* 0x000fd400078e0214 */
[----:B------:R0:W-:Y:S01]  /*588d0*/  @P1 STG.E.U16 [R22.64], R4 ;  /* 0x0000000416001986 */ /* 0x0001e2000c101506 */
[----:B------:R-:W-:Y:S02]  /*588e0*/  ISETP.LT.AND P1, PT, R28, c[0x0][0x178], !P0 ;  /* 0x00005e001c007a0c */ /* 0x000fe40004721270 */
[----:B0-----:R-:W-:Y:S01]  /*588f0*/  PRMT R4, R24, 0x7632, R4 ;  /* 0x0000763218047816 */ /* 0x001fe20000000004 */
[----:B------:R-:W-:-:S10]  /*58900*/  IMAD.WIDE R22, R0, 0x2, R10 ;  /* 0x0000000200167825 */ /* 0x000fd400078e020a */
[----:B------:R0:W-:Y:S01]  /*58910*/  @P1 STG.E.U16 [R22.64], R4 ;  /* 0x0000000416001986 */ /* 0x0001e2000c101506 */
[----:B------:R-:W-:Y:S02]  /*58920*/  ISETP.LT.AND P1, PT, R15, c[0x0][0x178], !P0 ;  /* 0x00005e000f007a0c */ /* 0x000fe40004721270 */
[----:B------:R-:W-:Y:S02]  /*58930*/  ISETP.LT.AND P0, PT, R7, c[0x0][0x178], !P0 ;  /* 0x00005e0007007a0c */ /* 0x000fe40004701270 */
[----:B0-----:R-:W-:Y:S01]  /*58940*/  PRMT R4, R27, 0x7632, R4 ;  /* 0x000076321b047816 */ /* 0x001fe20000000004 */
[----:B------:R-:W-:Y:S01]  /*58950*/  IMAD.WIDE R22, R0, 0x2, R8 ;  /* 0x0000000200167825 */ /* 0x000fe200078e0208 */
[----:B------:R-:W2:Y:S07]  /*58960*/  LDL.LU R27, [R1+0x64] ;  /* 0x00006400011b7983 */ /* 0x000eae0000300800 */
[----:B------:R0:W-:Y:S02]  /*58970*/  @P1 STG.E.U16 [R22.64], R4 ;  /* 0x0000000416001986 */ /* 0x0001e4000c101506 */
[----:B0-----:R-:W-:Y:S01]  /*58980*/  PRMT R4, R4, 0x7632, R4 ;  /* 0x0000763204047816 */ /* 0x001fe20000000004 */
[----:B------:R-:W-:-:S05]  /*58990*/  IMAD.WIDE R22, R0, 0x2, R2 ;  /* 0x0000000200167825 */ /* 0x000fca00078e0202 */
[----:B------:R0:W-:Y:S01]  /*589a0*/  @P0 STG.E.U16 [R22.64], R4 ;  /* 0x0000000416000986 */ /* 0x0001e2000c101506 */
[----:B------:R-:W-:Y:S02]  /*589b0*/  IADD3 R0, R0, c[0x0][0x198], RZ ;  /* 0x0000660000007a10 */ /* 0x000fe40007ffe0ff */
[----:B----4-:R-:W-:-:S03]  /*589c0*/  ISETP.GE.AND P0, PT, R18, c[0x0][0x17c], PT ;  /* 0x00005f0012007a0c */ /* 0x010fc60003f06270 */
[----:B0-----:R-:W-:Y:S01]  /*589d0*/  IMAD.WIDE R22, R0, 0x2, R20 ;  /* 0x0000000200167825 */ /* 0x001fe200078e0214 */
[----:B------:R-:W3:Y:S01]  /*589e0*/  LDL.LU R18, [R1+0x1978] ;  /* 0x0019780001127983 */ /* 0x000ee20000300800 */
[----:B------:R-:W-:Y:S02]  /*589f0*/  ISETP.LT.AND P1, PT, R13, c[0x0][0x178], !P0 ;  /* 0x00005e000d007a0c */ /* 0x000fe40004721270 */
[----:B------:R-:W-:Y:S02]  /*58a00*/  ISETP.LT.AND P2, PT, R28, c[0x0][0x178], !P0 ;  /* 0x00005e001c007a0c */ /* 0x000fe40004741270 */
[----:B------:R-:W-:-:S09]  /*58a10*/  ISETP.LT.AND P3, PT, R15, c[0x0][0x178], !P0 ;  /* 0x00005e000f007a0c */ /* 0x000fd20004761270 */
[----:B------:R0:W-:Y:S01]  /*58a20*/  @P1 STG.E.U16 [R22.64], R25 ;  /* 0x0000001916001986 */ /* 0x0001e2000c101506 */
[----:B------:R-:W-:Y:S01]  /*58a30*/  ISETP.LT.AND P1, PT, R7, c[0x0][0x178], !P0 ;  /* 0x00005e0007007a0c */ /* 0x000fe20004721270 */
[----:B0-----:R-:W-:-:S05]  /*58a40*/  IMAD.WIDE R22, R0, 0x2, R10 ;  /* 0x0000000200167825 */ /* 0x001fca00078e020a */
[----:B------:R0:W-:Y:S01]  /*58a50*/  @P2 STG.E.U16 [R22.64], R26 ;  /* 0x0000001a16002986 */ /* 0x0001e2000c101506 */
[----:B------:R-:W-:Y:S02]  /*58a60*/  ISETP.GE.AND P0, PT, R16, c[0x0][0x17c], PT ;  /* 0x00005f0010007a0c */ /* 0x000fe40003f06270 */
[----:B------:R-:W-:Y:S01]  /*58a70*/  PRMT R4, R25, 0x7632, R4 ;  /* 0x0000763219047816 */ /* 0x000fe20000000004 */
[----:B------:R-:W4:Y:S01]  /*58a80*/  LDL.LU R16, [R1+0x4] ;  /* 0x0000040001107983 */ /* 0x000f220000300800 */
[----:B0-----:R-:W-:-:S05]  /*58a90*/  IMAD.WIDE R22, R0, 0x2, R8 ;  /* 0x0000000200167825 */ /* 0x001fca00078e0208 */
[----:B------:R0:W-:Y:S02]  /*58aa0*/  @P3 STG.E.U16 [R22.64], R29 ;  /* 0x0000001d16003986 */ /* 0x0001e4000c101506 */
[C---:B0-----:R-:W-:Y:S01]  /*58ab0*/  IMAD.WIDE R22, R0.reuse, 0x2, R2 ;  /* 0x0000000200167825 */ /* 0x041fe200078e0202 */
[----:B------:R-:W-:-:S04]  /*58ac0*/  IADD3 R0, R0, c[0x0][0x198], RZ ;  /* 0x0000660000007a10 */ /* 0x000fc80007ffe0ff */
[----:B------:R0:W-:Y:S01]  /*58ad0*/  @P1 STG.E.U16 [R22.64], R6 ;  /* 0x0000000616001986 */ /* 0x0001e2000c101506 */
[----:B------:R-:W-:Y:S01]  /*58ae0*/  ISETP.LT.AND P1, PT, R13, c[0x0][0x178], !P0 ;  /* 0x00005e000d007a0c */ /* 0x000fe20004721270 */
[----:B0-----:R-:W-:-:S12]  /*58af0*/  IMAD.WIDE R22, R0, 0x2, R20 ;  /* 0x0000000200167825 */ /* 0x001fd800078e0214 */
[----:B------:R0:W-:Y:S01]  /*58b00*/  @P1 STG.E.U16 [R22.64], R4 ;  /* 0x0000000416001986 */ /* 0x0001e2000c101506 */
[----:B------:R-:W-:Y:S02]  /*58b10*/  ISETP.LT.AND P1, PT, R28, c[0x0][0x178], !P0 ;  /* 0x00005e001c007a0c */ /* 0x000fe40004721270 */
[----:B------:R-:W-:Y:S02]  /*58b20*/  ISETP.GE.AND P2, PT, R14, c[0x0][0x17c], PT ;  /* 0x00005f000e007a0c */ /* 0x000fe40003f46270 */
[----:B------:R-:W3:Y:S01]  /*58b30*/  LDL.LU R14, [R1+0x197c] ;  /* 0x00197c00010e7983 */ /* 0x000ee20000300800 */
[----:B0-----:R-:W-:Y:S01]  /*58b40*/  PRMT R4, R26, 0x7632, R4 ;  /* 0x000076321a047816 */ /* 0x001fe20000000004 */
[----:B------:R-:W-:-:S07]  /*58b50*/  IMAD.WIDE R22, R0, 0x2, R10 ;  /* 0x0000000200167825 */ /* 0x000fce00078e020a */
[----:B------:R0:W-:Y:S02]  /*58b60*/  @P1 STG.E.U16 [R22.64], R4 ;  /* 0x0000000416001986 */ /* 0x0001e4000c101506 */
[----:B0-----:R-:W-:Y:S02]  /*58b70*/  PRMT R4, R29, 0x7632, R4 ;  /* 0x000076321d047816 */ /* 0x001fe40000000004 */
[----:B------:R-:W4:Y:S01]  /*58b80*/  LDL.LU R29, [R1+0x1c1c] ;  /* 0x001c1c00011d7983 */ /* 0x000f220000300800 */
[----:B------:R-:W-:Y:S02]  /*58b90*/  ISETP.LT.AND P1, PT, R15, c[0x0][0x178], !P0 ;  /* 0x00005e000f007a0c */ /* 0x000fe40004721270 */
[----:B------:R-:W-:Y:S01]  /*58ba0*/  ISETP.LT.AND P0, PT, R7, c[0x0][0x178], !P0 ;  /* 0x00005e0007007a0c */ /* 0x000fe20004701270 */
[----:B------:R-:W-:Y:S01]  /*58bb0*/  IMAD.WIDE R22, R0, 0x2, R8 ;  /* 0x0000000200167825 */ /* 0x000fe200078e0208 */
[----:B------:R-:W-:Y:S02]  /*58bc0*/  ISETP.LT.AND P5, PT, R13, c[0x0][0x178], !P2 ;  /* 0x00005e000d007a0c */ /* 0x000fe400057a1270 */
[----:B------:R-:W-:-:S02]  /*58bd0*/  ISETP.LT.AND P3, PT, R28, c[0x0][0x178], !P2 ;  /* 0x00005e001c007a0c */ /* 0x000fc40005761270 */
[----:B------:R-:W-:Y:S02]  /*58be0*/  PRMT R12, R6, 0x7632, R12 ;  /* 0x00007632060c7816 */ /* 0x000fe4000000000c */
[----:B------:R-:W4:Y:S04]  /*58bf0*/  LDL.LU R6, [R1+0x1980] ;  /* 0x0019800001067983 */ /* 0x000f280000300800 */
[----:B------:R0:W-:Y:S02]  /*58c00*/  @P1 STG.E.U16 [R22.64], R4 ;  /* 0x0000000416001986 */ /* 0x0001e4000c101506 */
[C---:B0-----:R-:W-:Y:S01]  /*58c10*/  IMAD.WIDE R22, R0.reuse, 0x2, R2 ;  /* 0x0000000200167825 */ /* 0x041fe200078e0202 */
[----:B------:R-:W-:-:S04]  /*58c20*/  IADD3 R4, R0, c[0x0][0x198], RZ ;  /* 0x0000660000047a10 */ /* 0x000fc80007ffe0ff */
[----:B------:R0:W-:Y:S01]  /*58c30*/  @P0 STG.E.U16 [R22.64], R12 ;  /* 0x0000000c16000986 */ /* 0x0001e2000c101506 */
[C---:B------:R-:W-:Y:S01]  /*58c40*/  IMAD.WIDE R24, R4.reuse, 0x2, R10 ;  /* 0x0000000204187825 */ /* 0x040fe200078e020a */
[----:B------:R-:W-:-:S03]  /*58c50*/  IADD3 R0, R4, c[0x0][0x198], RZ ;  /* 0x0000660004007a10 */ /* 0x000fc60007ffe0ff */
[----:B0-----:R-:W-:-:S05]  /*58c60*/  IMAD.WIDE R22, R4, 0x2, R20 ;  /* 0x0000000204167825 */ /* 0x001fca00078e0214 */
[----:B--2---:R0:W-:Y:S02]  /*58c70*/  @P5 STG.E.U16 [R22.64], R27 ;  /* 0x0000001b16005986 */ /* 0x0041e4000c101506 */
[----:B0-----:R-:W-:Y:S01]  /*58c80*/  IMAD.WIDE R22, R4, 0x2, R8 ;  /* 0x0000000204167825 */ /* 0x001fe200078e0208 */
[----:B---3--:R-:W-:Y:S02]  /*58c90*/  ISETP.GE.AND P0, PT, R14, c[0x0][0x17c], PT ;  /* 0x00005f000e007a0c */ /* 0x008fe40003f06270 */
[----:B------:R-:W2:Y:S04]  /*58ca0*/  LDL.LU R14, [R1+0x74] ;  /* 0x00007400010e7983 */ /* 0x000ea80000300800 */
[----:B------:R-:W3:Y:S04]  /*58cb0*/  LDL.LU R19, [R1+0x34] ;  /* 0x0000340001137983 */ /* 0x000ee80000300800 */
[----:B----4-:R0:W-:Y:S02]  /*58cc0*/  @P3 STG.E.U16 [R24.64], R29 ;  /* 0x0000001d18003986 */ /* 0x0101e4000c101506 */
[----:B0-----:R-:W-:Y:S01]  /*58cd0*/  IMAD.WIDE R24, R4, 0x2, R2 ;  /* 0x0000000204187825 */ /* 0x001fe200078e0202 */
[----:B------:R-:W-:-:S02]  /*58ce0*/  PRMT R4, R29, 0x7632, R4 ;  /* 0x000076321d047816 */ /* 0x000fc40000000004 */
[----:B------:R-:W4:Y:S01]  /*58cf0*/  LDL.LU R29, [R1+0x1c18] ;  /* 0x001c1800011d7983 */ /* 0x000f220000300800 */
[----:B------:R-:W-:Y:S02]  /*58d00*/  ISETP.GE.AND P1, PT, R18, c[0x0][0x17c], PT ;  /* 0x00005f0012007a0c */ /* 0x000fe40003f26270 */
[----:B------:R-:W-:Y:S02]  /*58d10*/  ISETP.LT.AND P4, PT, R15, c[0x0][0x178], !P2 ;  /* 0x00005e000f007a0c */ /* 0x000fe40005781270 */
[----:B------:R-:W-:Y:S02]  /*58d20*/  ISETP.LT.AND P2, PT, R7, c[0x0][0x178], !P2 ;  /* 0x00005e0007007a0c */ /* 0x000fe40005741270 */
[----:B------:R-:W-:Y:S02]  /*58d30*/  ISETP.LT.AND P5, PT, R13, c[0x0][0x178], !P1 ;  /* 0x00005e000d007a0c */ /* 0x000fe40004fa1270 */
[----:B------:R-:W-:Y:S01]  /*58d40*/  PRMT R12, R27, 0x7632, R12 ;  /* 0x000076321b0c7816 */ /* 0x000fe2000000000c */
[----:B------:R-:W-:Y:S01]  /*58d50*/  IMAD.WIDE R26, R0, 0x2, R20 ;  /* 0x00000002001a7825 */ /* 0x000fe200078e0214 */
[----:B------:R-:W-:-:S02]  /*58d60*/  ISETP.LT.AND P3, PT, R28, c[0x0][0x178], !P1 ;  /* 0x00005e001c007a0c */ /* 0x000fc40004f61270 */
[----:B------:R-:W-:Y:S02]  /*58d70*/  ISETP.GE.AND P6, PT, R6, c[0x0][0x17c], PT ;  /* 0x00005f0006007a0c */ /* 0x000fe40003fc6270 */
[----:B------:R-:W2:Y:S04]  /*58d80*/  LDL.LU R6, [R1+0x1988] ;  /* 0x0019880001067983 */ /* 0x000ea80000300800 */
[----:B------:R0:W-:Y:S04]  /*58d90*/  @P4 STG.E.U16 [R22.64], R16 ;  /* 0x0000001016004986 */ /* 0x0001e8000c101506 */
[----:B------:R-:W-:Y:S01]  /*58da0*/  @P2 STG.E.U16 [R24.64], R17 ;  /* 0x0000001118002986 */ /* 0x000fe2000c101506 */
[----:B------:R-:W-:-:S03]  /*58db0*/  ISETP.LT.AND P2, PT, R15, c[0x0][0x178], !P1 ;  /* 0x00005e000f007a0c */ /* 0x000fc60004f41270 */
[----:B------:R-:W2:Y:S04]  /*58dc0*/  LDL.LU R18, [R1+0x14] ;  /* 0x0000140001127983 */ /* 0x000ea80000300800 */
[----:B------:R1:W-:Y:S01]  /*58dd0*/  @P5 STG.E.U16 [R26.64], R12 ;  /* 0x0000000c1a005986 */ /* 0x0003e2000c101506 */
[----:B------:R-:W-:Y:S01]  /*58de0*/  ISETP.LT.AND P1, PT, R7, c[0x0][0x178], !P1 ;  /* 0x00005e0007007a0c */ /* 0x000fe20004f21270 */
[----:B0-----:R-:W-:Y:S02]  /*58df0*/  IMAD.WIDE R22, R0, 0x2, R10 ;  /* 0x0000000200167825 */ /* 0x001fe400078e020a */
[----:B-1----:R-:W3:Y:S01]  /*58e00*/  LDL.LU R27, [R1+0x1984] ;  /* 0x00198400011b7983 */ /* 0x002ee20000300800 */
[----:B------:R-:W-:-:S03]  /*58e10*/  PRMT R12, R17, 0x7632, R12 ;  /* 0x00007632110c7816 */ /* 0x000fc6000000000c */
[----:B------:R0:W-:Y:S01]  /*58e20*/  @P3 STG.E.U16 [R22.64], R4 ;  /* 0x0000000416003986 */ /* 0x0001e2000c101506 */
[----:B------:R-:W-:Y:S01]  /*58e30*/  ISETP.LT.AND P4, PT, R13, c[0x0][0x178], !P0 ;  /* 0x00005e000d007a0c */ /* 0x000fe20004781270 */
[----:B0-----:R-:W-:Y:S01]  /*58e40*/  IMAD.WIDE R22, R0, 0x2, R2 ;  /* 0x0000000200167825 */ /* 0x001fe200078e0202 */
[----:B----4-:R-:W-:-:S03]  /*58e50*/  PRMT R29, R16, 0x7632, R29 ;  /* 0x00007632101d7816 */ /* 0x010fc6000000001d */
[----:B------:R-:W-:-:S05]  /*58e60*/  IMAD.WIDE R16, R0, 0x2, R8 ;  /* 0x0000000200107825 */ /* 0x000fca00078e0208 */
[----:B------:R0:W-:Y:S04]  /*58e70*/  @P2 STG.E.U16 [R16.64], R29 ;  /* 0x0000001d10002986 */ /* 0x0001e8000c101506 */
[----:B------:R1:W-:Y:S01]  /*58e80*/  @P1 STG.E.U16 [R22.64], R12 ;  /* 0x0000000c16001986 */ /* 0x0003e2000c101506 */
[----:B------:R-:W-:-:S03]  /*58e90*/  ISETP.LT.AND P1, PT, R13, c[0x0][0x178], !P6 ;  /* 0x00005e000d007a0c */ /* 0x000fc60007721270 */
[----:B------:R-:W4:Y:S01]  /*58ea0*/  LDL.LU R13, [R1+0x1c14] ;  /* 0x001c1400010d7983 */ /* 0x000f220000300800 */
[----:B------:R-:W-:Y:S02]  /*58eb0*/  ISETP.LT.AND P3, PT, R28, c[0x0][0x178], !P0 ;  /* 0x00005e001c007a0c */ /* 0x000fe40004761270 */
[----:B------:R-:W-:-:S05]  /*58ec0*/  IADD3 R4, R0, c[0x0][0x198], RZ ;  /* 0x0000660000047a10 */ /* 0x000fca0007ffe0ff */
[----:B------:R-:W-:-:S05]  /*58ed0*/  IMAD.WIDE R24, R4, 0x2, R20 ;  /* 0x0000000204187825 */ /* 0x000fca00078e0214 */
[----:B--2---:R2:W-:Y:S01]  /*58ee0*/  @P4 STG.E.U16 [R24.64], R14 ;  /* 0x0000000e18004986 */ /* 0x0045e2000c101506 */
[----:B------:R-:W-:Y:S02]  /*58ef0*/  ISETP.LT.AND P4, PT, R15, c[0x0][0x178], !P0 ;  /* 0x00005e000f007a0c */ /* 0x000fe40004781270 */
[----:B------:R-:W-:Y:S02]  /*58f00*/  ISETP.LT.AND P0, PT, R7, c[0x0][0x178], !P0 ;  /* 0x00005e0007007a0c */ /* 0x000fe40004701270 */
[C---:B------:R-:W-:Y:S02]  /*58f10*/  IADD3 R0, R4.reuse, c[0x0][0x198], RZ ;  /* 0x0000660004007a10 */ /* 0x040fe40007ffe0ff */
[----:B---3--:R-:W-:Y:S01]  /*58f20*/  ISETP.GE.AND P5, PT, R27, c[0x0][0x17c], PT ;  /* 0x00005f001b007a0c */ /* 0x008fe20003fa6270 */
[----:B------:R-:W-:-:S05]  /*58f30*/  IMAD.WIDE R26, R4, 0x2, R10 ;  /* 0x00000002041a7825 */ /* 0x000fca00078e020a */
[----:B------:R3:W-:Y:S01]  /*58f40*/  @P3 STG.E.U16 [R26.64], R19 ;  /* 0x000000131a003986 */ /* 0x0007e2000c101506 */
[----:B------:R-:W-:Y:S01]  /*58f50*/  ISETP.LT.AND P3, PT, R28, c[0x0][0x178], !P6 ;  /* 0x00005e001c007a0c */ /* 0x000fe20007761270 */
[----:B0-----:R-:W-:Y:S01]  /*58f60*/  IMAD.WIDE R16, R4, 0x2, R8 ;  /* 0x0000000204107825 */ /* 0x001fe200078e0208 */
[----:B------:R-:W-:Y:S02]  /*58f70*/  PRMT R29, R14, 0x7632, R29 ;  /* 0x000076320e1d7816 */ /* 0x000fe4000000001d */
[----:B-1----:R-:W-:Y:S01]  /*58f80*/  PRMT R12, R19, 0x7632, R12 ;  /* 0x00007632130c7816 */ /* 0x002fe2000000000c */
[----:B------:R-:W-:Y:S01]  /*58f90*/  IMAD.WIDE R22, R4, 0x2, R2 ;  /* 0x0000000204167825 */ /* 0x000fe200078e0202 */
[----:B--2---:R-:W2:Y:S03]  /*58fa0*/  LDL.LU R14, [R1+0x198c] ;  /* 0x00198c00010e7983 */ /* 0x004ea60000300800 */
[----:B------:R-:W-:Y:S01]  /*58fb0*/  IMAD.WIDE R24, R0, 0x2, R20 ;  /* 0x0000000200187825 */ /* 0x000fe200078e0214 */
[----:B------:R-:W-:Y:S01]  /*58fc0*/  ISETP.GE.AND P2, PT, R6, c[0x0][0x17c], PT ;  /* 0x00005f0006007a0c */ /* 0x000fe20003f46270 */
[----:B---3--:R-:W3:Y:S02]  /*58fd0*/  LDL.LU R19, [R1+0x84] ;  /* 0x0000840001137983 */ /* 0x008ee40000300800 */
[----:B------:R-:W-:-:S02]  /*58fe0*/  IMAD.WIDE R26, R0, 0x2, R10 ;  /* 0x00000002001a7825 */ /* 0x000fc400078e020a */
[----:B------:R-:W-:Y:S04]  /*58ff0*/  @P4 STG.E.U16 [R16.64], R18 ;  /* 0x0000001210004986 */ /* 0x000fe8000c101506 */
[----:B------:R-:W3:Y:S04]  /*59000*/  LDL.LU R6, [R1+0x44] ;  /* 0x0000440001067983 */ /* 0x000ee80000300800 */
[----:B------:R-:W-:Y:S04]  /*59010*/  STL [R1+0x1c10], R25 ;  /* 0x001c101901007387 */ /* 0x000fe80000100800 */
[----:B----4-:R-:W-:Y:S04]  /*59020*/  @P0 STG.E.U16 [R22.64], R13 ;  /* 0x0000000d16000986 */ /* 0x010fe8000c101506 */
[----:B------:R0:W-:Y:S04]  /*59030*/  @P1 STG.E.U16 [R24.64], R29 ;  /* 0x0000001d18001986 */ /* 0x0001e8000c101506 */
[----:B------:R1:W-:Y:S04]  /*59040*/  @P3 STG.E.U16 [R26.64], R12 ;  /* 0x0000000c1a003986 */ /* 0x0003e8000c101506 */
[----:B0-----:R-:W4:Y:S04]  /*59050*/  LDL.LU R25, [R1+0x54] ;  /* 0x0000540001197983 */ /* 0x001f280000300800 */
[----:B-1----:R-:W4:Y:S04]  /*59060*/  LDL R27, [R1+0xd3c] ;  /* 0x000d3c00011b7983 */ /* 0x002f280000100800 */
[----:B------:R-:W4:Y:S01]  /*59070*/  LDL R29, [R1+0xd40] ;  /* 0x000d4000011d7983 */ /* 0x000f220000100800 */
[----:B------:R-:W-:-:S03]  /*59080*/  PRMT R22, R18, 0x7632, R22 ;  /* 0x0000763212167816 */ /* 0x000fc60000000016 */
[----:B------:R-:W4:Y:S01]  /*59090*/  LDL.LU R18, [R1+0x1990] ;  /* 0x0019900001127983 */ /* 0x000f220000300800 */
[----:B------:R-:W-:Y:S02]  /*590a0*/  ISETP.LT.AND P4, PT, R15, c[0x0][0x178], !P6 ;  /* 0x00005e000f007a0c */ /* 0x000fe40007781270 */
[----:B------:R-:W-:Y:S01]  /*590b0*/  ISETP.LT.AND P6, PT, R7, c[0x0][0x178], !P6 ;  /* 0x00005e0007007a0c */ /* 0x000fe200077c1270 */
[C---:B------:R-:W-:Y:S01]  /*590c0*/  IMAD.WIDE R16, R0.reuse, 0x2, R8 ;  /* 0x0000000200107825 */ /* 0x040fe200078e0208 */
[C---:B------:R-:W-:Y:S01]  /*590d0*/  IADD3 R4, R0.reuse, c[0x0][0x198], RZ ;  /* 0x0000660000047a10 */ /* 0x040fe20007ffe0ff */
[----:B------:R-:W4:Y:S01]  /*590e0*/  LDL.LU R28, [R1+0x1994] ;  /* 0x00199400011c7983 */ /* 0x000f220000300800 */
[----:B------:R-:W-:Y:S01]  /*590f0*/  PRMT R24, R13, 0x7632, R24 ;  /* 0x000076320d187816 */ /* 0x000fe20000000018 */
[----:B------:R-:W-:-:S06]  /*59100*/  IMAD.WIDE R12, R0, 0x2, R2 ;  /* 0x00000002000c7825 */ /* 0x000fcc00078e0202 */
[----:B------:R0:W-:Y:S01]  /*59110*/  @P4 STG.E.U16 [R16.64], R22 ;  /* 0x0000001610004986 */ /* 0x0001e2000c101506 */
[----:B--2---:R-:W-:-:S03]  /*59120*/  ISETP.GE.AND P3, PT, R14, c[0x0][0x17c], PT ;  /* 0x00005f000e007a0c */ /* 0x004fc60003f66270 */
[----:B------:R-:W2:Y:S04]  /*59130*/  LDL.LU R14, [R1+0x204] ;  /* 0x00020400010e7983 */ /* 0x000ea80000300800 */
[----:B------:R3:W-:Y:S01]  /*59140*/  @P6 STG.E.U16 [R12.64], R24 ;  /* 0x000000180c006986 */ /* 0x0007e2000c101506 */
[----:B0-----:R-:W-:-:S04]  /*59150*/  IMAD.WIDE R16, R4, 0x2, R20 ;  /* 0x0000000204107825 */ /* 0x001fc800078e0214 */
[----:B------:R-:W-:Y:S01]  /*59160*/  IMAD.WIDE R22, R4, 0x2, R10 ;  /* 0x0000000204167825 */ /* 0x000fe200078e020a */
[----:B---3--:R-:W-:Y:S02]  /*59170*/  PRMT R24, R19, 0x7632, R24 ;  /* 0x0000763213187816 */ /* 0x008fe40000000018 */
[----:B----4-:R-:W-:Y:S02]  /*59180*/  ISETP.LT.AND P0, PT, R27, c[0x0][0x178], !P5 ;  /* 0x00005e001b007a0c */ /* 0x010fe40006f01270 */
[----:B------:R-:W-:-:S11]  /*59190*/  ISETP.LT.AND P1, PT, R29, c[0x0][0x178], !P5 ;  /* 0x00005e001d007a0c */ /* 0x000fd60006f21270 */
[----:B------:R0:W-:Y:S04]  /*591a0*/  @P0 STG.E.U16 [R16.64], R19 ;  /* 0x0000001310000986 */ /* 0x0001e8000c101506 */
[----:B------:R1:W-:Y:S01]  /*591b0*/  @P1 STG.E.U16 [R22.64], R25 ;  /* 0x0000001916001986 */ /* 0x0003e2000c101506 */
[----:B------:R-:W-:-:S03]  /*591c0*/  ISETP.GE.AND P1, PT, R18, c[0x0][0x17c], PT ;  /* 0x00005f0012007a0c */ /* 0x000fc60003f26270 */
[----:B0-----:R-:W3:Y:S04]  /*591d0*/  LDL.LU R19, [R1+0x1e4] ;  /* 0x0001e40001137983 */ /* 0x001ee80000300800 */
[----:B------:R-:W4:Y:S01]  /*591e0*/  LDL.LU R18, [R1+0x1f4] ;  /* 0x0001f40001127983 */ /* 0x000f220000300800 */
[----:B------:R-:W-:Y:S02]  /*591f0*/  ISETP.LT.AND P4, PT, R15, c[0x0][0x178], !P5 ;  /* 0x00005e000f007a0c */ /* 0x000fe40006f81270 */
[----:B------:R-:W-:Y:S01]  /*59200*/  ISETP.LT.AND P5, PT, R7, c[0x0][0x178], !P5 ;  /* 0x00005e0007007a0c */ /* 0x000fe20006fa1270 */
[C---:B------:R-:W-:Y:S01]  /*59210*/  IMAD.WIDE R12, R4.reuse, 0x2, R8 ;  /* 0x00000002040c7825 */ /* 0x040fe200078e0208 */
[----:B------:R-:W-:Y:S02]  /*59220*/  ISETP.LT.AND P6, PT, R27, c[0x0][0x178], !P2 ;  /* 0x00005e001b007a0c */ /* 0x000fe400057c1270 */
[----:B------:R-:W-:Y:S01]  /*59230*/  ISETP.LT.AND P0, PT, R29, c[0x0][0x178], !P2 ;  /* 0x00005e001d007a0c */ /* 0x000fe20005701270 */
[C---:B------:R-:W-:Y:S01]  /*59240*/  IMAD.WIDE R16, R4.reuse, 0x2, R2 ;  /* 0x0000000204107825 */ /* 0x040fe200078e0202 */
[----:B------:R-:W-:-:S05]  /*59250*/  IADD3 R0, R4, c[0x0][0x198], RZ ;  /* 0x0000660004007a10 */ /* 0x000fca0007ffe0ff */
[----:B------:R0:W-:Y:S01]  /*59260*/  @P4 STG.E.U16 [R12.64], R6 ;  /* 0x000000060c004986 */ /* 0x0001e2000c101506 */
[----:B------:R-:W-:Y:S01]  /*59270*/  ISETP.LT.AND P4, PT, R15, c[0x0][0x178], !P2 ;  /* 0x00005e000f007a0c */ /* 0x000fe20005781270 */
[C---:B-1----:R-:W-:Y:S01]  /*59280*/  IMAD.WIDE R22, R0.reuse, 0x2, R20 ;  /* 0x0000000200167825 */ /* 0x042fe200078e0214 */
[----:B------:R-:W-:Y:S01]  /*59290*/  PRMT R4, R25, 0x7632, R4 ;  /* 0x0000763219047816 */ /* 0x000fe20000000004 */
[----:B------:R1:W-:Y:S01]  /*592a0*/  @P5 STG.E.U16 [R16.64], R5 ;  /* 0x0000000510005986 */ /* 0x0003e2000c101506 */
[----:B------:R-:W-:Y:S02]  /*592b0*/  ISETP.LT.AND P2, PT, R7, c[0x0][0x178], !P2 ;  /* 0x00005e0007007a0c */ /* 0x000fe40005741270 */
[----:B------:R-:W-:Y:S01]  /*592c0*/  ISETP.LT.AND P5, PT, R27, c[0x0][0x178], !P3 ;  /* 0x00005e001b007a0c */ /* 0x000fe20005fa1270 */
[----:B------:R-:W-:Y:S01]  /*592d0*/  @P6 STG.E.U16 [R22.64], R24 ;  /* 0x0000001816006986 */ /* 0x000fe2000c101506 */
[----:B0-----:R-:W-:-:S03]  /*592e0*/  IMAD.WIDE R12, R0, 0x2, R8 ;  /* 0x00000002000c7825 */ /* 0x001fc600078e0208 */
[----:B------:R-:W4:Y:S01]  /*592f0*/  LDL.LU R25, [R1+0x1c10] ;  /* 0x001c100001197983 */ /* 0x000f220000300800 */
[----:B-1----:R-:W-:Y:S01]  /*59300*/  IMAD.WIDE R16, R0, 0x2, R10 ;  /* 0x0000000200107825 */ /* 0x002fe200078e020a */
[----:B------:R-:W-:Y:S02]  /*59310*/  PRMT R5, R6, 0x7632, R5 ;  /* 0x0000763206057816 */ /* 0x000fe40000000005 */
[----:B------:R-:W-:Y:S01]  /*59320*/  ISETP.LT.AND P6, PT, R29, c[0x0][0x178], !P3 ;  /* 0x00005e001d007a0c */ /* 0x000fe20005fc1270 */
[----:B------:R-:W4:Y:S04]  /*59330*/  LDL.LU R6, [R1+0x1c0c] ;  /* 0x001c0c0001067983 */ /* 0x000f280000300800 */
[----:B------:R0:W-:Y:S04]  /*59340*/  @P0 STG.E.U16 [R16.64], R4 ;  /* 0x0000000410000986 */ /* 0x0001e8000c101506 */
[----:B------:R1:W-:Y:S01]  /*59350*/  @P4 STG.E.U16 [R12.64], R5 ;  /* 0x000000050c004986 */ /* 0x0003e2000c101506 */
[----:B------:R-:W-:-:S02]  /*59360*/  ISETP.LT.AND P4, PT, R15, c[0x0][0x178], !P3 ;  /* 0x00005e000f007a0c */ /* 0x000fc40005f81270 */
[C---:B0-----:R-:W-:Y:S02]  /*59370*/  IADD3 R4, R0.reuse, c[0x0][0x198], RZ ;  /* 0x0000660000047a10 */ /* 0x041fe40007ffe0ff */
[----:B-1----:R-:W-:Y:S01]  /*59380*/  PRMT R5, R5, 0x7632, R5 ;  /* 0x0000763205057816 */ /* 0x002fe20000000005 */
[----:B------:R-:W-:-:S04]  /*59390*/  IMAD.WIDE R12, R0, 0x2, R2 ;  /* 0x00000002000c7825 */ /* 0x000fc800078e0202 */
[C---:B------:R-:W-:Y:S01]  /*593a0*/  IMAD.WIDE R16, R4.reuse, 0x2, R20 ;  /* 0x0000000204107825 */ /* 0x040fe200078e0214 */
[----:B------:R-:W-:Y:S03]  /*593b0*/  @P2 STG.E.U16 [R12.64], R5 ;  /* 0x000000050c002986 */ /* 0x000fe6000c101506 */
[----:B------:R-:W-:Y:S01]  /*593c0*/  IMAD.WIDE R22, R4, 0x2, R10 ;  /* 0x0000000204167825 */ /* 0x000fe200078e020a */
[----:B--2---:R0:W-:Y:S01]  /*593d0*/  @P5 STG.E.U16 [R16.64], R14 ;  /* 0x0000000e10005986 */ /* 0x0041e2000c101506 */
[----:B------:R-:W-:-:S03]  /*593e0*/  ISETP.GE.AND P0, PT, R28, c[0x0][0x17c], PT ;  /* 0x00005f001c007a0c */ /* 0x000fc60003f06270 */
[----:B------:R-:W2:Y:S01]  /*593f0*/  LDL.LU R28, [R1+0x28] ;  /* 0x00002800011c7983 */ /* 0x000ea20000300800 */
[----:B0-----:R-:W-:-:S03]  /*59400*/  IMAD.WIDE R16, R4, 0x2, R8 ;  /* 0x0000000204107825 */ /* 0x001fc600078e0208 */
[----:B---3--:R0:W-:Y:S04]  /*59410*/  @P6 STG.E.U16 [R22.64], R19 ;  /* 0x0000001316006986 */ /* 0x0081e8000c101506 */
[----:B----4-:R1:W-:Y:S04]  /*59420*/  @P4 STG.E.U16 [R16.64], R18 ;  /* 0x0000001210004986 */ /* 0x0103e8000c101506 */
[----:B0-----:R-:W3:Y:S04]  /*59430*/  LDL.LU R23, [R1+0x1998] ;  /* 0x0019980001177983 */ /* 0x001ee80000300800 */
[----:B-1----:R-:W4:Y:S01]  /*59440*/  LDL.LU R17, [R1+0x1d4] ;  /* 0x0001d40001117983 */ /* 0x002f220000300800 */
[----:B------:R-:W-:-:S02]  /*59450*/  ISETP.LT.AND P3, PT, R7, c[0x0][0x178], !P3 ;  /* 0x00005e0007007a0c */ /* 0x000fc40005f61270 */
[----:B------:R-:W-:Y:S02]  /*59460*/  ISETP.LT.AND P5, PT, R27, c[0x0][0x178], !P1 ;  /* 0x00005e001b007a0c */ /* 0x000fe40004fa1270 */
[C---:B------:R-:W-:Y:S01]  /*59470*/  IADD3 R12, R4.reuse, c[0x0][0x198], RZ ;  /* 0x00006600040c7a10 */ /* 0x040fe20007ffe0ff */
[----:B------:R-:W-:Y:S01]  /*59480*/  IMAD.WIDE R4, R4, 0x2, R2 ;  /* 0x0000000204047825 */ /* 0x000fe200078e0202 */
[----:B------:R-:W-:Y:S02]  /*59490*/  ISETP.LT.AND P2, PT, R29, c[0x0][0x178], !P1 ;  /* 0x00005e001d007a0c */ /* 0x000fe40004f41270 */
[----:B------:R-:W-:Y:S02]  /*594a0*/  PRMT R13, R14, 0x7632, R13 ;  /* 0x000076320e0d7816 */ /* 0x000fe4000000000d */
[----:B------:R-:W-:Y:S02]  /*594b0*/  PRMT R0, R19, 0x7632, R0 ;  /* 0x0000763213007816 */ /* 0x000fe40000000000 */
[----:B------:R-:W2:Y:S01]  /*594c0*/  LDL.LU R19, [R1+0x19a0] ;  /* 0x0019a00001137983 */ /* 0x000ea20000300800 */
[----:B------:R-:W-:-:S03]  /*594d0*/  PRMT R25, R18, 0x7632, R25 ;  /* 0x0000763212197816 */ /* 0x000fc60000000019 */
[----:B------:R-:W2:Y:S01]  /*594e0*/  LDL.LU R14, [R1+0x8] ;  /* 0x00000800010e7983 */ /* 0x000ea20000300800 */
[----:B---3--:R-:W-:Y:S01]  /*594f0*/  ISETP.GE.AND P6, PT, R23, c[0x0][0x17c], PT ;  /* 0x00005f0017007a0c */ /* 0x008fe20003fc6270 */
[----:B------:R-:W-:Y:S02]  /*59500*/  IMAD.WIDE R22, R12, 0x2, R20 ;  /* 0x000000020c167825 */ /* 0x000fe400078e0214 */
[----:B----4-:R0:W-:Y:S01]  /*59510*/  @P3 STG.E.U16 [R4.64], R17 ;  /* 0x0000001104003986 */ /* 0x0101e2000c101506 */
[----:B------:R-:W-:-:S03]  /*59520*/  ISETP.LT.AND P3, PT, R15, c[0x0][0x178], !P1 ;  /* 0x00005e000f007a0c */ /* 0x000fc60004f61270 */
[----:B------:R1:W-:Y:S01]  /*59530*/  @P5 STG.E.U16 [R22.64], R13 ;  /* 0x0000000d16005986 */ /* 0x0003e2000c101506 */
[----:B0-----:R-:W-:-:S03]  /*59540*/  IMAD.WIDE R4, R12, 0x2, R10 ;  /* 0x000000020c047825 */ /* 0x001fc600078e020a */
[----:B-1----:R-:W3:Y:S04]  /*59550*/  LDL.LU R23, [R1+0x199c] ;  /* 0x00199c0001177983 */ /* 0x002ee80000300800 */
[----:B------:R0:W-:Y:S04]  /*59560*/  @P2 STG.E.U16 [R4.64], R0 ;  /* 0x0000000004002986 */ /* 0x0001e8000c101506 */
[----:B------:R-:W4:Y:S01]  /*59570*/  LDL.LU R18, [R1+0x1c08] ;  /* 0x001c080001127983 */ /* 0x000f220000300800 */
[----:B0-----:R-:W-:-:S05]  /*59580*/  IMAD.WIDE R4, R12, 0x2, R8 ;  /* 0x000000020c047825 */ /* 0x001fca00078e0208 */
[----:B------:R0:W-:Y:S04]  /*59590*/  @P3 STG.E.U16 [R4.64], R25 ;  /* 0x0000001904003986 */ /* 0x0001e8000c101506 */
[----:B0-----:R-:W4:Y:S01]  /*595a0*/  LDL.LU R5, [R1+0x68] ;  /* 0x0000680001057983 */ /* 0x001f220000300800 */
[----:B------:R-:W-:Y:S02]  /*595b0*/  ISETP.LT.AND P1, PT, R7, c[0x0][0x178], !P1 ;  /* 0x00005e0007007a0c */ /* 0x000fe40004f21270 */
[----:B------:R-:W-:Y:S02]  /*595c0*/  ISETP.LT.AND P5, PT, R27, c[0x0][0x178], !P0 ;  /* 0x00005e001b007a0c */ /* 0x000fe400047a1270 */
[----:B------:R-:W-:Y:S02]  /*595d0*/  ISETP.LT.AND P4, PT, R29, c[0x0][0x178], !P0 ;  /* 0x00005e001d007a0c */ /* 0x000fe40004781270 */
[C---:B------:R-:W-:Y:S01]  /*595e0*/  IADD3 R0, R12.reuse, c[0x0][0x198], RZ ;  /* 0x000066000c007a10 */ /* 0x040fe20007ffe0ff */
[----:B------:R-:W-:Y:S01]  /*595f0*/  IMAD.WIDE R12, R12, 0x2, R2 ;  /* 0x000000020c0c7825 */ /* 0x000fe200078e0202 */
[----:B------:R-:W-:-:S03]  /*59600*/  PRMT R24, R17, 0x7632, R24 ;  /* 0x0000763211187816 */ /* 0x000fc60000000018 */
[----:B------:R-:W-:Y:S02]  /*59610*/  IMAD.WIDE R16, R0, 0x2, R20 ;  /* 0x0000000200107825 */ /* 0x000fe400078e0214 */
[----:B------:R0:W-:Y:S01]  /*59620*/  @P1 STG.E.U16 [R12.64], R24 ;  /* 0x000000180c001986 */ /* 0x0001e2000c101506 */
[----:B--2---:R-:W-:Y:S02]  /*59630*/  ISETP.GE.AND P1, PT, R19, c[0x0][0x17c], PT ;  /* 0x00005f0013007a0c */ /* 0x004fe40003f26270 */
[----:B------:R-:W-:Y:S01]  /*59640*/  PRMT R25, R28, 0x7632, R25 ;  /* 0x000076321c197816 */ /* 0x000fe20000000019 */
[----:B------:R-:W2:Y:S01]  /*59650*/  LDL.LU R19, [R1+0x78] ;  /* 0x0000780001137983 */ /* 0x000ea20000300800 */
[----:B------:R-:W-:Y:S02]  /*59660*/  ISETP.LT.AND P3, PT, R27, c[0x0][0x178], !P6 ;  /* 0x00005e001b007a0c */ /* 0x000fe40007761270 */
[C---:B0-----:R-:W-:Y:S01]  /*59670*/  IADD3 R24, R0.reuse, c[0x0][0x198], RZ ;  /* 0x0000660000187a10 */ /* 0x041fe20007ffe0ff */
[----:B------:R-:W-:Y:S01]  /*59680*/  IMAD.WIDE R12, R0, 0x2, R2 ;  /* 0x00000002000c7825 */ /* 0x000fe200078e0202 */
[----:B---3--:R-:W-:-:S03]  /*59690*/  ISETP.GE.AND P2, PT, R23, c[0x0][0x17c], PT ;  /* 0x00005f0017007a0c */ /* 0x008fc60003f46270 */
[C---:B------:R-:W-:Y:S01]  /*596a0*/  IMAD.WIDE R22, R0.reuse, 0x2, R10 ;  /* 0x0000000200167825 */ /* 0x040fe200078e020a */
[----:B----4-:R0:W-:Y:S01]  /*596b0*/  @P5 STG.E.U16 [R16.64], R5 ;  /* 0x0000000510005986 */ /* 0x0101e2000c101506 */
[----:B------:R-:W-:Y:S02]  /*596c0*/  ISETP.LT.AND P5, PT, R15, c[0x0][0x178], !P0 ;  /* 0x00005e000f007a0c */ /* 0x000fe400047a1270 */
[----:B------:R-:W-:Y:S01]  /*596d0*/  ISETP.LT.AND P0, PT, R7, c[0x0][0x178], !P0 ;  /* 0x00005e0007007a0c */ /* 0x000fe20004701270 */
[----:B------:R1:W-:Y:S01]  /*596e0*/  @P4 STG.E.U16 [R22.64], R28 ;  /* 0x0000001c16004986 */ /* 0x0003e2000c101506 */
[----:B------:R-:W-:Y:S01]  /*596f0*/  PRMT R26, R5, 0x7632, R26 ;  /* 0x00007632051a7816 */ /* 0x000fe2000000001a */
[----:B0-----:R-:W-:Y:S02]  /*59700*/  IMAD.WIDE R4, R0, 0x2, R8 ;  /* 0x0000000200047825 */ /* 0x001fe400078e0208 */
[----:B-1----:R-:W3:Y:S04]  /*59710*/  LDL.LU R28, [R1+0x18] ;  /* 0x00001800011c7983 */ /* 0x002ee80000300800 */
[----:B------:R-:W4:Y:S01]  /*59720*/  LDL.LU R0, [R1+0x19a4] ;  /* 0x0019a40001007983 */ /* 0x000f220000300800 */
[----:B------:R-:W-:-:S03]  /*59730*/  IMAD.WIDE R16, R24, 0x2, R20 ;  /* 0x0000000218107825 */ /* 0x000fc600078e0214 */
[----:B------:R-:W-:Y:S04]  /*59740*/  @P5 STG.E.U16 [R4.64], R14 ;  /* 0x0000000e04005986 */ /* 0x000fe8000c101506 */
[----:B------:R-:W-:Y:S04]  /*59750*/  @P0 STG.E.U16 [R12.64], R18 ;  /* 0x000000120c000986 */ /* 0x000fe8000c101506 */
[----:B------:R0:W-:Y:S04]  /*59760*/  @P3 STG.E.U16 [R16.64], R26 ;  /* 0x0000001a10003986 */ /* 0x0001e8000c101506 */
[----:B0-----:R-:W3:Y:S01]  /*59770*/  LDL.LU R26, [R1+0x38] ;  /* 0x00003800011a7983 */ /* 0x001ee20000300800 */
[----:B------:R-:W-:-:S03]  /*59780*/  PRMT R16, R14, 0x7632, R16 ;  /* 0x000076320e107816 */ /* 0x000fc60000000010 */
[----:B------:R-:W3:Y:S01]  /*59790*/  LDL.LU R14, [R1+0x1c04] ;  /* 0x001c0400010e7983 */ /* 0x000ee20000300800 */
[----:B------:R-:W-:Y:S02]  /*597a0*/  ISETP.LT.AND P4, PT, R29, c[0x0][0x178], !P6 ;  /* 0x00005e001d007a0c */ /* 0x000fe40007781270 */
[----:B------:R-:W-:Y:S02]  /*597b0*/  ISETP.LT.AND P5, PT, R15, c[0x0][0x178], !P6 ;  /* 0x00005e000f007a0c */ /* 0x000fe400077a1270 */
[----:B------:R-:W-:Y:S01]  /*597c0*/  ISETP.LT.AND P6, PT, R7, c[0x0][0x178], !P6 ;  /* 0x00005e0007007a0c */ /* 0x000fe200077c1270 */
[----:B------:R-:W-:Y:S01]  /*597d0*/  IMAD.WIDE R22, R24, 0x2, R10 ;  /* 0x0000000218167825 */ /* 0x000fe200078e020a */
[----:B------:R-:W-:-:S03]  /*597e0*/  ISETP.LT.AND P0, PT, R27, c[0x0][0x178], !P2 ;  /* 0x00005e001b007a0c */ /* 0x000fc60005701270 */
[----:B------:R-:W-:Y:S01]  /*597f0*/  IMAD.WIDE R4, R24, 0x2, R8 ;  /* 0x0000000218047825 */ /* 0x000fe200078e0208 */
[----:B------:R-:W-:Y:S02]  /*59800*/  ISETP.LT.AND P3, PT, R29, c[0x0][0x178], !P2 ;  /* 0x00005e001d007a0c */ /* 0x000fe40005761270 */
[----:B------:R-:W-:Y:S01]  /*59810*/  PRMT R18, R18, 0x7632, R18 ;  /* 0x0000763212127816 */ /* 0x000fe20000000012 */
[----:B------:R2:W-:Y:S01]  /*59820*/  @P4 STG.E.U16 [R22.64], R25 ;  /* 0x0000001916004986 */ /* 0x0005e2000c101506 */
[----:B------:R-:W-:-:S03]  /*59830*/  IMAD.WIDE R12, R24, 0x2, R2 ;  /* 0x00000002180c7825 */ /* 0x000fc600078e0202 */
[----:B------:R0:W-:Y:S01]  /*59840*/  @P5 STG.E.U16 [R4.64], R16 ;  /* 0x0000001004005986 */ /* 0x0001e2000c101506 */
[----:B------:R-:W-:Y:S02]  /*59850*/  ISETP.LT.AND P5, PT, R15, c[0x0][0x178], !P2 ;  /* 0x00005e000f007a0c */ /* 0x000fe400057a1270 */
[----:B------:R-:W-:Y:S01]  /*59860*/  ISETP.LT.AND P2, PT, R7, c[0x0][0x178], !P2 ;  /* 0x00005e0007007a0c */ /* 0x000fe20005741270 */
[----:B------:R1:W-:Y:S01]  /*59870*/  @P6 STG.E.U16 [R12.64], R18 ;  /* 0x000000120c006986 */ /* 0x0003e2000c101506 */
[----:B------:R-:W-:Y:S02]  /*59880*/  ISETP.LT.AND P6, PT, R27, c[0x0][0x178], !P1 ;  /* 0x00005e001b007a0c */ /* 0x000fe40004fc1270 */
[----:B--2---:R-:W-:Y:S01]  /*59890*/  PRMT R22, R19, 0x7632, R22 ;  /* 0x0000763213167816 */ /* 0x004fe20000000016 */
[----:B------:R-:W2:Y:S01]  /*598a0*/  LDL.LU R25, [R1+0x19a8] ;  /* 0x0019a80001197983 */ /* 0x000ea20000300800 */
[----:B----4-:R-:W-:Y:S02]  /*598b0*/  ISETP.GE.AND P4, PT, R0, c[0x0][0x17c], PT ;  /* 0x00005f0000007a0c */ /* 0x010fe40003f86270 */
[----:B------:R-:W-:-:S02]  /*598c0*/  IADD3 R0, R24, c[0x0][0x198], RZ ;  /* 0x0000660018007a10 */ /* 0x000fc40007ffe0ff */
[----:B------:R-:W4:Y:S03]  /*598d0*/  LDL.LU R24, [R1+0x19ac] ;  /* 0x0019ac0001187983 */ /* 0x000f260000300800 */
[C---:B0-----:R-:W-:Y:S01]  /*598e0*/  IMAD.WIDE R4, R0.reuse, 0x2, R20 ;  /* 0x0000000200047825 */ /* 0x041fe200078e0214 */
[C---:B-1----:R-:W-:Y:S01]  /*598f0*/  IADD3 R18, R0.reuse, c[0x0][0x198], RZ ;  /* 0x0000660000127a10 */ /* 0x042fe20007ffe0ff */
[----:B------:R-:W4:Y:S02]  /*59900*/  LDL.LU R23, [R1+0x88] ;  /* 0x0000880001177983 */ /* 0x000f240000300800 */
[C---:B------:R-:W-:Y:S02]  /*59910*/  IMAD.WIDE R16, R0.reuse, 0x2, R10 ;  /* 0x0000000200107825 */ /* 0x040fe400078e020a */
[----:B------:R0:W-:Y:S02]  /*59920*/  @P0 STG.E.U16 [R4.64], R19 ;  /* 0x0000001304000986 */ /* 0x0001e4000c101506 */
[----:B------:R-:W-:-:S02]  /*59930*/  IMAD.WIDE R12, R0, 0x2, R2 ;  /* 0x00000002000c7825 */ /* 0x000fc400078e0202 */
[----:B---3--:R1:W-:Y:S02]  /*59940*/  @P3 STG.E.U16 [R16.64], R26 ;  /* 0x0000001a10003986 */ /* 0x0083e4000c101506 */
[----:B0-----:R-:W-:Y:S01]  /*59950*/  IMAD.WIDE R4, R0, 0x2, R8 ;  /* 0x0000000200047825 */ /* 0x001fe200078e0208 */
[----:B------:R-:W-:Y:S01]  /*59960*/  PRMT R0, R26, 0x7632, R0 ;  /* 0x000076321a007816 */ /* 0x000fe20000000000 */
[----:B------:R-:W3:Y:S04]  /*59970*/  LDL.LU R19, [R1+0x58] ;  /* 0x0000580001137983 */ /* 0x000ee80000300800 */
[----:B------:R-:W-:Y:S01]  /*59980*/  @P5 STG.E.U16 [R4.64], R28 ;  /* 0x0000001c04005986 */ /* 0x000fe2000c101506 */
[----:B-1----:R-:W-:-:S03]  /*59990*/  IMAD.WIDE R16, R18, 0x2, R20 ;  /* 0x0000000212107825 */ /* 0x002fc600078e0214 */
[----:B------:R-:W-:Y:S04]  /*599a0*/  @P2 STG.E.U16 [R12.64], R14 ;  /* 0x0000000e0c002986 */ /* 0x000fe8000c101506 */
[----:B------:R0:W-:Y:S04]  /*599b0*/  @P6 STG.E.U16 [R16.64], R22 ;  /* 0x0000001610006986 */ /* 0x0001e8000c101506 */
[----:B------:R-:W3:Y:S04]  /*599c0*/  LDL.LU R26, [R1+0x48] ;  /* 0x00004800011a7983 */ /* 0x000ee80000300800 */
[----:B0-----:R-:W3:Y:S01]  /*599d0*/  LDL.LU R22, [R1+0x19b0] ;  /* 0x0019b00001167983 */ /* 0x001ee20000300800 */
[----:B------:R-:W-:-:S02]  /*599e0*/  ISETP.LT.AND P0, PT, R29, c[0x0][0x178], !P1 ;  /* 0x00005e001d007a0c */ /* 0x000fc40004f01270 */
[----:B------:R-:W-:Y:S01]  /*599f0*/  ISETP.LT.AND P5, PT, R15, c[0x0][0x178], !P1 ;  /* 0x00005e000f007a0c */ /* 0x000fe20004fa1270 */
[C---:B------:R-:W-:Y:S01]  /*59a00*/  IMAD.WIDE R12, R18.reuse, 0x2, R10 ;  /* 0x00000002120c7825 */ /* 0x040fe200078e020a */
[----:B------:R-:W-:Y:S02]  /*59a10*/  ISETP.LT.AND P1, PT, R7, c[0x0][0x178], !P1 ;  /* 0x00005e0007007a0c */ /* 0x000fe40004f21270 */
[----:B------:R-:W-:Y:S01]  /*59a20*/  ISETP.LT.AND P6, PT, R27, c[0x0][0x178], !P4 ;  /* 0x00005e001b007a0c */ /* 0x000fe200067c1270 */
[----:B------:R-:W-:Y:S01]  /*59a30*/  IMAD.WIDE R4, R18, 0x2, R8 ;  /* 0x0000000212047825 */ /* 0x000fe200078e0208 */
[----:B------:R-:W-:Y:S02]  /*59a40*/  PRMT R14, R28, 0x7632, R14 ;  /* 0x000076321c0e7816 */ /* 0x000fe4000000000e */
[----:B------:R-:W-:Y:S01]  /*59a50*/  ISETP.LT.AND P2, PT, R29, c[0x0][0x178], !P4 ;  /* 0x00005e001d007a0c */ /* 0x000fe20006741270 */
[----:B------:R-:W3:Y:S04]  /*59a60*/  LDL.LU R28, [R1+0x208] ;  /* 0x00020800011c7983 */ /* 0x000ee80000300800 */
[----:B------:R0:W-:Y:S04]  /*59a70*/  @P0 STG.E.U16 [R12.64], R0 ;  /* 0x000000000c000986 */ /* 0x0001e8000c101506 */
[----:B------:R1:W-:Y:S01]  /*59a80*/  @P5 STG.E.U16 [R4.64], R14 ;  /* 0x0000000e04005986 */ /* 0x0003e2000c101506 */
[----:B------:R-:W-:-:S02]  /*59a90*/  ISETP.LT.AND P5, PT, R15, c[0x0][0x178], !P4 ;  /* 0x00005e000f007a0c */ /* 0x000fc400067a1270 */
[----:B------:R-:W-:Y:S02]  /*59aa0*/  ISETP.LT.AND P4, PT, R7, c[0x0][0x178], !P4 ;  /* 0x00005e0007007a0c */ /* 0x000fe40006781270 */
[----:B0-----:R-:W-:Y:S02]  /*59ab0*/  IADD3 R0, R18, c[0x0][0x198], RZ ;  /* 0x0000660012007a10 */ /* 0x001fe40007ffe0ff */
[----:B-1----:R-:W-:Y:S01]  /*59ac0*/  PRMT R14, R14, 0x7632, R14 ;  /* 0x000076320e0e7816 */ /* 0x002fe2000000000e */
[----:B------:R-:W-:-:S04]  /*59ad0*/  IMAD.WIDE R4, R18, 0x2, R2 ;  /* 0x0000000212047825 */ /* 0x000fc800078e0202 */
[C---:B------:R-:W-:Y:S01]  /*59ae0*/  IMAD.WIDE R12, R0.reuse, 0x2, R20 ;  /* 0x00000002000c7825 */ /* 0x040fe200078e0214 */
[----:B------:R0:W-:Y:S03]  /*59af0*/  @P1 STG.E.U16 [R4.64], R14 ;  /* 0x0000000e04001986 */ /* 0x0001e6000c101506 */
[C---:B------:R-:W-:Y:S01]  /*59b00*/  IMAD.WIDE R16, R0.reuse, 0x2, R10 ;  /* 0x0000000200107825 */ /* 0x040fe200078e020a */
[----:B--2---:R-:W-:Y:S02]  /*59b10*/  ISETP.GE.AND P3, PT, R25, c[0x0][0x17c], PT ;  /* 0x00005f0019007a0c */ /* 0x004fe40003f66270 */
[----:B------:R-:W2:Y:S01]  /*59b20*/  LDL.LU R25, [R1+0x1e8] ;  /* 0x0001e80001197983 */ /* 0x000ea20000300800 */
[----:B0-----:R-:W-:-:S03]  /*59b30*/  IMAD.WIDE R4, R0, 0x2, R8 ;  /* 0x0000000200047825 */ /* 0x001fc600078e0208 */
[----:B----4-:R0:W-:Y:S01]  /*59b40*/  @P6 STG.E.U16 [R12.64], R23 ;  /* 0x000000170c006986 */ /* 0x0101e2000c101506 */
[----:B------:R-:W-:Y:S01]  /*59b50*/  ISETP.GE.AND P0, PT, R24, c[0x0][0x17c], PT ;  /* 0x00005f0018007a0c */ /* 0x000fe20003f06270 */
[----:B0-----:R-:W-:Y:S02]  /*59b60*/  IMAD.WIDE R12, R0, 0x2, R2 ;  /* 0x00000002000c7825 */ /* 0x001fe400078e0202 */
[----:B---3--:R-:W-:Y:S04]  /*59b70*/  @P2 STG.E.U16 [R16.64], R19 ;  /* 0x0000001310002986 */ /* 0x008fe8000c101506 */
[----:B------:R-:W-:Y:S01]  /*59b80*/  @P5 STG.E.U16 [R4.64], R26 ;  /* 0x0000001a04005986 */ /* 0x000fe2000c101506 */
[----:B------:R-:W-:-:S03]  /*59b90*/  ISETP.GE.AND P2, PT, R22, c[0x0][0x17c], PT ;  /* 0x00005f0016007a0c */ /* 0x000fc60003f46270 */
[----:B------:R-:W3:Y:S04]  /*59ba0*/  LDL.LU R22, [R1+0x19b4] ;  /* 0x0019b40001167983 */ /* 0x000ee80000300800 */
[----:B------:R0:W-:Y:S04]  /*59bb0*/  @P4 STG.E.U16 [R12.64], R6 ;  /* 0x000000060c004986 */ /* 0x0001e8000c101506 */
[----:B------:R-:W4:Y:S01]  /*59bc0*/  LDL.LU R24, [R1+0x19b8] ;  /* 0x0019b80001187983 */ /* 0x000f220000300800 */
[----:B0-----:R-:W-:-:S03]  /*59bd0*/  PRMT R6, R19, 0x7632, R6 ;  /* 0x0000763213067816 */ /* 0x001fc60000000006 */
[----:B------:R-:W4:Y:S01]  /*59be0*/  LDL.LU R19, [R1+0x1f8] ;  /* 0x0001f80001137983 */ /* 0x000f220000300800 */
[----:B------:R-:W-:Y:S02]  /*59bf0*/  ISETP.LT.AND P6, PT, R27, c[0x0][0x178], !P3 ;  /* 0x00005e001b007a0c */ /* 0x000fe40005fc1270 */
[----:B------:R-:W-:Y:S02]  /*59c00*/  ISETP.LT.AND P1, PT, R29, c[0x0][0x178], !P3 ;  /* 0x00005e001d007a0c */ /* 0x000fe40005f21270 */
[----:B------:R-:W-:Y:S02]  /*59c10*/  IADD3 R14, R0, c[0x0][0x198], RZ ;  /* 0x00006600000e7a10 */ /* 0x000fe40007ffe0ff */
[----:B------:R-:W-:-:S03]  /*59c20*/  PRMT R0, R23, 0x7632, R0 ;  /* 0x0000763217007816 */ /* 0x000fc60000000000 */
[----:B------:R-:W-:Y:S01]  /*59c30*/  IMAD.WIDE R16, R14, 0x2, R20 ;  /* 0x000000020e107825 */ /* 0x000fe200078e0214 */
[----:B------:R-:W-:-:S03]  /*59c40*/  ISETP.LT.AND P4, PT, R15, c[0x0][0x178], !P3 ;  /* 0x00005e000f007a0c */ /* 0x000fc60005f81270 */
[C---:B------:R-:W-:Y:S01]  /*59c50*/  IMAD.WIDE R4, R14.reuse, 0x2, R10 ;  /* 0x000000020e047825 */ /* 0x040fe200078e020a */
[----:B------:R0:W-:Y:S01]  /*59c60*/  @P6 STG.E.U16 [R16.64], R0 ;  /* 0x0000000010006986 */ /* 0x0001e2000c101506 */
[----:B------:R-:W-:Y:S02]  /*59c70*/  ISETP.LT.AND P3, PT, R7, c[0x0][0x178], !P3 ;  /* 0x00005e0007007a0c */ /* 0x000fe40005f61270 */
[----:B------:R-:W-:Y:S01]  /*59c80*/  ISETP.LT.AND P6, PT, R27, c[0x0][0x178], !P0 ;  /* 0x00005e001b007a0c */ /* 0x000fe200047c1270 */
[----:B------:R1:W-:Y:S01]  /*59c90*/  @P1 STG.E.U16 [R4.64], R6 ;  /* 0x0000000604001986 */ /* 0x0003e2000c101506 */
[C---:B------:R-:W-:Y:S01]  /*59ca0*/  IMAD.WIDE R12, R14.reuse, 0x2, R2 ;  /* 0x000000020e0c7825 */ /* 0x040fe200078e0202 */
[----:B0-----:R-:W-:Y:S02]  /*59cb0*/  IADD3 R0, R14, c[0x0][0x198], RZ ;  /* 0x000066000e007a10 */ /* 0x001fe40007ffe0ff */
[----:B-1----:R-:W-:Y:S01]  /*59cc0*/  PRMT R6, R26, 0x7632, R6 ;  /* 0x000076321a067816 */ /* 0x002fe20000000006 */
[----:B------:R-:W-:-:S03]  /*59cd0*/  IMAD.WIDE R4, R14, 0x2, R8 ;  /* 0x000000020e047825 */ /* 0x000fc600078e0208 */
[----:B------:R-:W-:Y:S01]  /*59ce0*/  PRMT R18, R6, 0x7632, R18 ;  /* 0x0000763206127816 */ /* 0x000fe20000000012 */
[----:B------:R-:W-:Y:S01]  /*59cf0*/  IMAD.WIDE R16, R0, 0x2, R20 ;  /* 0x0000000200107825 */ /* 0x000fe200078e0214 */
[----:B------:R0:W-:Y:S01]  /*59d00*/  @P4 STG.E.U16 [R4.64], R6 ;  /* 0x0000000604004986 */ /* 0x0001e2000c101506 */
[----:B------:R-:W-:-:S03]  /*59d10*/  ISETP.LT.AND P5, PT, R29, c[0x0][0x178], !P0 ;  /* 0x00005e001d007a0c */ /* 0x000fc600047a1270 */
[----:B------:R2:W-:Y:S04]  /*59d20*/  @P3 STG.E.U16 [R12.64], R18 ;  /* 0x000000120c003986 */ /* 0x0005e8000c101506 */
[----:B------:R1:W-:Y:S01]  /*59d30*/  @P6 STG.E.U16 [R16.64], R28 ;  /* 0x0000001c10006986 */ /* 0x0003e2000c101506 */
[----:B------:R-:W-:Y:S02]  /*59d40*/  ISETP.LT.AND P6, PT, R15, c[0x0][0x178], !P0 ;  /* 0x00005e000f007a0c */ /* 0x000fe400047c1270 */
[----:B------:R-:W-:Y:S01]  /*59d50*/  ISETP.LT.AND P0, PT, R7, c[0x0][0x178], !P0 ;  /* 0x00005e0007007a0c */ /* 0x000fe20004701270 */
[----:B0-----:R-:W-:Y:S01]  /*59d60*/  IMAD.WIDE R4, R0, 0x2, R8 ;  /* 0x0000000200047825 */ /* 0x001fe200078e0208 */
[----:B------:R-:W4:Y:S01]  /*59d70*/  LDL.LU R7, [R1+0x1c00] ;  /* 0x001c000001077983 */ /* 0x000f220000300800 */
[----:B------:R-:W-:-:S03]  /*59d80*/  PRMT R6, R28, 0x7632, R6 ;  /* 0x000076321c067816 */ /* 0x000fc60000000006 */
[----:B------:R-:W4:Y:S01]  /*59d90*/  LDL.LU R26, [R1+0x6c] ;  /* 0x00006c00011a7983 */ /* 0x000f220000300800 */
[----:B--2---:R-:W-:-:S03]  /*59da0*/  PRMT R18, R25, 0x7632, R18 ;  /* 0x0000763219127816 */ /* 0x004fc60000000012 */
[----:B-1----:R-:W2:Y:S01]  /*59db0*/  LDL.LU R28, [R1+0x2c] ;  /* 0x00002c00011c7983 */ /* 0x002ea20000300800 */
[----:B---3--:R-:W-:Y:S01]  /*59dc0*/  ISETP.GE.AND P1, PT, R22, c[0x0][0x17c], PT ;  /* 0x00005f0016007a0c */ /* 0x008fe20003f26270 */
[----:B------:R-:W-:-:S05]  /*59dd0*/  IMAD.WIDE R22, R0, 0x2, R10 ;  /* 0x0000000200167825 */ /* 0x000fca00078e020a */
[----:B------:R0:W-:Y:S01]  /*59de0*/  @P5 STG.E.U16 [R22.64], R25 ;  /* 0x0000001916005986 */ /* 0x0001e2000c101506 */
[----:B----4-:R-:W-:-:S03]  /*59df0*/  ISETP.GE.AND P3, PT, R24, c[0x0][0x17c], PT ;  /* 0x00005f0018007a0c */ /* 0x010fc60003f66270 */
[----:B------:R-:W2:Y:S04]  /*59e00*/  LDL.LU R24, [R1+0x19c0] ;  /* 0x0019c00001187983 */ /* 0x000ea80000300800 */
[----:B0-----:R-:W4:Y:S04]  /*59e10*/  LDL.LU R25, [R1+0xc] ;  /* 0x00000c0001197983 */ /* 0x001f280000300800 */
[----:B------:R0:W-:Y:S04]  /*59e20*/  @P6 STG.E.U16 [R4.64], R19 ;  /* 0x0000001304006986 */ /* 0x0001e8000c101506 */
[----:B0-----:R-:W2:Y:S04]  /*59e30*/  LDL.LU R4, [R1+0x19bc] ;  /* 0x0019bc0001047983 */ /* 0x001ea80000300800 */
[----:B------:R-:W2:Y:S01]  /*59e40*/  LDL.LU R5, [R1+0x1d8] ;  /* 0x0001d80001057983 */ /* 0x000ea20000300800 */
[----:B------:R-:W-:-:S02]  /*59e50*/  ISETP.LT.AND P4, PT, R27, c[0x0][0x178], !P2 ;  /* 0x00005e001b007a0c */ /* 0x000fc40005781270 */
[----:B------:R-:W-:Y:S02]  /*59e60*/  ISETP.LT.AND P5, PT, R29, c[0x0][0x178], !P2 ;  /* 0x00005e001d007a0c */ /* 0x000fe400057a1270 */
[C---:B------:R-:W-:Y:S01]  /*59e70*/  IADD3 R14, R0.reuse, c[0x0][0x198], RZ ;  /* 0x00006600000e7a10 */ /* 0x040fe20007ffe0ff */
[----:B------:R-:W-:-:S04]  /*59e80*/  IMAD.WIDE R12, R0, 0x2, R2 ;  /* 0x00000002000c7825 */ /* 0x000fc800078e0202 */
[----:B------:R-:W-:-:S04]  /*59e90*/  IMAD.WIDE R16, R14, 0x2, R20 ;  /* 0x000000020e107825 */ /* 0x000fc800078e0214 */
[----:B------:R-:W-:-:S05]  /*59ea0*/  IMAD.WIDE R22, R14, 0x2, R10 ;  /* 0x000000020e167825 */ /* 0x000fca00078e020a */
[----:B------:R-:W-:Y:S04]  /*59eb0*/  STL [R1+0x1ba0], R23 ;  /* 0x001ba01701007387 */ /* 0x000fe80000100800 */
[----:B--2---:R-:W-:Y:S04]  /*59ec0*/  @P0 STG.E.U16 [R12.64], R5 ;  /* 0x000000050c000986 */ /* 0x004fe8000c101506 */
[----:B------:R-:W-:Y:S04]  /*59ed0*/  @P4 STG.E.U16 [R16.64], R6 ;  /* 0x0000000610004986 */ /* 0x000fe8000c101506 */
[----:B------:R0:W-:Y:S04]  /*59ee0*/  @P5 STG.E.U16 [R22.64], R18 ;  /* 0x0000001216005986 */ /* 0x0001e8000c101506 */
[----:B0-----:R-:W2:Y:S01]  /*59ef0*/  LDL R23, [R1+0xd48] ;  /* 0x000d480001177983 */ /* 0x001ea20000100800 */
[----:B------:R-:W-:-:S02]  /*59f00*/  PRMT R16, R19, 0x7632, R16 ;  /* 0x0000763213107816 */ /* 0x000fc40000000010 */
[----:B------:R-:W-:Y:S01]  /*59f10*/  ISETP.LT.AND P6, PT, R15, c[0x0][0x178], !P2 ;  /* 0x00005e000f007a0c */ /* 0x000fe200057c1270 */
[----:B------:R-:W2:Y:S01]  /*59f20*/  LDL.LU R19, [R1+0x1bfc] ;  /* 0x001bfc0001137983 */ /* 0x000ea20000300800 */
[----:B------:R-:W-:Y:S01]  /*59f30*/  IMAD.WIDE R12, R14, 0x2, R8 ;  /* 0x000000020e0c7825 */ /* 0x000fe200078e0208 */
[----:B------:R-:W-:Y:S02]  /*59f40*/  ISETP.LT.AND P4, PT, R27, c[0x0][0x178], !P1 ;  /* 0x00005e001b007a0c */ /* 0x000fe40004f81270 */
[----:B------:R-:W-:Y:S02]  /*59f50*/  ISETP.LT.AND P5, PT, R29, c[0x0][0x178], !P1 ;  /* 0x00005e001d007a0c */ /* 0x000fe40004fa1270 */
[----:B------:R-:W-:Y:S02]  /*59f60*/  ISETP.GE.AND P0, PT, R4, c[0x0][0x17c], PT ;  /* 0x00005f0004007a0c */ /* 0x000fe40003f06270 */
[----:B------:R-:W-:Y:S02]  /*59f70*/  IADD3 R6, R14, c[0x0][0x198], RZ ;  /* 0x000066000e067a10 */ /* 0x000fe40007ffe0ff */
[----:B------:R-:W-:-:S02]  /*59f80*/  PRMT R0, R5, 0x7632, R0 ;  /* 0x0000763205007816 */ /* 0x000fc40000000000 */
[----:B------:R0:W-:Y:S01]  /*59f90*/  @P6 STG.E.U16 [R12.64], R16 ;  /* 0x000000100c006986 */ /* 0x0001e2000c101506 */
[----:B------:R-:W-:Y:S01]  /*59fa0*/  ISETP.LT.AND P6, PT, R15, c[0x0][0x178], !P1 ;  /* 0x00005e000f007a0c */ /* 0x000fe20004fc1270 */
[----:B------:R-:W-:Y:S01]  /*59fb0*/  IMAD.WIDE R4, R14, 0x2, R2 ;  /* 0x000000020e047825 */ /* 0x000fe200078e0202 */
[----:B------:R-:W-:-:S03]  /*59fc0*/  PRMT R18, R28, 0x7632, R18 ;  /* 0x000076321c127816 */ /* 0x000fc60000000012 */
[----:B0-----:R-:W-:-:S04]  /*59fd0*/  IMAD.WIDE R12, R6, 0x2, R20 ;  /* 0x00000002060c7825 */ /* 0x001fc800078e0214 */
[C---:B------:R-:W-:Y:S01]  /*59fe0*/  IMAD.WIDE R16, R6.reuse, 0x2, R10 ;  /* 0x0000000206107825 */ /* 0x040fe200078e020a */
[----:B------:R-:W-:Y:S02]  /*59ff0*/  IADD3 R14, R6, c[0x0][0x198], RZ ;  /* 0x00006600060e7a10 */ /* 0x000fe40007ffe0ff */
[----:B--2---:R-:W-:-:S13]  /*5a000*/  ISETP.LT.AND P2, PT, R23, c[0x0][0x178], !P2 ;  /* 0x00005e0017007a0c */ /* 0x004fda0005741270 */
[----:B------:R0:W-:Y:S04]  /*5a010*/  @P2 STG.E.U16 [R4.64], R0 ;  /* 0x0000000004002986 */ /* 0x0001e8000c101506 */
[----:B------:R1:W-:Y:S04]  /*5a020*/  @P4 STG.E.U16 [R12.64], R26 ;  /* 0x0000001a0c004986 */ /* 0x0003e8000c101506 */
[----:B------:R2:W-:Y:S01]  /*5a030*/  @P5 STG.E.U16 [R16.64], R28 ;  /* 0x0000001c10005986 */ /* 0x0005e2000c101506 */
[----:B0-----:R-:W-:Y:S01]  /*5a040*/  IMAD.WIDE R4, R6, 0x2, R8 ;  /* 0x0000000206047825 */ /* 0x001fe200078e0208 */
[----:B------:R-:W-:-:S02]  /*5a050*/  PRMT R0, R26, 0x7632, R0 ;  /* 0x000076321a007816 */ /* 0x000fc40000000000 */
[----:B-1----:R-:W3:Y:S04]  /*5a060*/  LDL.LU R26, [R1+0x7c] ;  /* 0x00007c00011a7983 */ /* 0x002ee80000300800 */
[----:B----4-:R0:W-:Y:S01]  /*5a070*/  @P6 STG.E.U16 [R4.64], R25 ;  /* 0x0000001904006986 */ /* 0x0101e2000c101506 */
[----:B------:R-:W-:-:S03]  /*5a080*/  ISETP.LT.AND P6, PT, R15, c[0x0][0x178], !P3 ;  /* 0x00005e000f007a0c */ /* 0x000fc60005fc1270 */
[----:B--2---:R-:W2:Y:S04]  /*5a090*/  LDL.LU R28, [R1+0x3c] ;  /* 0x00003c00011c7983 */ /* 0x004ea80000300800 */
[----:B------:R-:W4:Y:S01]  /*5a0a0*/  LDL.LU R15, [R1+0x1bf8] ;  /* 0x001bf800010f7983 */ /* 0x000f220000300800 */
[----:B0-----:R-:W-:Y:S01]  /*5a0b0*/  IMAD.WIDE R4, R6, 0x2, R2 ;  /* 0x0000000206047825 */ /* 0x001fe200078e0202 */
[----:B------:R-:W-:Y:S02]  /*5a0c0*/  PRMT R6, R25, 0x7632, R6 ;  /* 0x0000763219067816 */ /* 0x000fe40000000006 */
[----:B------:R-:W2:Y:S01]  /*5a0d0*/  LDL.LU R25, [R1+0x19c8] ;  /* 0x0019c80001197983 */ /* 0x000ea20000300800 */
[----:B------:R-:W-:Y:S02]  /*5a0e0*/  ISETP.LT.AND P1, PT, R23, c[0x0][0x178], !P1 ;  /* 0x00005e0017007a0c */ /* 0x000fe40004f21270 */
[----:B------:R-:W-:-:S02]  /*5a0f0*/  ISETP.LT.AND P4, PT, R27, c[0x0][0x178], !P3 ;  /* 0x00005e001b007a0c */ /* 0x000fc40005f81270 */
[----:B------:R-:W-:Y:S02]  /*5a100*/  ISETP.LT.AND P5, PT, R29, c[0x0][0x178], !P3 ;  /* 0x00005e001d007a0c */ /* 0x000fe40005fa1270 */
[----:B------:R-:W-:Y:S02]  /*5a110*/  ISETP.GE.AND P2, PT, R24, c[0x0][0x17c], PT ;  /* 0x00005f0018007a0c */ /* 0x000fe40003f46270 */
[----:B------:R-:W4:Y:S01]  /*5a120*/  LDL.LU R24, [R1+0x1c] ;  /* 0x00001c0001187983 */ /* 0x000f220000300800 */
[----:B------:R-:W-:-:S03]  /*5a130*/  PRMT R22, R19, 0x7632, R22 ;  /* 0x0000763213167816 */ /* 0x000fc60000000016 */
[----:B------:R-:W-:Y:S01]  /*5a140*/  STL [R1+0x1ba4], R19 ;  /* 0x001ba41301007387 */ /* 0x000fe20000100800 */
[----:B------:R-:W-:-:S03]  /*5a150*/  IMAD.WIDE R12, R14, 0x2, R20 ;  /* 0x000000020e0c7825 */ /* 0x000fc600078e0214 */
[----:B------:R0:W-:Y:S01]  /*5a160*/  @P1 STG.E.U16 [R4.64], R19 ;  /* 0x0000001304001986 */ /* 0x0001e2000c101506 */
[----:B------:R-:W-:-:S03]  /*5a170*/  IMAD.WIDE R16, R14, 0x2, R10 ;  /* 0x000000020e107825 */ /* 0x000fc600078e020a */
[----:B------:R-:W-:Y:S04]  /*5a180*/  @P4 STG.E.U16 [R12.64], R0 ;  /* 0x000000000c004986 */ /* 0x000fe8000c101506 */
[----:B0-----:R-:W4:Y:S04]  /*5a190*/  LDL R19, [R1+0xd44] ;  /* 0x000d440001137983 */ /* 0x001f280000100800 */
[----:B------:R0:W-:Y:S01]  /*5a1a0*/  @P5 STG.E.U16 [R16.64], R18 ;  /* 0x0000001210005986 */ /* 0x0001e2000c101506 */
[----:B------:R-:W-:-:S03]  /*5a1b0*/  ISETP.LT.AND P3, PT, R23, c[0x0][0x178], !P3 ;  /* 0x00005e0017007a0c */ /* 0x000fc60005f61270 */
[----:B0-----:R-:W4:Y:S01]  /*5a1c0*/  LDL.LU R16, [R1+0x19c4] ;  /* 0x0019c40001107983 */ /* 0x001f220000300800 */
[----:B------:R-:W-:Y:S01]  /*5a1d0*/  ISETP.LT.AND P4, PT, R27, c[0x0][0x178], !P0 ;  /* 0x00005e001b007a0c */ /* 0x000fe20004781270 */
[C---:B------:R-:W-:Y:S01]  /*5a1e0*/  IMAD.WIDE R4, R14.reuse, 0x2, R8 ;  /* 0x000000020e047825 */ /* 0x040fe200078e0208 */
[----:B------:R-:W-:-:S03]  /*5a1f0*/  IADD3 R0, R14, c[0x0][0x198], RZ ;  /* 0x000066000e007a10 */ /* 0x000fc60007ffe0ff */
[----:B------:R-:W-:Y:S01]  /*5a200*/  IMAD.WIDE R12, R14, 0x2, R2 ;  /* 0x000000020e0c7825 */ /* 0x000fe200078e0202 */
[----:B------:R0:W-:Y:S04]  /*5a210*/  @P6 STG.E.U16 [R4.64], R6 ;  /* 0x0000000604006986 */ /* 0x0001e8000c101506 */
[----:B------:R1:W-:Y:S04]  /*5a220*/  @P3 STG.E.U16 [R12.64], R22 ;  /* 0x000000160c003986 */ /* 0x0003e8000c101506 */
[----:B------:R1:W-:Y:S01]  /*5a230*/  STL [R1+0x1bf0], R18 ;  /* 0x001bf01201007387 */ /* 0x0003e20000100800 */
[----:B0-----:R-:W-:Y:S01]  /*5a240*/  IMAD.WIDE R4, R0, 0x2, R20 ;  /* 0x0000000200047825 */ /* 0x001fe200078e0214 */
[----:B---3--:R-:W-:-:S04]  /*5a250*/  PRMT R6, R26, 0x7632, R6 ;  /* 0x000076321a067816 */ /* 0x008fc80000000006 */
[----:B------:R0:W-:Y:S01]  /*5a260*/  @P4 STG.E.U16 [R4.64], R26 ;  /* 0x0000001a04004986 */ /* 0x0001e2000c101506 */
[----:B--2---:R-:W-:-:S03]  /*5a270*/  ISETP.GE.AND P3, PT, R25, c[0x0][0x17c], PT ;  /* 0x00005f0019007a0c */ /* 0x004fc60003f66270 */
[----:B------:R-:W2:Y:S04]  /*5a280*/  LDL.LU R25, [R1+0x8c] ;  /* 0x00008c0001197983 */ /* 0x000ea80000300800 */
[----:B-1----:R-:W3:Y:S04]  /*5a290*/  LDL.LU R22, [R1+0x19cc] ;  /* 0x0019cc0001167983 */ /* 0x002ee80000300800 */
[----:B------:R-:W3:Y:S04]  /*5a2a0*/  LDL.LU R18, [R1+0x19d0] ;  /* 0x0019d00001127983 */ /* 0x000ee80000300800 */
[----:B0-----:R-:W3:Y:S01]  /*5a2b0*/  LDL.LU R26, [R1+0x5c] ;  /* 0x00005c00011a7983 */ /* 0x001ee20000300800 */
[----:B------:R-:W-:Y:S01]  /*5a2c0*/  ISETP.LT.AND P5, PT, R29, c[0x0][0x178], !P0 ;  /* 0x00005e001d007a0c */ /* 0x000fe200047a1270 */
[----:B------:R-:W-:Y:S01]  /*5a2d0*/  IMAD.WIDE R12, R0, 0x2, R10 ;  /* 0x00000002000c7825 */ /* 0x000fe200078e020a */
[----:B------:R-:W-:-:S03]  /*5a2e0*/  ISETP.LT.AND P4, PT, R27, c[0x0][0x178], !P2 ;  /* 0x00005e001b007a0c */ /* 0x000fc60005781270 */
[----:B------:R-:W-:Y:S01]  /*5a2f0*/  IMAD.WIDE R4, R0, 0x2, R8 ;  /* 0x0000000200047825 */ /* 0x000fe200078e0208 */
[----:B----4-:R-:W-:Y:S02]  /*5a300*/  ISETP.LT.AND P6, PT, R19, c[0x0][0x178], !P0 ;  /* 0x00005e0013007a0c */ /* 0x010fe400047c1270 */
[----:B------:R-:W-:-:S05]  /*5a310*/  ISETP.LT.AND P0, PT, R23, c[0x0][0x178], !P0 ;  /* 0x00005e0017007a0c */ /* 0x000fca0004701270 */
[----:B------:R0:W-:Y:S01]  /*5a320*/  @P5 STG.E.U16 [R12.64], R28 ;  /* 0x0000001c0c005986 */ /* 0x0001e2000c101506 */
[----:B------:R-:W-:Y:S02]  /*5a330*/  ISETP.LT.AND P5, PT, R29, c[0x0][0x178], !P2 ;  /* 0x00005e001d007a0c */ /* 0x000fe400057a1270 */
[----:B------:R-:W-:Y:S01]  /*5a340*/  PRMT R14, R28, 0x7632, R14 ;  /* 0x000076321c0e7816 */ /* 0x000fe2000000000e */
[----:B0-----:R-:W-:Y:S01]  /*5a350*/  IMAD.WIDE R12, R0, 0x2, R2 ;  /* 0x00000002000c7825 */ /* 0x001fe200078e0202 */
[----:B------:R-:W-:Y:S01]  /*5a360*/  ISETP.GE.AND P1, PT, R16, c[0x0][0x17c], PT ;  /* 0x00005f0010007a0c */ /* 0x000fe20003f26270 */
[----:B------:R0:W-:Y:S01]  /*5a370*/  @P6 STG.E.U16 [R4.64], R24 ;  /* 0x0000001804006986 */ /* 0x0001e2000c101506 */
[----:B------:R-:W-:-:S03]  /*5a380*/  IADD3 R16, R0, c[0x0][0x198], RZ ;  /* 0x0000660000107a10 */ /* 0x000fc60007ffe0ff */
[----:B------:R1:W-:Y:S01]  /*5a390*/  @P0 STG.E.U16 [R12.64], R15 ;  /* 0x0000000f0c000986 */ /* 0x0003e2000c101506 */
[----:B------:R-:W-:Y:S02]  /*5a3a0*/  ISETP.LT.AND P0, PT, R19, c[0x0][0x178], !P2 ;  /* 0x00005e0013007a0c */ /* 0x000fe40005701270 */
[----:B------:R-:W-:Y:S01]  /*5a3b0*/  ISETP.LT.AND P2, PT, R23, c[0x0][0x178], !P2 ;  /* 0x00005e0017007a0c */ /* 0x000fe20005741270 */
[----:B------:R-:W4:Y:S01]  /*5a3c0*/  LDL.LU R28, [R1+0x4c] ;  /* 0x00004c00011c7983 */ /* 0x000f220000300800 */
[----:B0-----:R-:W-:Y:S01]  /*5a3d0*/  IMAD.WIDE R4, R16, 0x2, R20 ;  /* 0x0000000210047825 */ /* 0x001fe200078e0214 */
[----:B------:R-:W-:-:S03]  /*5a3e0*/  ISETP.LT.AND P6, PT, R27, c[0x0][0x178], !P1 ;  /* 0x00005e001b007a0c */ /* 0x000fc60004fc1270 */
[----:B-1----:R-:W-:Y:S01]  /*5a3f0*/  IMAD.WIDE R12, R16, 0x2, R10 ;  /* 0x00000002100c7825 */ /* 0x002fe200078e020a */
[----:B------:R0:W-:Y:S01]  /*5a400*/  @P4 STG.E.U16 [R4.64], R6 ;  /* 0x0000000604004986 */ /* 0x0001e2000c101506 */
[----:B------:R-:W-:Y:S02]  /*5a410*/  ISETP.LT.AND P4, PT, R29, c[0x0][0x178], !P1 ;  /* 0x00005e001d007a0c */ /* 0x000fe40004f81270 */
[----:B------:R-:W-:Y:S01]  /*5a420*/  PRMT R0, R24, 0x7632, R0 ;  /* 0x0000763218007816 */ /* 0x000fe20000000000 */
[----:B------:R1:W-:Y:S01]  /*5a430*/  @P5 STG.E.U16 [R12.64], R14 ;  /* 0x0000000e0c005986 */ /* 0x0003e2000c101506 */
[----:B------:R-:W-:Y:S02]  /*5a440*/  PRMT R17, R15, 0x7632, R17 ;  /* 0x000076320f117816 */ /* 0x000fe40000000011 */
[C---:B0-----:R-:W-:Y:S01]  /*5a450*/  IADD3 R6, R16.reuse, c[0x0][0x198], RZ ;  /* 0x0000660010067a10 */ /* 0x041fe20007ffe0ff */
[----:B------:R-:W-:-:S04]  /*5a460*/  IMAD.WIDE R4, R16, 0x2, R8 ;  /* 0x0000000210047825 */ /* 0x000fc800078e0208 */
[----:B-1----:R-:W-:Y:S01]  /*5a470*/  IMAD.WIDE R12, R16, 0x2, R2 ;  /* 0x00000002100c7825 */ /* 0x002fe200078e0202 */
[----:B------:R0:W-:Y:S03]  /*5a480*/  @P0 STG.E.U16 [R4.64], R0 ;  /* 0x0000000004000986 */ /* 0x0001e6000c101506 */
[C---:B------:R-:W-:Y:S01]  /*5a490*/  IMAD.WIDE R14, R6.reuse, 0x2, R20 ;  /* 0x00000002060e7825 */ /* 0x040fe200078e0214 */
[----:B------:R1:W-:Y:S03]  /*5a4a0*/  @P2 STG.E.U16 [R12.64], R17 ;  /* 0x000000110c002986 */ /* 0x0003e6000c101506 */
[C---:B0-----:R-:W-:Y:S01]  /*5a4b0*/  IMAD.WIDE R4, R6.reuse, 0x2, R10 ;  /* 0x0000000206047825 */ /* 0x041fe200078e020a */
[----:B------:R-:W-:-:S03]  /*5a4c0*/  IADD3 R0, R6, c[0x0][0x198], RZ ;  /* 0x0000660006007a10 */ /* 0x000fc60007ffe0ff */
[----:B-1----:R-:W-:Y:S01]  /*5a4d0*/  IMAD.WIDE R12, R6, 0x2, R8 ;  /* 0x00000002060c7825 */ /* 0x002fe200078e0208 */
[----:B--2---:R0:W-:Y:S01]  /*5a4e0*/  @P6 STG.E.U16 [R14.64], R25 ;  /* 0x000000190e006986 */ /* 0x0041e2000c101506 */
[----:B---3--:R-:W-:Y:S02]  /*5a4f0*/  ISETP.GE.AND P0, PT, R22, c[0x0][0x17c], PT ;  /* 0x00005f0016007a0c */ /* 0x008fe40003f06270 */
[----:B------:R-:W-:Y:S02]  /*5a500*/  ISETP.GE.AND P6, PT, R18, c[0x0][0x17c], PT ;  /* 0x00005f0012007a0c */ /* 0x000fe40003fc6270 */
[----:B------:R-:W2:Y:S04]  /*5a510*/  LDL.LU R18, [R1+0x20c] ;  /* 0x00020c0001127983 */ /* 0x000ea80000300800 */
[----:B------:R1:W-:Y:S01]  /*5a520*/  @P4 STG.E.U16 [R4.64], R26 ;  /* 0x0000001a04004986 */ /* 0x0003e2000c101506 */
[----:B0-----:R-:W-:-:S03]  /*5a530*/  PRMT R14, R25, 0x7632, R14 ;  /* 0x00007632190e7816 */ /* 0x001fc6000000000e */
[----:B------:R-:W3:Y:S01]  /*5a540*/  LDL.LU R22, [R1+0x1ec] ;  /* 0x0001ec0001167983 */ /* 0x000ee20000300800 */
[----:B-1----:R-:W-:Y:S01]  /*5a550*/  IMAD.WIDE R4, R6, 0x2, R2 ;  /* 0x0000000206047825 */ /* 0x002fe200078e0202 */
[----:B------:R-:W-:Y:S02]  /*5a560*/  PRMT R6, R26, 0x7632, R6 ;  /* 0x000076321a067816 */ /* 0x000fe40000000006 */
[----:B------:R-:W3:Y:S04]  /*5a570*/  LDL.LU R26, [R1+0x19d8] ;  /* 0x0019d800011a7983 */ /* 0x000ee80000300800 */
[----:B------:R-:W3:Y:S01]  /*5a580*/  LDL.LU R25, [R1+0x19d4] ;  /* 0x0019d40001197983 */ /* 0x000ee20000300800 */
[----:B------:R-:W-:Y:S02]  /*5a590*/  ISETP.LT.AND P5, PT, R19, c[0x0][0x178], !P1 ;  /* 0x00005e0013007a0c */ /* 0x000fe40004fa1270 */
[----:B------:R-:W-:-:S02]  /*5a5a0*/  ISETP.LT.AND P1, PT, R23, c[0x0][0x178], !P1 ;  /* 0x00005e0017007a0c */ /* 0x000fc40004f21270 */
[----:B------:R-:W-:Y:S02]  /*5a5b0*/  ISETP.LT.AND P2, PT, R27, c[0x0][0x178], !P3 ;  /* 0x00005e001b007a0c */ /* 0x000fe40005f41270 */
[----:B------:R-:W-:-:S07]  /*5a5c0*/  ISETP.LT.AND P4, PT, R29, c[0x0][0x178], !P3 ;  /* 0x00005e001d007a0c */ /* 0x000fce0005f81270 */
[----:B----4-:R0:W-:Y:S01]  /*5a5d0*/  @P5 STG.E.U16 [R12.64], R28 ;  /* 0x0000001c0c005986 */ /* 0x0101e2000c101506 */
[----:B------:R-:W-:Y:S02]  /*5a5e0*/  ISETP.LT.AND P5, PT, R19, c[0x0][0x178], !P3 ;  /* 0x00005e0013007a0c */ /* 0x000fe40005fa1270 */
[----:B------:R-:W-:Y:S01]  /*5a5f0*/  PRMT R15, R28, 0x7632, R15 ;  /* 0x000076321c0f7816 */ /* 0x000fe2000000000f */
[----:B------:R1:W-:Y:S01]  /*5a600*/  @P1 STG.E.U16 [R4.64], R7 ;  /* 0x0000000704001986 */ /* 0x0003e2000c101506 */
[----:B------:R-:W-:Y:S02]  /*5a610*/  ISETP.LT.AND P3, PT, R23, c[0x0][0x178], !P3 ;  /* 0x00005e0017007a0c */ /* 0x000fe40005f61270 */
[----:B------:R-:W-:Y:S01]  /*5a620*/  ISETP.LT.AND P1, PT, R27, c[0x0][0x178], !P0 ;  /* 0x00005e001b007a0c */ /* 0x000fe20004721270 */
[C---:B0-----:R-:W-:Y:S01]  /*5a630*/  IMAD.WIDE R12, R0.reuse, 0x2, R20 ;  /* 0x00000002000c7825 */ /* 0x041fe200078e0214 */
[----:B------:R-:W4:Y:S03]  /*5a640*/  LDL.LU R28, [R1+0x1fc] ;  /* 0x0001fc00011c7983 */ /* 0x000f260000300800 */
[----:B-1----:R-:W-:Y:S01]  /*5a650*/  IMAD.WIDE R4, R0, 0x2, R10 ;  /* 0x0000000200047825 */ /* 0x002fe200078e020a */
[----:B------:R0:W-:Y:S01]  /*5a660*/  @P2 STG.E.U16 [R12.64], R14 ;  /* 0x0000000e0c002986 */ /* 0x0001e2000c101506 */
[----:B------:R-:W-:-:S03]  /*5a670*/  ISETP.LT.AND P2, PT, R29, c[0x0][0x178], !P0 ;  /* 0x00005e001d007a0c */ /* 0x000fc60004741270 */
[----:B------:R-:W4:Y:S01]  /*5a680*/  LDL.LU R24, [R1+0x1dc] ;  /* 0x0001dc0001187983 */ /* 0x000f220000300800 */
[----:B------:R-:W-:-:S03]  /*5a690*/  PRMT R7, R7, 0x7632, R7 ;  /* 0x0000763207077816 */ /* 0x000fc60000000007 */
[----:B------:R1:W-:Y:S01]  /*5a6a0*/  @P4 STG.E.U16 [R4.64], R6 ;  /* 0x0000000604004986 */ /* 0x0003e2000c101506 */
[C---:B0-----:R-:W-:Y:S01]  /*5a6b0*/  IMAD.WIDE R12, R0.reuse, 0x2, R8 ;  /* 0x00000002000c7825 */ /* 0x041fe200078e0208 */
[----:B------:R-:W-:-:S04]  /*5a6c0*/  IADD3 R14, R0, c[0x0][0x198], RZ ;  /* 0x00006600000e7a10 */ /* 0x000fc80007ffe0ff */
[----:B------:R0:W-:Y:S01]  /*5a6d0*/  @P5 STG.E.U16 [R12.64], R15 ;  /* 0x0000000f0c005986 */ /* 0x0001e2000c101506 */
[----:B------:R-:W-:-:S04]  /*5a6e0*/  IMAD.WIDE R16, R14, 0x2, R10 ;  /* 0x000000020e107825 */ /* 0x000fc800078e020a */
[----:B-1----:R-:W-:-:S04]  /*5a6f0*/  IMAD.WIDE R4, R0, 0x2, R2 ;  /* 0x0000000200047825 */ /* 0x002fc800078e0202 */
[----:B0-----:R-:W-:Y:S01]  /*5a700*/  IMAD.WIDE R12, R14, 0x2, R20 ;  /* 0x000000020e0c7825 */ /* 0x001fe200078e0214 */
[----:B------:R-:W-:Y:S04]  /*5a710*/  @P3 STG.E.U16 [R4.64], R7 ;  /* 0x0000000704003986 */ /* 0x000fe8000c101506 */
[----:B--2---:R-:W-:Y:S04]  /*5a720*/  @P1 STG.E.U16 [R12.64], R18 ;  /* 0x000000120c001986 */ /* 0x004fe8000c101506 */
[----:B---3--:R0:W-:Y:S01]  /*5a730*/  @P2 STG.E.U16 [R16.64], R22 ;  /* 0x0000001610002986 */ /* 0x0081e2000c101506 */
[----:B------:R-:W-:-:S03]  /*5a740*/  ISETP.GE.AND P5, PT, R26, c[0x0][0x17c], PT ;  /* 0x00005f001a007a0c */ /* 0x000fc60003fa6270 */
[----:B------:R-:W2:Y:S01]  /*5a750*/  LDL.LU R26, [R1+0x120] ;  /* 0x00012000011a7983 */ /* 0x000ea20000300800 */
[----:B------:R-:W-:-:S03]  /*5a760*/  ISETP.GE.AND P3, PT, R25, c[0x0][0x17c], PT ;  /* 0x00005f0019007a0c */ /* 0x000fc60003f66270 */
[----:B------:R-:W3:Y:S01]  /*5a770*/  LDL.LU R25, [R1+0xe0] ;  /* 0x0000e00001197983 */ /* 0x000ee20000300800 */
[----:B0-----:R-:W-:-:S03]  /*5a780*/  PRMT R16, R18, 0x7632, R16 ;  /* 0x0000763212107816 */ /* 0x001fc60000000010 */
[----:B------:R0:W-:Y:S04]  /*5a790*/  STL [R1+0x1bf4], R17 ;  /* 0x001bf41101007387 */ /* 0x0001e80000100800 */
[----:B------:R-:W3:Y:S01]  /*5a7a0*/  LDL.LU R18, [R1+0x19dc] ;  /* 0x0019dc0001127983 */ /* 0x000ee20000300800 */
[----:B------:R-:W-:Y:S02]  /*5a7b0*/  ISETP.LT.AND P4, PT, R19, c[0x0][0x178], !P0 ;  /* 0x00005e0013007a0c */ /* 0x000fe40004781270 */
[----:B------:R-:W-:Y:S01]  /*5a7c0*/  ISETP.LT.AND P0, PT, R23, c[0x0][0x178], !P0 ;  /* 0x00005e0017007a0c */ /* 0x000fe20004701270 */
[----:B------:R-:W-:Y:S01]  /*5a7d0*/  IMAD.WIDE R4, R14, 0x2, R8 ;  /* 0x000000020e047825 */ /* 0x000fe200078e0208 */
[----:B------:R-:W-:Y:S01]  /*5a7e0*/  ISETP.LT.AND P2, PT, R27, c[0x0][0x178], !P6 ;  /* 0x00005e001b007a0c */ /* 0x000fe20007741270 */
[----:B0-----:R-:W3:Y:S01]  /*5a7f0*/  LDL.LU R17, [R1+0xc0] ;  /* 0x0000c00001117983 */ /* 0x001ee20000300800 */
[----:B------:R-:W-:-:S02]  /*5a800*/  ISETP.LT.AND P1, PT, R29, c[0x0][0x178], !P6 ;  /* 0x00005e001d007a0c */ /* 0x000fc40007721270 */
[----:B------:R-:W-:Y:S02]  /*5a810*/  IADD3 R0, R14, c[0x0][0x198], RZ ;  /* 0x000066000e007a10 */ /* 0x000fe40007ffe0ff */
[----:B------:R-:W-:-:S03]  /*5a820*/  PRMT R15, R22, 0x7632, R15 ;  /* 0x00007632160f7816 */ /* 0x000fc6000000000f */
[----:B------:R-:W-:-:S04]  /*5a830*/  IMAD.WIDE R6, R0, 0x2, R20 ;  /* 0x0000000200067825 */ /* 0x000fc800078e0214 */
[----:B------:R-:W-:Y:S01]  /*5a840*/  IMAD.WIDE R12, R0, 0x2, R10 ;  /* 0x00000002000c7825 */ /* 0x000fe200078e020a */
[----:B----4-:R0:W-:Y:S01]  /*5a850*/  @P4 STG.E.U16 [R4.64], R28 ;  /* 0x0000001c04004986 */ /* 0x0101e2000c101506 */
[----:B------:R-:W-:Y:S02]  /*5a860*/  ISETP.LT.AND P4, PT, R19, c[0x0][0x178], !P6 ;  /* 0x00005e0013007a0c */ /* 0x000fe40007781270 */
[----:B------:R-:W-:Y:S01]  /*5a870*/  ISETP.LT.AND P6, PT, R23, c[0x0][0x178], !P6 ;  /* 0x00005e0017007a0c */ /* 0x000fe200077c1270 */
[----:B0-----:R-:W-:Y:S01]  /*5a880*/  IMAD.WIDE R4, R14, 0x2, R2 ;  /* 0x000000020e047825 */ /* 0x001fe200078e0202 */
[----:B------:R-:W-:Y:S02]  /*5a890*/  PRMT R14, R28, 0x7632, R14 ;  /* 0x000076321c0e7816 */ /* 0x000fe4000000000e */
[----:B------:R-:W4:Y:S04]  /*5a8a0*/  LDL.LU R28, [R1+0xa0] ;  /* 0x0000a000011c7983 */ /* 0x000f280000300800 */
[----:B------:R0:W-:Y:S01]  /*5a8b0*/  @P0 STG.E.U16 [R4.64], R24 ;  /* 0x0000001804000986 */ /* 0x0001e2000c101506 */
[----:B------:R-:W-:-:S03]  /*5a8c0*/  ISETP.LT.AND P0, PT, R27, c[0x0][0x178], !P5 ;  /* 0x00005e001b007a0c */ /* 0x000fc60006f01270 */
[----:B------:R1:W-:Y:S04]  /*5a8d0*/  @P2 STG.E.U16 [R6.64], R16 ;  /* 0x0000001006002986 */ /* 0x0003e8000c101506 */
[----:B------:R1:W-:Y:S01]  /*5a8e0*/  @P1 STG.E.U16 [R12.64], R15 ;  /* 0x0000000f0c001986 */ /* 0x0003e2000c101506 */
[----:B0-----:R-:W-:Y:S01]  /*5a8f0*/  IMAD.WIDE R4, R0, 0x2, R8 ;  /* 0x0000000200047825 */ /* 0x001fe200078e0208 */
[----:B-1----:R-:W-:Y:S02]  /*5a900*/  PRMT R16, R24, 0x7632, R16 ;  /* 0x0000763218107816 */ /* 0x002fe40000000010 */
[C---:B------:R-:W-:Y:S01]  /*5a910*/  IADD3 R15, R0.reuse, c[0x0][0x198], RZ ;  /* 0x00006600000f7a10 */ /* 0x040fe20007ffe0ff */
[----:B------:R-:W-:Y:S01]  /*5a920*/  IMAD.WIDE R6, R0, 0x2, R2 ;  /* 0x0000000200067825 */ /* 0x000fe200078e0202 */
[----:B------:R0:W-:Y:S04]  /*5a930*/  @P4 STG.E.U16 [R4.64], R14 ;  /* 0x0000000e04004986 */ /* 0x0001e8000c101506 */
[----:B------:R-:W-:Y:S01]  /*5a940*/  @P6 STG.E.U16 [R6.64], R16 ;  /* 0x0000001006006986 */ /* 0x000fe2000c101506 */
[----:B0-----:R-:W-:-:S05]  /*5a950*/  IMAD.WIDE R4, R15, 0x2, R20 ;  /* 0x000000020f047825 */ /* 0x001fca00078e0214 */
[----:B--2---:R0:W-:Y:S01]  /*5a960*/  @P0 STG.E.U16 [R4.64], R26 ;  /* 0x0000001a04000986 */ /* 0x0041e2000c101506 */
[----:B------:R-:W-:Y:S02]  /*5a970*/  PRMT R0, R26, 0x7632, R0 ;  /* 0x000076321a007816 */ /* 0x000fe40000000000 */
[----:B---3--:R-:W-:Y:S02]  /*5a980*/  ISETP.GE.AND P2, PT, R18, c[0x0][0x17c], PT ;  /* 0x00005f0012007a0c */ /* 0x008fe40003f46270 */
[----:B------:R-:W2:Y:S04]  /*5a990*/  LDL.LU R18, [R1+0x19e0] ;  /* 0x0019e00001127983 */ /* 0x000ea80000300800 */
[----:B0-----:R-:W3:Y:S01]  /*5a9a0*/  LDL.LU R26, [R1+0x19e4] ;  /* 0x0019e400011a7983 */ /* 0x001ee20000300800 */
[----:B------:R-:W-:-:S02]  /*5a9b0*/  ISETP.LT.AND P1, PT, R29, c[0x0][0x178], !P5 ;  /* 0x00005e001d007a0c */ /* 0x000fc40006f21270 */
[----:B------:R-:W-:Y:S01]  /*5a9c0*/  ISETP.LT.AND P4, PT, R19, c[0x0][0x178], !P5 ;  /* 0x00005e0013007a0c */ /* 0x000fe20006f81270 */
[----:B------:R-:W-:Y:S01]  /*5a9d0*/  IMAD.WIDE R12, R15, 0x2, R10 ;  /* 0x000000020f0c7825 */ /* 0x000fe200078e020a */
[----:B------:R-:W-:Y:S01]  /*5a9e0*/  ISETP.LT.AND P5, PT, R23, c[0x0][0x178], !P5 ;  /* 0x00005e0017007a0c */ /* 0x000fe20006fa1270 */
[----:B------:R-:W3:Y:S01]  /*5a9f0*/  LDL.LU R22, [R1+0x130] ;  /* 0x0001300001167983 */ /* 0x000ee20000300800 */
[----:B------:R-:W-:Y:S01]  /*5aa00*/  ISETP.LT.AND P6, PT, R27, c[0x0][0x178], !P3 ;  /* 0x00005e001b007a0c */ /* 0x000fe20005fc1270 */
[C---:B------:R-:W-:Y:S01]  /*5aa10*/  IMAD.WIDE R4, R15.reuse, 0x2, R8 ;  /* 0x000000020f047825 */ /* 0x040fe200078e0208 */
[----:B------:R-:W-:Y:S01]  /*5aa20*/  IADD3 R14, R15, c[0x0][0x198], RZ ;  /* 0x000066000f0e7a10 */ /* 0x000fe20007ffe0ff */
[----:B------:R-:W3:Y:S01]  /*5aa30*/  LDL.LU R24, [R1+0xf0] ;  /* 0x0000f00001187983 */ /* 0x000ee20000300800 */
[----:B------:R-:W-:Y:S01]  /*5aa40*/  ISETP.LT.AND P0, PT, R29, c[0x0][0x178], !P3 ;  /* 0x00005e001d007a0c */ /* 0x000fe20005f01270 */
[----:B------:R-:W-:Y:S02]  /*5aa50*/  IMAD.WIDE R6, R15, 0x2, R2 ;  /* 0x000000020f067825 */ /* 0x000fe400078e0202 */
[----:B------:R0:W-:Y:S04]  /*5aa60*/  @P1 STG.E.U16 [R12.64], R25 ;  /* 0x000000190c001986 */ /* 0x0001e8000c101506 */
[----:B------:R1:W-:Y:S01]  /*5aa70*/  @P4 STG.E.U16 [R4.64], R17 ;  /* 0x0000001104004986 */ /* 0x0003e2000c101506 */
[----:B------:R-:W-:-:S02]  /*5aa80*/  ISETP.LT.AND P4, PT, R19, c[0x0][0x178], !P3 ;  /* 0x00005e0013007a0c */ /* 0x000fc40005f81270 */
[----:B------:R-:W-:Y:S01]  /*5aa90*/  ISETP.LT.AND P3, PT, R23, c[0x0][0x178], !P3 ;  /* 0x00005e0017007a0c */ /* 0x000fe20005f61270 */
[C---:B0-----:R-:W-:Y:S01]  /*5aaa0*/  IMAD.WIDE R12, R14.reuse, 0x2, R20 ;  /* 0x000000020e0c7825 */ /* 0x041fe200078e0214 */
[----:B----4-:R0:W-:Y:S03]  /*5aab0*/  @P5 STG.E.U16 [R6.64], R28 ;  /* 0x0000001c06005986 */ /* 0x0101e6000c101506 */
[----:B-1----:R-:W-:Y:S01]  /*5aac0*/  IMAD.WIDE R4, R14, 0x2, R8 ;  /* 0x000000020e047825 */ /* 0x002fe200078e0208 */
[----:B------:R1:W-:Y:S01]  /*5aad0*/  @P6 STG.E.U16 [R12.64], R0 ;  /* 0x000000000c006986 */ /* 0x0003e2000c101506 */
[----:B------:R-:W-:Y:S02]  /*5aae0*/  PRMT R15, R28, 0x7632, R15 ;  /* 0x000076321c0f7816 */ /* 0x000fe4000000000f */
[----:B0-----:R-:W-:Y:S01]  /*5aaf0*/  IMAD.WIDE R6, R14, 0x2, R10 ;  /* 0x000000020e067825 */ /* 0x001fe200078e020a */
[----:B-1----:R-:W-:-:S02]  /*5ab00*/  PRMT R0, R25, 0x7632, R0 ;  /* 0x0000763219007816 */ /* 0x002fc40000000000 */
[----:B------:R-:W-:-:S03]  /*5ab10*/  PRMT R12, R17, 0x7632, R12 ;  /* 0x00007632110c7816 */ /* 0x000fc6000000000c */
[----:B------:R-:W-:Y:S04]  /*5ab20*/  @P0 STG.E.U16 [R6.64], R0 ;  /* 0x0000000006000986 */ /* 0x000fe8000c101506 */
[----:B------:R0:W-:Y:S02]  /*5ab30*/  @P4 STG.E.U16 [R4.64], R12 ;  /* 0x0000000c04004986 */ /* 0x0001e4000c101506 */
[----:B0-----:R-:W-:-:S05]  /*5ab40*/  IMAD.WIDE R4, R14, 0x2, R2 ;  /* 0x000000020e047825 */ /* 0x001fca00078e0202 */
[----:B------:R0:W-:Y:S01]  /*5ab50*/  @P3 STG.E.U16 [R4.64], R15 ;  /* 0x0000000f04003986 */ /* 0x0001e2000c101506 */
[----:B--2---:R-:W-:-:S03]  /*5ab60*/  ISETP.GE.AND P1, PT, R18, c[0x0][0x17c], PT ;  /* 0x00005f0012007a0c */ /* 0x004fc60003f26270 */
[----:B------:R-:W2:Y:S01]  /*5ab70*/  LDL.LU R18, [R1+0xd0] ;  /* 0x0000d00001127983 */ /* 0x000ea20000300800 */
[----:B---3--:R-:W-:-:S03]  /*5ab80*/  ISETP.GE.AND P0, PT, R26, c[0x0][0x17c], PT ;  /* 0x00005f001a007a0c */ /* 0x008fc60003f06270 */
[----:B------:R-:W3:Y:S04]  /*5ab90*/  LDL.LU R25, [R1+0xb0] ;  /* 0x0000b00001197983 */ /* 0x000ee80000300800 */
[----:B------:R-:W4:Y:S04]  /*5aba0*/  LDL.LU R17, [R1+0x1bf4] ;  /* 0x001bf40001117983 */ /* 0x000f280000300800 */
[----:B------:R-:W4:Y:S04]  /*5abb0*/  LDL.LU R26, [R1+0x140] ;  /* 0x00014000011a7983 */ /* 0x000f280000300800 */
[----:B------:R-:W4:Y:S04]  /*5abc0*/  LDL.LU R28, [R1+0x110] ;  /* 0x00011000011c7983 */ /* 0x000f280000300800 */
[----:B0-----:R-:W4:Y:S01]  /*5abd0*/  LDL.LU R15, [R1+0x19e8] ;  /* 0x0019e800010f7983 */ /* 0x001f220000300800 */
[----:B------:R-:W-:-:S02]  /*5abe0*/  ISETP.LT.AND P5, PT, R27, c[0x0][0x178], !P2 ;  /* 0x00005e001b007a0c */ /* 0x000fc400057a1270 */
[----:B------:R-:W-:Y:S02]  /*5abf0*/  ISETP.LT.AND P6, PT, R29, c[0x0][0x178], !P2 ;  /* 0x00005e001d007a0c */ /* 0x000fe400057c1270 */
[----:B------:R-:W-:Y:S02]  /*5ac00*/  IADD3 R0, R14, c[0x0][0x198], RZ ;  /* 0x000066000e007a10 */ /* 0x000fe40007ffe0ff */
[----:B------:R-:W-:Y:S02]  /*5ac10*/  ISETP.LT.AND P4, PT, R19, c[0x0][0x178], !P2 ;  /* 0x00005e0013007a0c */ /* 0x000fe40005781270 */
[----:B------:R-:W-:Y:S01]  /*5ac20*/  ISETP.LT.AND P2, PT, R23, c[0x0][0x178], !P2 ;  /* 0x00005e0017007a0c */ /* 0x000fe20005741270 */
[----:B------:R-:W-:-:S04]  /*5ac30*/  IMAD.WIDE R6, R0, 0x2, R20 ;  /* 0x0000000200067825 */ /* 0x000fc800078e0214 */
[C---:B------:R-:W-:Y:S01]  /*5ac40*/  IMAD.WIDE R12, R0.reuse, 0x2, R10 ;  /* 0x00000002000c7825 */ /* 0x040fe200078e020a */
[----:B------:R0:W-:Y:S03]  /*5ac50*/  @P5 STG.E.U16 [R6.64], R22 ;  /* 0x0000001606005986 */ /* 0x0001e6000c101506 */
[C---:B------:R-:W-:Y:S01]  /*5ac60*/  IMAD.WIDE R4, R0.reuse, 0x2, R8 ;  /* 0x0000000200047825 */ /* 0x040fe200078e0208 */
[----:B------:R-:W-:Y:S01]  /*5ac70*/  @P6 STG.E.U16 [R12.64], R24 ;  /* 0x000000180c006986 */ /* 0x000fe2000c101506 */
[C---:B------:R-:W-:Y:S02]  /*5ac80*/  IADD3 R14, R0.reuse, c[0x0][0x198], RZ ;  /* 0x00006600000e7a10 */ /* 0x040fe40007ffe0ff */
[----:B0-----:R-:W-:Y:S01]  /*5ac90*/  IMAD.WIDE R6, R0, 0x2, R2 ;  /* 0x0000000200067825 */ /* 0x001fe200078e0202 */
[----:B------:R-:W-:Y:S01]  /*5aca0*/  PRMT R0, R22, 0x7632, R0 ;  /* 0x0000763216007816 */ /* 0x000fe20000000000 */
[----:B--2---:R-:W-:Y:S01]  /*5acb0*/  @P4 STG.E.U16 [R4.64], R18 ;  /* 0x0000001204004986 */ /* 0x004fe2000c101506 */
[----:B------:R-:W-:-:S03]  /*5acc0*/  PRMT R16, R18, 0x7632, R16 ;  /* 0x0000763212107816 */ /* 0x000fc60000000010 */
[----:B---3--:R0:W-:Y:S01]  /*5acd0*/  @P2 STG.E.U16 [R6.64], R25 ;  /* 0x0000001906002986 */ /* 0x0081e2000c101506 */
[----:B----4-:R-:W-:-:S03]  /*5ace0*/  ISETP.GE.AND P6, PT, R15, c[0x0][0x17c], PT ;  /* 0x00005f000f007a0c */ /* 0x010fc60003fc6270 */
[----:B------:R-:W2:Y:S01]  /*5acf0*/  LDL.LU R15, [R1+0x19ec] ;  /* 0x0019ec00010f7983 */ /* 0x000ea20000300800 */
[----:B0-----:R-:W-:-:S03]  /*5ad00*/  PRMT R6, R24, 0x7632, R6 ;  /* 0x0000763218067816 */ /* 0x001fc60000000006 */
[----:B------:R-:W3:Y:S04]  /*5ad10*/  LDL.LU R22, [R1+0x19f0] ;  /* 0x0019f00001167983 */ /* 0x000ee80000300800 */
[----:B------:R-:W4:Y:S04]  /*5ad20*/  LDL.LU R24, [R1+0x90] ;  /* 0x0000900001187983 */ /* 0x000f280000300800 */
[----:B------:R-:W4:Y:S01]  /*5ad30*/  LDL.LU R18, [R1+0x1bf0] ;  /* 0x001bf00001127983 */ /* 0x000f220000300800 */
[----:B------:R-:W-:Y:S02]  /*5ad40*/  ISETP.LT.AND P5, PT, R27, c[0x0][0x178], !P1 ;  /* 0x00005e001b007a0c */ /* 0x000fe40004fa1270 */
[----:B------:R-:W-:Y:S01]  /*5ad50*/  ISETP.LT.AND P3, PT, R29, c[0x0][0x178], !P1 ;  /* 0x00005e001d007a0c */ /* 0x000fe20004f61270 */
[----:B------:R-:W-:Y:S01]  /*5ad60*/  IMAD.WIDE R12, R14, 0x2, R20 ;  /* 0x000000020e0c7825 */ /* 0x000fe200078e0214 */
[----:B------:R-:W-:-:S03]  /*5ad70*/  ISETP.LT.AND P2, PT, R19, c[0x0][0x178], !P1 ;  /* 0x00005e0013007a0c */ /* 0x000fc60004f41270 */
[----:B------:R-:W-:Y:S01]  /*5ad80*/  IMAD.WIDE R4, R14, 0x2, R10 ;  /* 0x000000020e047825 */ /* 0x000fe200078e020a */
[----:B------:R-:W-:Y:S02]  /*5ad90*/  ISETP.LT.AND P1, PT, R23, c[0x0][0x178], !P1 ;  /* 0x00005e0017007a0c */ /* 0x000fe40004f21270 */
[----:B------:R-:W-:-:S03]  /*5ada0*/  ISETP.LT.AND P4, PT, R27, c[0x0][0x178], !P0 ;  /* 0x00005e001b007a0c */ /* 0x000fc60004781270 */
[----:B------:R0:W-:Y:S04]  /*5adb0*/  @P5 STG.E.U16 [R12.64], R0 ;  /* 0x000000000c005986 */ /* 0x0001e8000c101506 */
[----:B------:R1:W-:Y:S01]  /*5adc0*/  @P3 STG.E.U16 [R4.64], R6 ;  /* 0x0000000604003986 */ /* 0x0003e2000c101506 */
[----:B------:R-:W-:Y:S02]  /*5add0*/  ISETP.LT.AND P3, PT, R29, c[0x0][0x178], !P0 ;  /* 0x00005e001d007a0c */ /* 0x000fe40004761270 */
[----:B------:R-:W-:Y:S02]  /*5ade0*/  PRMT R17, R25, 0x7632, R17 ;  /* 0x0000763219117816 */ /* 0x000fe40000000011 */
[C---:B0-----:R-:W-:Y:S01]  /*5adf0*/  IADD3 R0, R14.reuse, c[0x0][0x198], RZ ;  /* 0x000066000e007a10 */ /* 0x041fe20007ffe0ff */
[----:B-1----:R-:W-:-:S04]  /*5ae00*/  IMAD.WIDE R4, R14, 0x2, R8 ;  /* 0x000000020e047825 */ /* 0x002fc800078e0208 */
[----:B------:R-:W-:Y:S01]  /*5ae10*/  IMAD.WIDE R6, R14, 0x2, R2 ;  /* 0x000000020e067825 */ /* 0x000fe200078e0202 */
[----:B------:R0:W-:Y:S03]  /*5ae20*/  @P2 STG.E.U16 [R4.64], R16 ;  /* 0x0000001004002986 */ /* 0x0001e6000c101506 */
[C---:B------:R-:W-:Y:S01]  /*5ae30*/  IMAD.WIDE R12, R0.reuse, 0x2, R20 ;  /* 0x00000002000c7825 */ /* 0x040fe200078e0214 */
[----:B------:R1:W-:Y:S04]  /*5ae40*/  @P1 STG.E.U16 [R6.64], R17 ;  /* 0x0000001106001986 */ /* 0x0003e8000c101506 */
[----:B------:R1:W-:Y:S01]  /*5ae50*/  @P4 STG.E.U16 [R12.64], R26 ;  /* 0x0000001a0c004986 */ /* 0x0003e2000c101506 */
[----:B0-----:R-:W-:-:S02]  /*5ae60*/  IADD3 R16, R0, c[0x0][0x198], RZ ;  /* 0x0000660000107a10 */ /* 0x001fc40007ffe0ff */
[----:B-1----:R-:W-:Y:S01]  /*5ae70*/  PRMT R17, R26, 0x7632, R17 ;  /* 0x000076321a117816 */ /* 0x002fe20000000011 */
[C---:B------:R-:W-:Y:S01]  /*5ae80*/  IMAD.WIDE R4, R0.reuse, 0x2, R8 ;  /* 0x0000000200047825 */ /* 0x040fe200078e0208 */
[----:B------:R-:W4:Y:S03]  /*5ae90*/  LDL.LU R26, [R1+0x270] ;  /* 0x00027000011a7983 */ /* 0x000f260000300800 */
[C---:B------:R-:W-:Y:S01]  /*5aea0*/  IMAD.WIDE R6, R0.reuse, 0x2, R2 ;  /* 0x0000000200067825 */ /* 0x040fe200078e0202 */
[----:B------:R-:W4:Y:S01]  /*5aeb0*/  LDL.LU R25, [R1+0x210] ;  /* 0x0002100001197983 */ /* 0x000f220000300800 */
[----:B--2---:R-:W-:Y:S02]  /*5aec0*/  ISETP.GE.AND P5, PT, R15, c[0x0][0x17c], PT ;  /* 0x00005f000f007a0c */ /* 0x004fe40003fa6270 */
[----:B------:R-:W-:-:S05]  /*5aed0*/  IMAD.WIDE R14, R0, 0x2, R10 ;  /* 0x00000002000e7825 */ /* 0x000fca00078e020a */
[----:B------:R0:W-:Y:S01]  /*5aee0*/  @P3 STG.E.U16 [R14.64], R28 ;  /* 0x0000001c0e003986 */ /* 0x0001e2000c101506 */
[----:B---3--:R-:W-:-:S03]  /*5aef0*/  ISETP.GE.AND P3, PT, R22, c[0x0][0x17c], PT ;  /* 0x00005f0016007a0c */ /* 0x008fc60003f66270 */
[----:B------:R-:W2:Y:S01]  /*5af00*/  LDL.LU R22, [R1+0x19f4] ;  /* 0x0019f40001167983 */ /* 0x000ea20000300800 */
[----:B----4-:R-:W-:-:S03]  /*5af10*/  PRMT R18, R28, 0x7632, R18 ;  /* 0x000076321c127816 */ /* 0x010fc60000000012 */
[----:B0-----:R-:W3:Y:S04]  /*5af20*/  LDL.LU R28, [R1+0x160] ;  /* 0x00016000011c7983 */ /* 0x001ee80000300800 */
[----:B------:R-:W4:Y:S01]  /*5af30*/  LDL.LU R0, [R1+0x100] ;  /* 0x0001000001007983 */ /* 0x000f220000300800 */
[----:B------:R-:W-:Y:S02]  /*5af40*/  ISETP.LT.AND P4, PT, R19, c[0x0][0x178], !P0 ;  /* 0x00005e0013007a0c */ /* 0x000fe40004781270 */
[----:B------:R-:W-:Y:S02]  /*5af50*/  ISETP.LT.AND P0, PT, R23, c[0x0][0x178], !P0 ;  /* 0x00005e0017007a0c */ /* 0x000fe40004701270 */
[----:B------:R-:W-:Y:S01]  /*5af60*/  ISETP.LT.AND P1, PT, R27, c[0x0][0x178], !P6 ;  /* 0x00005e001b007a0c */ /* 0x000fe20007721270 */
[C---:B------:R-:W-:Y:S01]  /*5af70*/  IMAD.WIDE R12, R16.reuse, 0x2, R20 ;  /* 0x00000002100c7825 */ /* 0x040fe200078e0214 */
[----:B------:R-:W-:Y:S01]  /*5af80*/  ISETP.LT.AND P2, PT, R29, c[0x0][0x178], !P6 ;  /* 0x00005e001d007a0c */ /* 0x000fe20007741270 */
[----:B------:R-:W-:Y:S02]  /*5af90*/  STL [R1+0x1bec], R17 ;  /* 0x001bec1101007387 */ /* 0x000fe40000100800 */
[----:B------:R-:W-:-:S04]  /*5afa0*/  IMAD.WIDE R14, R16, 0x2, R10 ;  /* 0x00000002100e7825 */ /* 0x000fc800078e020a */
[----:B----4-:R0:W-:Y:S01]  /*5afb0*/  @P4 STG.E.U16 [R4.64], R0 ;  /* 0x0000000004004986 */ /* 0x0101e2000c101506 */
[----:B------:R-:W-:-:S03]  /*5afc0*/  ISETP.LT.AND P4, PT, R19, c[0x0][0x178], !P6 ;  /* 0x00005e0013007a0c */ /* 0x000fc60007781270 */
[----:B------:R-:W-:Y:S04]  /*5afd0*/  @P0 STG.E.U16 [R6.64], R24 ;  /* 0x0000001806000986 */ /* 0x000fe8000c101506 */
[----:B------:R1:W-:Y:S01]  /*5afe0*/  @P1 STG.E.U16 [R12.64], R17 ;  /* 0x000000110c001986 */ /* 0x0003e2000c101506 */
[----:B------:R-:W-:Y:S02]  /*5aff0*/  ISETP.LT.AND P6, PT, R23, c[0x0][0x178], !P6 ;  /* 0x00005e0017007a0c */ /* 0x000fe400077c1270 */
[----:B------:R-:W-:Y:S01]  /*5b000*/  ISETP.LT.AND P0, PT, R27, c[0x0][0x178], !P5 ;  /* 0x00005e001b007a0c */ /* 0x000fe20006f01270 */
[----:B0-----:R-:W-:Y:S01]  /*5b010*/  IMAD.WIDE R4, R16, 0x2, R8 ;  /* 0x0000000210047825 */ /* 0x001fe200078e0208 */
[----:B-1----:R-:W4:Y:S01]  /*5b020*/  LDL.LU R17, [R1+0x260] ;  /* 0x0002600001117983 */ /* 0x002f220000300800 */
[----:B------:R-:W-:-:S02]  /*5b030*/  PRMT R12, R0, 0x7632, R12 ;  /* 0x00007632000c7816 */ /* 0x000fc4000000000c */
[C---:B------:R-:W-:Y:S01]  /*5b040*/  IADD3 R0, R16.reuse, c[0x0][0x198], RZ ;  /* 0x0000660010007a10 */ /* 0x040fe20007ffe0ff */
[----:B------:R0:W-:Y:S01]  /*5b050*/  @P2 STG.E.U16 [R14.64], R18 ;  /* 0x000000120e002986 */ /* 0x0001e2000c101506 */
[----:B------:R-:W-:-:S03]  /*5b060*/  IMAD.WIDE R6, R16, 0x2, R2 ;  /* 0x0000000210067825 */ /* 0x000fc600078e0202 */
[----:B------:R1:W-:Y:S04]  /*5b070*/  @P4 STG.E.U16 [R4.64], R12 ;  /* 0x0000000c04004986 */ /* 0x0003e8000c101506 */
[----:B------:R2:W-:Y:S01]  /*5b080*/  STL [R1+0x1be8], R18 ;  /* 0x001be81201007387 */ /* 0x0005e20000100800 */
[----:B0-----:R-:W-:Y:S01]  /*5b090*/  PRMT R14, R24, 0x7632, R14 ;  /* 0x00007632180e7816 */ /* 0x001fe2000000000e */
[----:B-1----:R-:W-:-:S04]  /*5b0a0*/  IMAD.WIDE R4, R0, 0x2, R20 ;  /* 0x0000000200047825 */ /* 0x002fc800078e0214 */
[----:B------:R-:W-:Y:S01]  /*5b0b0*/  @P6 STG.E.U16 [R6.64], R14 ;  /* 0x0000000e06006986 */ /* 0x000fe2000c101506 */
[----:B------:R-:W-:-:S03]  /*5b0c0*/  PRMT R15, R26, 0x7632, R15 ;  /* 0x000076321a0f7816 */ /* 0x000fc6000000000f */
[----:B--2---:R-:W2:Y:S04]  /*5b0d0*/  LDL.LU R18, [R1+0x19f8] ;  /* 0x0019f80001127983 */ /* 0x004ea80000300800 */
[----:B------:R0:W-:Y:S04]  /*5b0e0*/  @P0 STG.E.U16 [R4.64], R26 ;  /* 0x0000001a04000986 */ /* 0x0001e8000c101506 */
[----:B0-----:R-:W2:Y:S01]  /*5b0f0*/  LDL.LU R26, [R1+0x19fc] ;  /* 0x0019fc00011a7983 */ /* 0x001ea20000300800 */
[----:B------:R-:W-:Y:S02]  /*5b100*/  ISETP.LT.AND P1, PT, R29, c[0x0][0x178], !P5 ;  /* 0x00005e001d007a0c */ /* 0x000fe40006f21270 */
[----:B------:R-:W-:Y:S01]  /*5b110*/  ISETP.LT.AND P4, PT, R19, c[0x0][0x178], !P5 ;  /* 0x00005e0013007a0c */ /* 0x000fe20006f81270 */
[----:B------:R-:W-:Y:S01]  /*5b120*/  IMAD.WIDE R12, R0, 0x2, R10 ;  /* 0x00000002000c7825 */ /* 0x000fe200078e020a */
[----:B------:R-:W-:-:S02]  /*5b130*/  ISETP.LT.AND P5, PT, R23, c[0x0][0x178], !P5 ;  /* 0x00005e0017007a0c */ /* 0x000fc40006fa1270 */
[----:B------:R-:W-:Y:S01]  /*5b140*/  ISETP.LT.AND P6, PT, R27, c[0x0][0x178], !P3 ;  /* 0x00005e001b007a0c */ /* 0x000fe20005fc1270 */
[C---:B------:R-:W-:Y:S01]  /*5b150*/  IMAD.WIDE R4, R0.reuse, 0x2, R8 ;  /* 0x0000000200047825 */ /* 0x040fe200078e0208 */
[----:B------:R-:W-:Y:S02]  /*5b160*/  IADD3 R14, R0, c[0x0][0x198], RZ ;  /* 0x00006600000e7a10 */ /* 0x000fe40007ffe0ff */
[----:B------:R-:W-:-:S03]  /*5b170*/  ISETP.LT.AND P0, PT, R29, c[0x0][0x178], !P3 ;  /* 0x00005e001d007a0c */ /* 0x000fc60005f01270 */
[----:B------:R0:W-:Y:S01]  /*5b180*/  @P1 STG.E.U16 [R12.64], R25 ;  /* 0x000000190c001986 */ /* 0x0001e2000c101506 */
[----:B------:R-:W-:Y:S01]  /*5b190*/  IMAD.WIDE R6, R0, 0x2, R2 ;  /* 0x0000000200067825 */ /* 0x000fe200078e0202 */
[----:B------:R-:W-:-:S03]  /*5b1a0*/  PRMT R0, R25, 0x7632, R0 ;  /* 0x0000763219007816 */ /* 0x000fc60000000000 */
[----:B0-----:R-:W-:Y:S01]  /*5b1b0*/  IMAD.WIDE R12, R14, 0x2, R20 ;  /* 0x000000020e0c7825 */ /* 0x001fe200078e0214 */
[----:B------:R-:W-:Y:S02]  /*5b1c0*/  ISETP.GE.AND P2, PT, R22, c[0x0][0x17c], PT ;  /* 0x00005f0016007a0c */ /* 0x000fe40003f46270 */
[----:B------:R-:W2:Y:S04]  /*5b1d0*/  LDL.LU R22, [R1+0x124] ;  /* 0x0001240001167983 */ /* 0x000ea80000300800 */
[----:B------:R-:W2:Y:S04]  /*5b1e0*/  LDL.LU R24, [R1+0xe4] ;  /* 0x0000e40001187983 */ /* 0x000ea80000300800 */
[----:B----4-:R0:W-:Y:S01]  /*5b1f0*/  @P4 STG.E.U16 [R4.64], R17 ;  /* 0x0000001104004986 */ /* 0x0101e2000c101506 */
[----:B------:R-:W-:-:S02]  /*5b200*/  ISETP.LT.AND P4, PT, R19, c[0x0][0x178], !P3 ;  /* 0x00005e0013007a0c */ /* 0x000fc40005f81270 */
[----:B------:R-:W-:Y:S01]  /*5b210*/  ISETP.LT.AND P3, PT, R23, c[0x0][0x178], !P3 ;  /* 0x00005e0017007a0c */ /* 0x000fe20005f61270 */
[----:B---3--:R1:W-:Y:S04]  /*5b220*/  @P5 STG.E.U16 [R6.64], R28 ;  /* 0x0000001c06005986 */ /* 0x0083e8000c101506 */
[----:B------:R3:W-:Y:S01]  /*5b230*/  @P6 STG.E.U16 [R12.64], R15 ;  /* 0x0000000f0c006986 */ /* 0x0007e2000c101506 */
[----:B0-----:R-:W-:-:S04]  /*5b240*/  IMAD.WIDE R4, R14, 0x2, R8 ;  /* 0x000000020e047825 */ /* 0x001fc800078e0208 */
[----:B-1----:R-:W-:Y:S01]  /*5b250*/  IMAD.WIDE R6, R14, 0x2, R10 ;  /* 0x000000020e067825 */ /* 0x002fe200078e020a */
[----:B---3--:R-:W-:-:S04]  /*5b260*/  PRMT R12, R17, 0x7632, R12 ;  /* 0x00007632110c7816 */ /* 0x008fc8000000000c */
[----:B------:R-:W-:Y:S01]  /*5b270*/  @P0 STG.E.U16 [R6.64], R0 ;  /* 0x0000000006000986 */ /* 0x000fe2000c101506 */
[----:B------:R-:W-:-:S03]  /*5b280*/  PRMT R15, R28, 0x7632, R15 ;  /* 0x000076321c0f7816 */ /* 0x000fc6000000000f */
[----:B------:R0:W-:Y:S01]  /*5b290*/  @P4 STG.E.U16 [R4.64], R12 ;  /* 0x0000000c04004986 */ /* 0x0001e2000c101506 */
[----:B--2---:R-:W-:-:S03]  /*5b2a0*/  ISETP.GE.AND P1, PT, R18, c[0x0][0x17c], PT ;  /* 0x00005f0012007a0c */ /* 0x004fc60003f26270 */
[----:B------:R-:W2:Y:S04]  /*5b2b0*/  LDL.LU R18, [R1+0xc4] ;  /* 0x0000c40001127983 */ /* 0x000ea80000300800 */
[----:B------:R-:W3:Y:S01]  /*5b2c0*/  LDL.LU R25, [R1+0xa4] ;  /* 0x0000a40001197983 */ /* 0x000ee20000300800 */
[----:B0-----:R-:W-:-:S03]  /*5b2d0*/  IMAD.WIDE R4, R14, 0x2, R2 ;  /* 0x000000020e047825 */ /* 0x001fc600078e0202 */
[----:B------:R-:W4:Y:S01]  /*5b2e0*/  LDL.LU R17, [R1+0x1bec] ;  /* 0x001bec0001117983 */ /* 0x000f220000300800 */
[----:B------:R-:W-:-:S03]  /*5b2f0*/  ISETP.GE.AND P0, PT, R26, c[0x0][0x17c], PT ;  /* 0x00005f001a007a0c */ /* 0x000fc60003f06270 */
[----:B------:R0:W-:Y:S04]  /*5b300*/  @P3 STG.E.U16 [R4.64], R15 ;  /* 0x0000000f04003986 */ /* 0x0001e8000c101506 */
        /* <DEDUP_REMOVED lines=18> */
[----:B---3--:R0:W-:Y:S02]  /*5b430*/  @P2 STG.E.U16 [R6.64], R25 ;  /* 0x0000001906002986 */ /* 0x0081e4000c101506 */
[----:B0-----:R-:W-:Y:S02]  /*5b440*/  PRMT R6, R24, 0x7632, R6 ;  /* 0x0000763218067816 */ /* 0x001fe40000000006 */
[----:B----4-:R-:W-:Y:S02]  /*5b450*/  ISETP.GE.AND P6, PT, R15, c[0x0][0x17c], PT ;  /* 0x00005f000f007a0c */ /* 0x010fe40003fc6270 */
[----:B------:R-:W2:Y:S04]  /*5b460*/  LDL.LU R15, [R1+0x1a04] ;  /* 0x001a0400010f7983 */ /* 0x000ea80000300800 */
[----:B------:R-:W3:Y:S04]  /*5b470*/  LDL.LU R22, [R1+0x1a08] ;  /* 0x001a080001167983 */ /* 0x000ee80000300800 */
[----:B------:R-:W4:Y:S04]  /*5b480*/  LDL.LU R24, [R1+0xb4] ;  /* 0x0000b40001187983 */ /* 0x000f280000300800 */
[----:B------:R-:W4:Y:S01]  /*5b490*/  LDL.LU R18, [R1+0x1be8] ;  /* 0x001be80001127983 */ /* 0x000f220000300800 */
[----:B------:R-:W-:-:S02]  /*5b4a0*/  ISETP.LT.AND P5, PT, R27, c[0x0][0x178], !P1 ;  /* 0x00005e001b007a0c */ /* 0x000fc40004fa1270 */
        /* <DEDUP_REMOVED lines=24> */
[----:B------:R-:W-:Y:S01]  /*5b630*/  IMAD.WIDE R14, R0, 0x2, R10 ;  /* 0x00000002000e7825 */ /* 0x000fe200078e020a */
[----:B---3--:R-:W-:-:S04]  /*5b640*/  ISETP.GE.AND P2, PT, R22, c[0x0][0x17c], PT ;  /* 0x00005f0016007a0c */ /* 0x008fc80003f46270 */
[----:B------:R0:W-:Y:S04]  /*5b650*/  @P3 STG.E.U16 [R14.64], R28 ;  /* 0x0000001c0e003986 */ /* 0x0001e8000c101506 */
[----:B------:R-:W2:Y:S01]  /*5b660*/  LDL.LU R22, [R1+0x1a0c] ;  /* 0x001a0c0001167983 */ /* 0x000ea20000300800 */
[----:B----4-:R-:W-:-:S03]  /*5b670*/  PRMT R18, R28, 0x7632, R18 ;  /* 0x000076321c127816 */ /* 0x010fc60000000012 */
[----:B0-----:R-:W3:Y:S04]  /*5b680*/  LDL.LU R28, [R1+0x94] ;  /* 0x00009400011c7983 */ /* 0x001ee80000300800 */
[----:B------:R-:W4:Y:S01]  /*5b690*/  LDL.LU R0, [R1+0xd4] ;  /* 0x0000d40001007983 */ /* 0x000f220000300800 */
[----:B------:R-:W-:Y:S02]  /*5b6a0*/  ISETP.LT.AND P4, PT, R19, c[0x0][0x178], !P0 ;  /* 0x00005e0013007a0c */ /* 0x000fe40004781270 */
[----:B------:R-:W-:Y:S02]  /*5b6b0*/  ISETP.LT.AND P0, PT, R23, c[0x0][0x178], !P0 ;  /* 0x00005e0017007a0c */ /* 0x000fe40004701270 */
[----:B------:R-:W-:Y:S02]  /*5b6c0*/  ISETP.LT.AND P1, PT, R27, c[0x0][0x178], !P6 ;  /* 0x00005e001b007a0c */ /* 0x000fe40007721270 */
[----:B------:R-:W-:Y:S01]  /*5b6d0*/  ISETP.LT.AND P3, PT, R29, c[0x0][0x178], !P6 ;  /* 0x00005e001d007a0c */ /* 0x000fe20007761270 */
[C---:B------:R-:W-:Y:S01]  /*5b6e0*/  IMAD.WIDE R12, R16.reuse, 0x2, R20 ;  /* 0x00000002100c7825 */ /* 0x040fe200078e0214 */
[----:B------:R-:W-:Y:S03]  /*5b6f0*/  STL [R1+0x1be4], R17 ;  /* 0x001be41101007387 */ /* 0x000fe60000100800 */
[----:B------:R-:W-:-:S02]  /*5b700*/  IMAD.WIDE R14, R16, 0x2, R10 ;  /* 0x00000002100e7825 */ /* 0x000fc400078e020a */
[----:B----4-:R0:W-:Y:S01]  /*5b710*/  @P4 STG.E.U16 [R4.64], R0 ;  /* 0x0000000004004986 */ /* 0x0101e2000c101506 */
[----:B------:R-:W-:Y:S02]  /*5b720*/  ISETP.LT.AND P4, PT, R19, c[0x0][0x178], !P6 ;  /* 0x00005e0013007a0c */ /* 0x000fe40007781270 */
[----:B------:R-:W-:Y:S01]  /*5b730*/  ISETP.LT.AND P6, PT, R23, c[0x0][0x178], !P6 ;  /* 0x00005e0017007a0c */ /* 0x000fe200077c1270 */
[----:B------:R-:W-:Y:S01]  /*5b740*/  @P0 STG.E.U16 [R6.64], R24 ;  /* 0x0000001806000986 */ /* 0x000fe2000c101506 */
[----:B------:R-:W-:-:S03]  /*5b750*/  ISETP.LT.AND P0, PT, R27, c[0x0][0x178], !P5 ;  /* 0x00005e001b007a0c */ /* 0x000fc60006f01270 */
[----:B------:R1:W-:Y:S01]  /*5b760*/  @P1 STG.E.U16 [R12.64], R17 ;  /* 0x000000110c001986 */ /* 0x0003e2000c101506 */
[----:B0-----:R-:W-:-:S03]  /*5b770*/  IMAD.WIDE R4, R16, 0x2, R8 ;  /* 0x0000000210047825 */ /* 0x001fc600078e0208 */
[----:B------:R0:W-:Y:S04]  /*5b780*/  @P3 STG.E.U16 [R14.64], R18 ;  /* 0x000000120e003986 */ /* 0x0001e8000c101506 */
[----:B-1----:R-:W4:Y:S01]  /*5b790*/  LDL.LU R17, [R1+0x104] ;  /* 0x0001040001117983 */ /* 0x002f220000300800 */
[----:B------:R-:W-:Y:S02]  /*5b7a0*/  PRMT R12, R0, 0x7632, R12 ;  /* 0x00007632000c7816 */ /* 0x000fe4000000000c */
[C---:B------:R-:W-:Y:S01]  /*5b7b0*/  IADD3 R0, R16.reuse, c[0x0][0x198], RZ ;  /* 0x0000660010007a10 */ /* 0x040fe20007ffe0ff */
[----:B------:R-:W-:Y:S01]  /*5b7c0*/  IMAD.WIDE R6, R16, 0x2, R2 ;  /* 0x0000000210067825 */ /* 0x000fe200078e0202 */
[----:B0-----:R-:W-:Y:S01]  /*5b7d0*/  PRMT R14, R24, 0x7632, R14 ;  /* 0x00007632180e7816 */ /* 0x001fe2000000000e */
[----:B------:R0:W-:Y:S01]  /*5b7e0*/  @P4 STG.E.U16 [R4.64], R12 ;  /* 0x0000000c04004986 */ /* 0x0001e2000c101506 */
[----:B------:R-:W-:-:S03]  /*5b7f0*/  PRMT R15, R26, 0x7632, R15 ;  /* 0x000076321a0f7816 */ /* 0x000fc6000000000f */
[----:B------:R1:W-:Y:S04]  /*5b800*/  STL [R1+0x1be0], R18 ;  /* 0x001be01201007387 */ /* 0x0003e80000100800 */
[----:B------:R-:W-:Y:S01]  /*5b810*/  @P6 STG.E.U16 [R6.64], R14 ;  /* 0x0000000e06006986 */ /* 0x000fe2000c101506 */
[----:B0-----:R-:W-:-:S03]  /*5b820*/  IMAD.WIDE R4, R0, 0x2, R20 ;  /* 0x0000000200047825 */ /* 0x001fc600078e0214 */
[----:B-1----:R-:W3:Y:S04]  /*5b830*/  LDL.LU R18, [R1+0x1a10] ;  /* 0x001a100001127983 */ /* 0x002ee80000300800 */
[----:B------:R0:W-:Y:S04]  /*5b840*/  @P0 STG.E.U16 [R4.64], R26 ;  /* 0x0000001a04000986 */ /* 0x0001e8000c101506 */
[----:B0-----:R-:W3:Y:S01]  /*5b850*/  LDL.LU R26, [R1+0x1a14] ;  /* 0x001a1400011a7983 */ /* 0x001ee20000300800 */
[----:B------:R-:W-:Y:S02]  /*5b860*/  ISETP.LT.AND P1, PT, R29, c[0x0][0x178], !P5 ;  /* 0x00005e001d007a0c */ /* 0x000fe40006f21270 */
[----:B------:R-:W-:Y:S01]  /*5b870*/  ISETP.LT.AND P4, PT, R19, c[0x0][0x178], !P5 ;  /* 0x00005e0013007a0c */ /* 0x000fe20006f81270 */
[----:B------:R-:W-:Y:S01]  /*5b880*/  IMAD.WIDE R12, R0, 0x2, R10 ;  /* 0x00000002000c7825 */ /* 0x000fe200078e020a */
[----:B------:R-:W-:-:S02]  /*5b890*/  ISETP.LT.AND P5, PT, R23, c[0x0][0x178], !P5 ;  /* 0x00005e0017007a0c */ /* 0x000fc40006fa1270 */
[----:B------:R-:W-:Y:S01]  /*5b8a0*/  ISETP.LT.AND P6, PT, R27, c[0x0][0x178], !P2 ;  /* 0x00005e001b007a0c */ /* 0x000fe200057c1270 */
[C---:B------:R-:W-:Y:S01]  /*5b8b0*/  IMAD.WIDE R4, R0.reuse, 0x2, R8 ;  /* 0x0000000200047825 */ /* 0x040fe200078e0208 */
[----:B------:R-:W-:Y:S02]  /*5b8c0*/  ISETP.LT.AND P0, PT, R29, c[0x0][0x178], !P2 ;  /* 0x00005e001d007a0c */ /* 0x000fe40005701270 */
[----:B------:R-:W-:-:S03]  /*5b8d0*/  IADD3 R14, R0, c[0x0][0x198], RZ ;  /* 0x00006600000e7a10 */ /* 0x000fc60007ffe0ff */
[----:B------:R0:W-:Y:S01]  /*5b8e0*/  @P1 STG.E.U16 [R12.64], R25 ;  /* 0x000000190c001986 */ /* 0x0001e2000c101506 */
[----:B------:R-:W-:Y:S01]  /*5b8f0*/  IMAD.WIDE R6, R0, 0x2, R2 ;  /* 0x0000000200067825 */ /* 0x000fe200078e0202 */
[----:B------:R-:W-:Y:S02]  /*5b900*/  PRMT R0, R25, 0x7632, R0 ;  /* 0x0000763219007816 */ /* 0x000fe40000000000 */
[----:B--2---:R-:W-:Y:S02]  /*5b910*/  ISETP.GE.AND P3, PT, R22, c[0x0][0x17c], PT ;  /* 0x00005f0016007a0c */ /* 0x004fe40003f66270 */
[----:B------:R-:W2:Y:S04]  /*5b920*/  LDL.LU R22, [R1+0x274] ;  /* 0x0002740001167983 */ /* 0x000ea80000300800 */
[----:B------:R-:W2:Y:S01]  /*5b930*/  LDL.LU R24, [R1+0x214] ;  /* 0x0002140001187983 */ /* 0x000ea20000300800 */
[----:B0-----:R-:W-:-:S03]  /*5b940*/  IMAD.WIDE R12, R14, 0x2, R20 ;  /* 0x000000020e0c7825 */ /* 0x001fc600078e0214 */
[----:B----4-:R0:W-:Y:S01]  /*5b950*/  @P4 STG.E.U16 [R4.64], R17 ;  /* 0x0000001104004986 */ /* 0x0101e2000c101506 */
[----:B------:R-:W-:Y:S02]  /*5b960*/  ISETP.LT.AND P4, PT, R19, c[0x0][0x178], !P2 ;  /* 0x00005e0013007a0c */ /* 0x000fe40005781270 */
[----:B------:R-:W-:Y:S01]  /*5b970*/  ISETP.LT.AND P2, PT, R23, c[0x0][0x178], !P2 ;  /* 0x00005e0017007a0c */ /* 0x000fe20005741270 */
[----:B---3--:R1:W-:Y:S04]  /*5b980*/  @P5 STG.E.U16 [R6.64], R28 ;  /* 0x0000001c06005986 */ /* 0x0083e8000c101506 */
[----:B------:R3:W-:Y:S01]  /*5b990*/  @P6 STG.E.U16 [R12.64], R15 ;  /* 0x0000000f0c006986 */ /* 0x0007e2000c101506 */
[----:B0-----:R-:W-:-:S04]  /*5b9a0*/  IMAD.WIDE R4, R14, 0x2, R10 ;  /* 0x000000020e047825 */ /* 0x001fc800078e020a */
[----:B-1----:R-:W-:Y:S01]  /*5b9b0*/  IMAD.WIDE R6, R14, 0x2, R8 ;  /* 0x000000020e067825 */ /* 0x002fe200078e0208 */
[----:B------:R0:W-:Y:S01]  /*5b9c0*/  @P0 STG.E.U16 [R4.64], R0 ;  /* 0x0000000004000986 */ /* 0x0001e2000c101506 */
[----:B---3--:R-:W-:Y:S02]  /*5b9d0*/  PRMT R12, R17, 0x7632, R12 ;  /* 0x00007632110c7816 */ /* 0x008fe4000000000c */
[----:B------:R-:W-:Y:S02]  /*5b9e0*/  ISETP.GE.AND P1, PT, R18, c[0x0][0x17c], PT ;  /* 0x00005f0012007a0c */ /* 0x000fe40003f26270 */
[----:B------:R-:W-:Y:S01]  /*5b9f0*/  PRMT R15, R28, 0x7632, R15 ;  /* 0x000076321c0f7816 */ /* 0x000fe2000000000f */
[----:B------:R-:W3:Y:S01]  /*5ba00*/  LDL.LU R18, [R1+0x264] ;  /* 0x0002640001127983 */ /* 0x000ee20000300800 */
[----:B0-----:R-:W-:-:S03]  /*5ba10*/  IMAD.WIDE R4, R14, 0x2, R2 ;  /* 0x000000020e047825 */ /* 0x001fc600078e0202 */
[----:B------:R-:W4:Y:S04]  /*5ba20*/  LDL.LU R25, [R1+0x164] ;  /* 0x0001640001197983 */ /* 0x000f280000300800 */
[----:B------:R-:W4:Y:S01]  /*5ba30*/  LDL.LU R17, [R1+0x1be4] ;  /* 0x001be40001117983 */ /* 0x000f220000300800 */
[----:B------:R-:W-:-:S03]  /*5ba40*/  ISETP.GE.AND P0, PT, R26, c[0x0][0x17c], PT ;  /* 0x00005f001a007a0c */ /* 0x000fc60003f06270 */
[----:B------:R-:W-:Y:S04]  /*5ba50*/  @P4 STG.E.U16 [R6.64], R12 ;  /* 0x0000000c06004986 */ /* 0x000fe8000c101506 */
[----:B------:R-:W4:Y:S04]  /*5ba60*/  LDL.LU R26, [R1+0x128] ;  /* 0x00012800011a7983 */ /* 0x000f280000300800 */
[----:B------:R-:W4:Y:S04]  /*5ba70*/  LDL.LU R28, [R1+0xe8] ;  /* 0x0000e800011c7983 */ /* 0x000f280000300800 */
[----:B------:R0:W-:Y:S04]  /*5ba80*/  @P2 STG.E.U16 [R4.64], R15 ;  /* 0x0000000f04002986 */ /* 0x0001e8000c101506 */
        /* <DEDUP_REMOVED lines=8> */
[----:B--2---:R0:W-:Y:S03]  /*5bb10*/  @P5 STG.E.U16 [R6.64], R22 ;  /* 0x0000001606005986 */ /* 0x0041e6000c101506 */
[C---:B------:R-:W-:Y:S01]  /*5bb20*/  IMAD.WIDE R4, R0.reuse, 0x2, R8 ;  /* 0x0000000200047825 */ /* 0x040fe200078e0208 */
[----:B------:R-:W-:Y:S01]  /*5bb30*/  @P6 STG.E.U16 [R12.64], R24 ;  /* 0x000000180c006986 */ /* 0x000fe2000c101506 */
[C---:B------:R-:W-:Y:S02]  /*5bb40*/  IADD3 R14, R0.reuse, c[0x0][0x198], RZ ;  /* 0x00006600000e7a10 */ /* 0x040fe40007ffe0ff */
[----:B0-----:R-:W-:Y:S01]  /*5bb50*/  IMAD.WIDE R6, R0, 0x2, R2 ;  /* 0x0000000200067825 */ /* 0x001fe200078e0202 */
[----:B------:R-:W-:Y:S01]  /*5bb60*/  PRMT R0, R22, 0x7632, R0 ;  /* 0x0000763216007816 */ /* 0x000fe20000000000 */
[----:B---3--:R-:W-:Y:S01]  /*5bb70*/  @P4 STG.E.U16 [R4.64], R18 ;  /* 0x0000001204004986 */ /* 0x008fe2000c101506 */
[----:B------:R-:W-:-:S03]  /*5bb80*/  PRMT R16, R18, 0x7632, R16 ;  /* 0x0000763212107816 */ /* 0x000fc60000000010 */
[----:B----4-:R0:W-:Y:S02]  /*5bb90*/  @P3 STG.E.U16 [R6.64], R25 ;  /* 0x0000001906003986 */ /* 0x0101e4000c101506 */
[----:B0-----:R-:W-:Y:S02]  /*5bba0*/  PRMT R6, R24, 0x7632, R6 ;  /* 0x0000763218067816 */ /* 0x001fe40000000006 */
[----:B------:R-:W-:Y:S02]  /*5bbb0*/  ISETP.GE.AND P6, PT, R15, c[0x0][0x17c], PT ;  /* 0x00005f000f007a0c */ /* 0x000fe40003fc6270 */
[----:B------:R-:W2:Y:S04]  /*5bbc0*/  LDL.LU R15, [R1+0x1a1c] ;  /* 0x001a1c00010f7983 */ /* 0x000ea80000300800 */
[----:B------:R-:W3:Y:S04]  /*5bbd0*/  LDL.LU R22, [R1+0x1a20] ;  /* 0x001a200001167983 */ /* 0x000ee80000300800 */
[----:B------:R-:W4:Y:S04]  /*5bbe0*/  LDL.LU R24, [R1+0xa8] ;  /* 0x0000a80001187983 */ /* 0x000f280000300800 */
[----:B------:R-:W4:Y:S01]  /*5bbf0*/  LDL.LU R18, [R1+0x1be0] ;  /* 0x001be00001127983 */ /* 0x000f220000300800 */
[----:B------:R-:W-:-:S02]  /*5bc00*/  ISETP.LT.AND P5, PT, R27, c[0x0][0x178], !P1 ;  /* 0x00005e001b007a0c */ /* 0x000fc40004fa1270 */
[----:B------:R-:W-:Y:S01]  /*5bc10*/  ISETP.LT.AND P2, PT, R29, c[0x0][0x178], !P1 ;  /* 0x00005e001d007a0c */ /* 0x000fe20004f41270 */
[C---:B------:R-:W-:Y:S01]  /*5bc20*/  IMAD.WIDE R12, R14.reuse, 0x2, R20 ;  /* 0x000000020e0c7825 */ /* 0x040fe200078e0214 */
[----:B------:R-:W-:Y:S02]  /*5bc30*/  ISETP.LT.AND P3, PT, R19, c[0x0][0x178], !P1 ;  /* 0x00005e0013007a0c */ /* 0x000fe40004f61270 */
[----:B------:R-:W-:Y:S01]  /*5bc40*/  ISETP.LT.AND P1, PT, R23, c[0x0][0x178], !P1 ;  /* 0x00005e0017007a0c */ /* 0x000fe20004f21270 */
[----:B------:R-:W-:Y:S01]  /*5bc50*/  IMAD.WIDE R4, R14, 0x2, R10 ;  /* 0x000000020e047825 */ /* 0x000fe200078e020a */
[----:B------:R-:W-:-:S05]  /*5bc60*/  ISETP.LT.AND P4, PT, R29, c[0x0][0x178], !P0 ;  /* 0x00005e001d007a0c */ /* 0x000fca0004781270 */
[----:B------:R0:W-:Y:S01]  /*5bc70*/  @P5 STG.E.U16 [R12.64], R0 ;  /* 0x000000000c005986 */ /* 0x0001e2000c101506 */
[----:B------:R-:W-:-:S03]  /*5bc80*/  ISETP.LT.AND P5, PT, R27, c[0x0][0x178], !P0 ;  /* 0x00005e001b007a0c */ /* 0x000fc600047a1270 */
[----:B------:R1:W-:Y:S01]  /*5bc90*/  @P2 STG.E.U16 [R4.64], R6 ;  /* 0x0000000604002986 */ /* 0x0003e2000c101506 */
[----:B------:R-:W-:-:S03]  /*5bca0*/  PRMT R17, R25, 0x7632, R17 ;  /* 0x0000763219117816 */ /* 0x000fc60000000011 */
[----:B------:R-:W4:Y:S01]  /*5bcb0*/  LDL.LU R25, [R1+0x138] ;  /* 0x0001380001197983 */ /* 0x000f220000300800 */
[C---:B0-----:R-:W-:Y:S01]  /*5bcc0*/  IADD3 R0, R14.reuse, c[0x0][0x198], RZ ;  /* 0x000066000e007a10 */ /* 0x041fe20007ffe0ff */
[----:B-1----:R-:W-:-:S04]  /*5bcd0*/  IMAD.WIDE R4, R14, 0x2, R8 ;  /* 0x000000020e047825 */ /* 0x002fc800078e0208 */
[----:B------:R-:W-:Y:S01]  /*5bce0*/  IMAD.WIDE R6, R14, 0x2, R2 ;  /* 0x000000020e067825 */ /* 0x000fe200078e0202 */
[----:B------:R0:W-:Y:S03]  /*5bcf0*/  @P3 STG.E.U16 [R4.64], R16 ;  /* 0x0000001004003986 */ /* 0x0001e6000c101506 */
[C---:B------:R-:W-:Y:S01]  /*5bd00*/  IMAD.WIDE R12, R0.reuse, 0x2, R20 ;  /* 0x00000002000c7825 */ /* 0x040fe200078e0214 */
[----:B------:R1:W-:Y:S04]  /*5bd10*/  @P1 STG.E.U16 [R6.64], R17 ;  /* 0x0000001106001986 */ /* 0x0003e8000c101506 */
[----:B------:R1:W-:Y:S01]  /*5bd20*/  @P5 STG.E.U16 [R12.64], R26 ;  /* 0x0000001a0c005986 */ /* 0x0003e2000c101506 */
[C---:B0-----:R-:W-:Y:S01]  /*5bd30*/  IADD3 R16, R0.reuse, c[0x0][0x198], RZ ;  /* 0x0000660000107a10 */ /* 0x041fe20007ffe0ff */
[----:B------:R-:W-:Y:S01]  /*5bd40*/  IMAD.WIDE R4, R0, 0x2, R8 ;  /* 0x0000000200047825 */ /* 0x000fe200078e0208 */
[----:B-1----:R-:W-:-:S03]  /*5bd50*/  PRMT R17, R26, 0x7632, R17 ;  /* 0x000076321a117816 */ /* 0x002fc60000000011 */
        /* <DEDUP_REMOVED lines=17> */
[----:B----4-:R-:W-:Y:S04]  /*5be70*/  @P5 STG.E.U16 [R4.64], R0 ;  /* 0x0000000004005986 */ /* 0x010fe8000c101506 */
[----:B------:R-:W-:Y:S04]  /*5be80*/  @P0 STG.E.U16 [R6.64], R24 ;  /* 0x0000001806000986 */ /* 0x000fe8000c101506 */
[----:B------:R0:W-:Y:S04]  /*5be90*/  @P3 STG.E.U16 [R12.64], R17 ;  /* 0x000000110c003986 */ /* 0x0001e8000c101506 */
[----:B0-----:R-:W4:Y:S04]  /*5bea0*/  LDL.LU R17, [R1+0xd8] ;  /* 0x0000d80001117983 */ /* 0x001f280000300800 */
[----:B------:R-:W-:Y:S04]  /*5beb0*/  @P4 STG.E.U16 [R14.64], R18 ;  /* 0x000000120e004986 */ /* 0x000fe8000c101506 */
[----:B------:R0:W-:Y:S04]  /*5bec0*/  STL [R1+0x1bd8], R18 ;  /* 0x001bd81201007387 */ /* 0x0001e80000100800 */
[----:B0-----:R-:W3:Y:S01]  /*5bed0*/  LDL.LU R18, [R1+0x1a28] ;  /* 0x001a280001127983 */ /* 0x001ee20000300800 */
[----:B------:R-:W-:-:S03]  /*5bee0*/  PRMT R14, R24, 0x7632, R14 ;  /* 0x00007632180e7816 */ /* 0x000fc6000000000e */
[----:B------:R-:W3:Y:S01]  /*5bef0*/  LDL.LU R24, [R1+0x1a2c] ;  /* 0x001a2c0001187983 */ /* 0x000ee20000300800 */
[----:B------:R-:W-:Y:S01]  /*5bf00*/  ISETP.LT.AND P5, PT, R19, c[0x0][0x178], !P6 ;  /* 0x00005e0013007a0c */ /* 0x000fe200077a1270 */
[----:B------:R-:W-:Y:S01]  /*5bf10*/  IMAD.WIDE R4, R16, 0x2, R8 ;  /* 0x0000000210047825 */ /* 0x000fe200078e0208 */
[----:B------:R-:W-:Y:S02]  /*5bf20*/  ISETP.LT.AND P6, PT, R23, c[0x0][0x178], !P6 ;  /* 0x00005e0017007a0c */ /* 0x000fe400077c1270 */
[----:B------:R-:W-:Y:S02]  /*5bf30*/  PRMT R12, R0, 0x7632, R12 ;  /* 0x00007632000c7816 */ /* 0x000fe4000000000c */
[----:B------:R-:W-:Y:S02]  /*5bf40*/  ISETP.LT.AND P0, PT, R27, c[0x0][0x178], !P2 ;  /* 0x00005e001b007a0c */ /* 0x000fe40005701270 */
[C---:B------:R-:W-:Y:S02]  /*5bf50*/  IADD3 R0, R16.reuse, c[0x0][0x198], RZ ;  /* 0x0000660010007a10 */ /* 0x040fe40007ffe0ff */
[----:B------:R-:W-:Y:S01]  /*5bf60*/  ISETP.LT.AND P3, PT, R29, c[0x0][0x178], !P2 ;  /* 0x00005e001d007a0c */ /* 0x000fe20005761270 */
[----:B------:R-:W-:-:S02]  /*5bf70*/  IMAD.WIDE R6, R16, 0x2, R2 ;  /* 0x0000000210067825 */ /* 0x000fc400078e0202 */
[----:B------:R0:W-:Y:S01]  /*5bf80*/  @P5 STG.E.U16 [R4.64], R12 ;  /* 0x0000000c04005986 */ /* 0x0001e2000c101506 */
[----:B------:R-:W-:Y:S02]  /*5bf90*/  ISETP.LT.AND P5, PT, R19, c[0x0][0x178], !P2 ;  /* 0x00005e0013007a0c */ /* 0x000fe400057a1270 */
[----:B------:R-:W-:Y:S01]  /*5bfa0*/  ISETP.LT.AND P2, PT, R23, c[0x0][0x178], !P2 ;  /* 0x00005e0017007a0c */ /* 0x000fe20005741270 */
[----:B------:R1:W-:Y:S01]  /*5bfb0*/  @P6 STG.E.U16 [R6.64], R14 ;  /* 0x0000000e06006986 */ /* 0x0003e2000c101506 */
[----:B------:R-:W-:Y:S01]  /*5bfc0*/  ISETP.LT.AND P6, PT, R27, c[0x0][0x178], !P1 ;  /* 0x00005e001b007a0c */ /* 0x000fe20004fc1270 */
[----:B0-----:R-:W-:-:S04]  /*5bfd0*/  IMAD.WIDE R4, R0, 0x2, R20 ;  /* 0x0000000200047825 */ /* 0x001fc800078e0214 */
[C---:B------:R-:W-:Y:S01]  /*5bfe0*/  IMAD.WIDE R12, R0.reuse, 0x2, R10 ;  /* 0x00000002000c7825 */ /* 0x040fe200078e020a */
[----:B------:R0:W-:Y:S01]  /*5bff0*/  @P0 STG.E.U16 [R4.64], R25 ;  /* 0x0000001904000986 */ /* 0x0001e2000c101506 */
[----:B------:R-:W-:Y:S02]  /*5c000*/  ISETP.LT.AND P0, PT, R29, c[0x0][0x178], !P1 ;  /* 0x00005e001d007a0c */ /* 0x000fe40004f01270 */
[C---:B-1----:R-:W-:Y:S01]  /*5c010*/  IADD3 R14, R0.reuse, c[0x0][0x198], RZ ;  /* 0x00006600000e7a10 */ /* 0x042fe20007ffe0ff */
[----:B------:R1:W-:Y:S01]  /*5c020*/  @P3 STG.E.U16 [R12.64], R26 ;  /* 0x0000001a0c003986 */ /* 0x0003e2000c101506 */
[----:B------:R-:W-:-:S04]  /*5c030*/  IMAD.WIDE R6, R0, 0x2, R2 ;  /* 0x0000000200067825 */ /* 0x000fc800078e0202 */
[----:B0-----:R-:W-:Y:S01]  /*5c040*/  IMAD.WIDE R4, R0, 0x2, R8 ;  /* 0x0000000200047825 */ /* 0x001fe200078e0208 */
[----:B------:R-:W-:Y:S02]  /*5c050*/  PRMT R15, R25, 0x7632, R15 ;  /* 0x00007632190f7816 */ /* 0x000fe4000000000f */
[----:B------:R-:W-:Y:S01]  /*5c060*/  PRMT R0, R26, 0x7632, R0 ;  /* 0x000076321a007816 */ /* 0x000fe20000000000 */
[----:B-1----:R-:W-:Y:S01]  /*5c070*/  IMAD.WIDE R12, R14, 0x2, R20 ;  /* 0x000000020e0c7825 */ /* 0x002fe200078e0214 */
[----:B--2---:R-:W-:Y:S02]  /*5c080*/  ISETP.GE.AND P4, PT, R22, c[0x0][0x17c], PT ;  /* 0x00005f0016007a0c */ /* 0x004fe40003f86270 */
        /* <DEDUP_REMOVED lines=9> */
[----:B------:R0:W-:Y:S01]  /*5c120*/  @P0 STG.E.U16 [R4.64], R0 ;  /* 0x0000000004000986 */ /* 0x0001e2000c101506 */
[----:B------:R-:W-:Y:S02]  /*5c130*/  ISETP.GE.AND P3, PT, R18, c[0x0][0x17c], PT ;  /* 0x00005f0012007a0c */ /* 0x000fe40003f66270 */
[----:B---3--:R-:W-:Y:S01]  /*5c140*/  PRMT R12, R17, 0x7632, R12 ;  /* 0x00007632110c7816 */ /* 0x008fe2000000000c */
[----:B------:R-:W3:Y:S01]  /*5c150*/  LDL.LU R18, [R1+0x108] ;  /* 0x0001080001127983 */ /* 0x000ee20000300800 */
[----:B------:R-:W-:-:S03]  /*5c160*/  PRMT R15, R28, 0x7632, R15 ;  /* 0x000076321c0f7816 */ /* 0x000fc6000000000f */
[----:B------:R-:W4:Y:S01]  /*5c170*/  LDL.LU R26, [R1+0x98] ;  /* 0x00009800011a7983 */ /* 0x000f220000300800 */
[----:B0-----:R-:W-:-:S03]  /*5c180*/  IMAD.WIDE R4, R14, 0x2, R2 ;  /* 0x000000020e047825 */ /* 0x001fc600078e0202 */
        /* <DEDUP_REMOVED lines=8> */
[----:B------:R-:W-:Y:S02]  /*5c210*/  IADD3 R0, R14, c[0x0][0x198], RZ ;  /* 0x000066000e007a10 */ /* 0x000fe40007ffe0ff */
[----:B------:R-:W-:Y:S02]  /*5c220*/  ISETP.LT.AND P2, PT, R29, c[0x0][0x178], !P4 ;  /* 0x00005e001d007a0c */ /* 0x000fe40006741270 */
        /* <DEDUP_REMOVED lines=10> */
[----:B---3--:R-:W-:Y:S04]  /*5c2d0*/  @P5 STG.E.U16 [R4.64], R18 ;  /* 0x0000001204005986 */ /* 0x008fe8000c101506 */
[----:B----4-:R0:W-:Y:S02]  /*5c2e0*/  @P4 STG.E.U16 [R6.64], R26 ;  /* 0x0000001a06004986 */ /* 0x0101e4000c101506 */
[----:B0-----:R-:W-:-:S02]  /*5c2f0*/  PRMT R6, R25, 0x7632, R6 ;  /* 0x0000763219067816 */ /* 0x001fc40000000006 */
[----:B------:R-:W-:Y:S02]  /*5c300*/  ISETP.GE.AND P2, PT, R15, c[0x0][0x17c], PT ;  /* 0x00005f000f007a0c */ /* 0x000fe40003f46270 */
[----:B------:R-:W2:Y:S04]  /*5c310*/  LDL.LU R15, [R1+0x1a34] ;  /* 0x001a3400010f7983 */ /* 0x000ea80000300800 */
[----:B------:R-:W3:Y:S04]  /*5c320*/  LDL.LU R22, [R1+0x1a38] ;  /* 0x001a380001167983 */ /* 0x000ee80000300800 */
[----:B------:R-:W4:Y:S01]  /*5c330*/  LDL.LU R25, [R1+0x168] ;  /* 0x0001680001197983 */ /* 0x000f220000300800 */
[----:B------:R-:W-:-:S02]  /*5c340*/  PRMT R16, R18, 0x7632, R16 ;  /* 0x0000763212107816 */ /* 0x000fc40000000010 */
[----:B------:R-:W-:Y:S02]  /*5c350*/  ISETP.LT.AND P6, PT, R27, c[0x0][0x178], !P3 ;  /* 0x00005e001b007a0c */ /* 0x000fe40005fc1270 */
[----:B------:R-:W-:Y:S01]  /*5c360*/  ISETP.LT.AND P1, PT, R29, c[0x0][0x178], !P3 ;  /* 0x00005e001d007a0c */ /* 0x000fe20005f21270 */
[C---:B------:R-:W-:Y:S01]  /*5c370*/  IMAD.WIDE R12, R14.reuse, 0x2, R20 ;  /* 0x000000020e0c7825 */ /* 0x040fe200078e0214 */
[----:B------:R-:W-:Y:S02]  /*5c380*/  ISETP.LT.AND P4, PT, R19, c[0x0][0x178], !P3 ;  /* 0x00005e0013007a0c */ /* 0x000fe40005f81270 */
[----:B------:R-:W-:Y:S01]  /*5c390*/  ISETP.LT.AND P3, PT, R23, c[0x0][0x178], !P3 ;  /* 0x00005e0017007a0c */ /* 0x000fe20005f61270 */
[----:B------:R-:W-:-:S06]  /*5c3a0*/  IMAD.WIDE R4, R14, 0x2, R10 ;  /* 0x000000020e047825 */ /* 0x000fcc00078e020a */
[----:B------:R-:W-:Y:S01]  /*5c3b0*/  @P6 STG.E.U16 [R12.64], R0 ;  /* 0x000000000c006986 */ /* 0x000fe2000c101506 */
[----:B------:R-:W-:-:S03]  /*5c3c0*/  ISETP.LT.AND P6, PT, R27, c[0x0][0x178], !P0 ;  /* 0x00005e001b007a0c */ /* 0x000fc600047c1270 */
[----:B----4-:R0:W-:Y:S04]  /*5c3d0*/  STL [R1+0x1bd4], R25 ;  /* 0x001bd41901007387 */ /* 0x0101e80000100800 */
[----:B0-----:R-:W4:Y:S04]  /*5c3e0*/  LDL R25, [R1+0x268] ;  /* 0x0002680001197983 */ /* 0x001f280000100800 */
[----:B------:R-:W4:Y:S01]  /*5c3f0*/  LDL.LU R18, [R1+0x1bd8] ;  /* 0x001bd80001127983 */ /* 0x000f220000300800 */
[----:B------:R-:W-:-:S03]  /*5c400*/  IADD3 R0, R14, c[0x0][0x198], RZ ;  /* 0x000066000e007a10 */ /* 0x000fc60007ffe0ff */
[----:B------:R0:W-:Y:S01]  /*5c410*/  @P1 STG.E.U16 [R4.64], R6 ;  /* 0x0000000604001986 */ /* 0x0001e2000c101506 */
[----:B------:R-:W-:Y:S01]  /*5c420*/  PRMT R17, R26, 0x7632, R17 ;  /* 0x000076321a117816 */ /* 0x000fe20000000011 */
[----:B------:R-:W-:Y:S01]  /*5c430*/  IMAD.WIDE R12, R0, 0x2, R20 ;  /* 0x00000002000c7825 */ /* 0x000fe200078e0214 */
[----:B------:R-:W-:Y:S01]  /*5c440*/  ISETP.LT.AND P5, PT, R29, c[0x0][0x178], !P0 ;  /* 0x00005e001d007a0c */ /* 0x000fe200047a1270 */
[----:B------:R-:W4:Y:S02]  /*5c450*/  LDL.LU R26, [R1+0x12c] ;  /* 0x00012c00011a7983 */ /* 0x000f240000300800 */
[----:B0-----:R-:W-:-:S04]  /*5c460*/  IMAD.WIDE R4, R14, 0x2, R8 ;  /* 0x000000020e047825 */ /* 0x001fc800078e0208 */
[----:B------:R-:W-:Y:S01]  /*5c470*/  IMAD.WIDE R6, R14, 0x2, R2 ;  /* 0x000000020e067825 */ /* 0x000fe200078e0202 */
[----:B------:R0:W-:Y:S04]  /*5c480*/  @P4 STG.E.U16 [R4.64], R16 ;  /* 0x0000001004004986 */ /* 0x0001e8000c101506 */
[----:B------:R1:W-:Y:S04]  /*5c490*/  @P3 STG.E.U16 [R6.64], R17 ;  /* 0x0000001106003986 */ /* 0x0003e8000c101506 */
[----:B------:R3:W-:Y:S01]  /*5c4a0*/  @P6 STG.E.U16 [R12.64], R28 ;  /* 0x0000001c0c006986 */ /* 0x0007e2000c101506 */
[----:B------:R-:W-:-:S02]  /*5c4b0*/  ISETP.LT.AND P6, PT, R19, c[0x0][0x178], !P0 ;  /* 0x00005e0013007a0c */ /* 0x000fc400047c1270 */
[----:B--2---:R-:W-:Y:S01]  /*5c4c0*/  ISETP.GE.AND P1, PT, R15, c[0x0][0x17c], PT ;  /* 0x00005f000f007a0c */ /* 0x004fe20003f26270 */
[----:B------:R-:W-:-:S04]  /*5c4d0*/  IMAD.WIDE R14, R0, 0x2, R10 ;  /* 0x00000002000e7825 */ /* 0x000fc800078e020a */
[----:B0-----:R-:W-:Y:S01]  /*5c4e0*/  IMAD.WIDE R4, R0, 0x2, R8 ;  /* 0x0000000200047825 */ /* 0x001fe200078e0208 */
[----:B-1----:R-:W-:Y:S01]  /*5c4f0*/  PRMT R17, R28, 0x7632, R17 ;  /* 0x000076321c117816 */ /* 0x002fe20000000011 */
[----:B------:R0:W-:Y:S01]  /*5c500*/  @P5 STG.E.U16 [R14.64], R24 ;  /* 0x000000180e005986 */ /* 0x0001e2000c101506 */
[----:B---3--:R-:W-:-:S03]  /*5c510*/  ISETP.GE.AND P3, PT, R22, c[0x0][0x17c], PT ;  /* 0x00005f0016007a0c */ /* 0x008fc60003f66270 */
[----:B------:R-:W2:Y:S04]  /*5c520*/  LDL.LU R28, [R1+0xec] ;  /* 0x0000ec00011c7983 */ /* 0x000ea80000300800 */
[----:B----4-:R1:W-:Y:S01]  /*5c530*/  @P6 STG.E.U16 [R4.64], R25 ;  /* 0x0000001904006986 */ /* 0x0103e2000c101506 */
[----:B------:R-:W-:-:S03]  /*5c540*/  PRMT R18, R24, 0x7632, R18 ;  /* 0x0000763218127816 */ /* 0x000fc60000000012 */
[----:B0-----:R-:W3:Y:S04]  /*5c550*/  LDL.LU R24, [R1+0x1a3c] ;  /* 0x001a3c0001187983 */ /* 0x001ee80000300800 */
[----:B------:R-:W4:Y:S04]  /*5c560*/  LDL.LU R22, [R1+0x1a40] ;  /* 0x001a400001167983 */ /* 0x000f280000300800 */
[----:B-1----:R-:W2:Y:S01]  /*5c570*/  LDL.LU R25, [R1+0x1bd4] ;  /* 0x001bd40001197983 */ /* 0x002ea20000300800 */
[----:B------:R-:W-:-:S03]  /*5c580*/  ISETP.LT.AND P0, PT, R23, c[0x0][0x178], !P0 ;  /* 0x00005e0017007a0c */ /* 0x000fc60004701270 */
[----:B------:R-:W3:Y:S01]  /*5c590*/  LDL.LU R5, [R1+0x268] ;  /* 0x0002680001057983 */ /* 0x000ee20000300800 */
[----:B------:R-:W-:Y:S02]  /*5c5a0*/  ISETP.LT.AND P4, PT, R27, c[0x0][0x178], !P2 ;  /* 0x00005e001b007a0c */ /* 0x000fe40005781270 */
[----:B------:R-:W-:Y:S02]  /*5c5b0*/  ISETP.LT.AND P5, PT, R29, c[0x0][0x178], !P2 ;  /* 0x00005e001d007a0c */ /* 0x000fe400057a1270 */
[C---:B------:R-:W-:Y:S01]  /*5c5c0*/  IADD3 R16, R0.reuse, c[0x0][0x198], RZ ;  /* 0x0000660000107a10 */ /* 0x040fe20007ffe0ff */
[----:B------:R-:W-:-:S04]  /*5c5d0*/  IMAD.WIDE R6, R0, 0x2, R2 ;  /* 0x0000000200067825 */ /* 0x000fc800078e0202 */
[----:B------:R-:W-:-:S04]  /*5c5e0*/  IMAD.WIDE R12, R16, 0x2, R20 ;  /* 0x00000002100c7825 */ /* 0x000fc800078e0214 */
[----:B------:R-:W-:Y:S01]  /*5c5f0*/  IMAD.WIDE R14, R16, 0x2, R10 ;  /* 0x00000002100e7825 */ /* 0x000fe200078e020a */
[----:B------:R-:W-:Y:S01]  /*5c600*/  STL [R1+0x1bcc], R18 ;  /* 0x001bcc1201007387 */ /* 0x000fe20000100800 */
[----:B------:R-:W-:-:S03]  /*5c610*/  ISETP.LT.AND P6, PT, R19, c[0x0][0x178], !P2 ;  /* 0x00005e0013007a0c */ /* 0x000fc600057c1270 */
[----:B--2---:R-:W-:Y:S04]  /*5c620*/  @P0 STG.E.U16 [R6.64], R25 ;  /* 0x0000001906000986 */ /* 0x004fe8000c101506 */
[----:B------:R-:W-:Y:S04]  /*5c630*/  @P4 STG.E.U16 [R12.64], R17 ;  /* 0x000000110c004986 */ /* 0x000fe8000c101506 */
[----:B------:R0:W-:Y:S04]  /*5c640*/  @P5 STG.E.U16 [R14.64], R18 ;  /* 0x000000120e005986 */ /* 0x0001e8000c101506 */
[----:B0-----:R-:W2:Y:S01]  /*5c650*/  LDL.LU R18, [R1+0xcc] ;  /* 0x0000cc0001127983 */ /* 0x001ea20000300800 */
[----:B------:R-:W-:Y:S01]  /*5c660*/  ISETP.LT.AND P2, PT, R23, c[0x0][0x178], !P2 ;  /* 0x00005e0017007a0c */ /* 0x000fe20005741270 */
[----:B------:R-:W-:Y:S01]  /*5c670*/  IMAD.WIDE R6, R16, 0x2, R8 ;  /* 0x0000000210067825 */ /* 0x000fe200078e0208 */
[----:B---3--:R-:W-:-:S02]  /*5c680*/  PRMT R12, R5, 0x7632, R12 ;  /* 0x00007632050c7816 */ /* 0x008fc4000000000c */
[----:B------:R-:W-:Y:S02]  /*5c690*/  ISETP.GE.AND P0, PT, R24, c[0x0][0x17c], PT ;  /* 0x00005f0018007a0c */ /* 0x000fe40003f06270 */
[----:B------:R-:W-:Y:S01]  /*5c6a0*/  ISETP.LT.AND P4, PT, R27, c[0x0][0x178], !P1 ;  /* 0x00005e001b007a0c */ /* 0x000fe20004f81270 */
[----:B------:R-:W3:Y:S01]  /*5c6b0*/  LDL.LU R24, [R1+0xac] ;  /* 0x0000ac0001187983 */ /* 0x000ee20000300800 */
[----:B------:R-:W-:-:S03]  /*5c6c0*/  ISETP.LT.AND P5, PT, R29, c[0x0][0x178], !P1 ;  /* 0x00005e001d007a0c */ /* 0x000fc60004fa1270 */
[----:B------:R0:W-:Y:S01]  /*5c6d0*/  @P6 STG.E.U16 [R6.64], R12 ;  /* 0x0000000c06006986 */ /* 0x0001e2000c101506 */
[----:B------:R-:W-:Y:S01]  /*5c6e0*/  ISETP.LT.AND P6, PT, R19, c[0x0][0x178], !P1 ;  /* 0x00005e0013007a0c */ /* 0x000fe20004fc1270 */
[C---:B------:R-:W-:Y:S01]  /*5c6f0*/  IMAD.WIDE R4, R16.reuse, 0x2, R2 ;  /* 0x0000000210047825 */ /* 0x040fe200078e0202 */
[----:B------:R-:W-:Y:S02]  /*5c700*/  IADD3 R14, R16, c[0x0][0x198], RZ ;  /* 0x00006600100e7a10 */ /* 0x000fe40007ffe0ff */
[----:B------:R-:W-:Y:S02]  /*5c710*/  PRMT R0, R25, 0x7632, R0 ;  /* 0x0000763219007816 */ /* 0x000fe40000000000 */
[----:B------:R-:W3:Y:S04]  /*5c720*/  LDL.LU R25, [R1+0x13c] ;  /* 0x00013c0001197983 */ /* 0x000ee80000300800 */
[----:B------:R1:W-:Y:S01]  /*5c730*/  @P2 STG.E.U16 [R4.64], R0 ;  /* 0x0000000004002986 */ /* 0x0003e2000c101506 */
[----:B0-----:R-:W-:-:S04]  /*5c740*/  IMAD.WIDE R6, R14, 0x2, R20 ;  /* 0x000000020e067825 */ /* 0x001fc800078e0214 */
[----:B------:R-:W-:Y:S01]  /*5c750*/  IMAD.WIDE R12, R14, 0x2, R10 ;  /* 0x000000020e0c7825 */ /* 0x000fe200078e020a */
[----:B------:R0:W-:Y:S01]  /*5c760*/  @P4 STG.E.U16 [R6.64], R26 ;  /* 0x0000001a06004986 */ /* 0x0001e2000c101506 */
[----:B----4-:R-:W-:Y:S02]  /*5c770*/  ISETP.GE.AND P2, PT, R22, c[0x0][0x17c], PT ;  /* 0x00005f0016007a0c */ /* 0x010fe40003f46270 */
[----:B-1----:R-:W-:Y:S01]  /*5c780*/  IMAD.WIDE R4, R14, 0x2, R8 ;  /* 0x000000020e047825 */ /* 0x002fe200078e0208 */
[----:B------:R1:W-:Y:S01]  /*5c790*/  @P5 STG.E.U16 [R12.64], R28 ;  /* 0x0000001c0c005986 */ /* 0x0003e2000c101506 */
[----:B------:R-:W-:Y:S02]  /*5c7a0*/  PRMT R0, R26, 0x7632, R0 ;  /* 0x000076321a007816 */ /* 0x000fe40000000000 */
[----:B------:R-:W-:Y:S01]  /*5c7b0*/  PRMT R17, R28, 0x7632, R17 ;  /* 0x000076321c117816 */ /* 0x000fe20000000011 */
[----:B------:R-:W4:Y:S01]  /*5c7c0*/  LDL.LU R22, [R1+0x1a44] ;  /* 0x001a440001167983 */ /* 0x000f220000300800 */
[----:B------:R-:W-:-:S03]  /*5c7d0*/  IADD3 R15, R14, c[0x0][0x198], RZ ;  /* 0x000066000e0f7a10 */ /* 0x000fc60007ffe0ff */
[----:B0-----:R-:W4:Y:S04]  /*5c7e0*/  LDL.LU R26, [R1+0xfc] ;  /* 0x0000fc00011a7983 */ /* 0x001f280000300800 */
[----:B-1----:R-:W4:Y:S04]  /*5c7f0*/  LDL.LU R28, [R1+0xdc] ;  /* 0x0000dc00011c7983 */ /* 0x002f280000300800 */
[----:B--2---:R0:W-:Y:S02]  /*5c800*/  @P6 STG.E.U16 [R4.64], R18 ;  /* 0x0000001204006986 */ /* 0x0041e4000c101506 */
[----:B0-----:R-:W-:Y:S01]  /*5c810*/  IMAD.WIDE R4, R14, 0x2, R2 ;  /* 0x000000020e047825 */ /* 0x001fe200078e0202 */
[----:B------:R-:W-:-:S02]  /*5c820*/  PRMT R14, R18, 0x7632, R14 ;  /* 0x00007632120e7816 */ /* 0x000fc4000000000e */
[----:B------:R-:W2:Y:S01]  /*5c830*/  LDL.LU R18, [R1+0x1a48] ;  /* 0x001a480001127983 */ /* 0x000ea20000300800 */
[----:B------:R-:W-:Y:S02]  /*5c840*/  ISETP.LT.AND P1, PT, R23, c[0x0][0x178], !P1 ;  /* 0x00005e0017007a0c */ /* 0x000fe40004f21270 */
[----:B------:R-:W-:Y:S02]  /*5c850*/  ISETP.LT.AND P4, PT, R27, c[0x0][0x178], !P3 ;  /* 0x00005e001b007a0c */ /* 0x000fe40005f81270 */
[----:B------:R-:W-:Y:S01]  /*5c860*/  ISETP.LT.AND P5, PT, R29, c[0x0][0x178], !P3 ;  /* 0x00005e001d007a0c */ /* 0x000fe20005fa1270 */
[----:B------:R-:W-:Y:S01]  /*5c870*/  IMAD.WIDE R6, R15, 0x2, R20 ;  /* 0x000000020f067825 */ /* 0x000fe200078e0214 */
[----:B------:R-:W-:Y:S02]  /*5c880*/  ISETP.LT.AND P6, PT, R19, c[0x0][0x178], !P3 ;  /* 0x00005e0013007a0c */ /* 0x000fe40005fc1270 */
[----:B---3--:R-:W-:Y:S01]  /*5c890*/  PRMT R16, R24, 0x7632, R16 ;  /* 0x0000763218107816 */ /* 0x008fe20000000010 */
[----:B------:R-:W-:Y:S01]  /*5c8a0*/  IMAD.WIDE R12, R15, 0x2, R10 ;  /* 0x000000020f0c7825 */ /* 0x000fe200078e020a */
[----:B------:R-:W-:-:S03]  /*5c8b0*/  ISETP.LT.AND P3, PT, R23, c[0x0][0x178], !P3 ;  /* 0x00005e0017007a0c */ /* 0x000fc60005f61270 */
[----:B------:R0:W-:Y:S04]  /*5c8c0*/  @P1 STG.E.U16 [R4.64], R24 ;  /* 0x0000001804001986 */ /* 0x0001e8000c101506 */
[----:B------:R1:W-:Y:S01]  /*5c8d0*/  @P4 STG.E.U16 [R6.64], R0 ;  /* 0x0000000006004986 */ /* 0x0003e2000c101506 */
[----:B------:R-:W-:-:S03]  /*5c8e0*/  ISETP.LT.AND P4, PT, R27, c[0x0][0x178], !P0 ;  /* 0x00005e001b007a0c */ /* 0x000fc60004781270 */
[----:B0-----:R-:W3:Y:S01]  /*5c8f0*/  LDL.LU R24, [R1+0xbc] ;  /* 0x0000bc0001187983 */ /* 0x001ee20000300800 */
[----:B------:R-:W-:-:S03]  /*5c900*/  IMAD.WIDE R4, R15, 0x2, R8 ;  /* 0x000000020f047825 */ /* 0x000fc600078e0208 */
[----:B------:R0:W-:Y:S01]  /*5c910*/  @P5 STG.E.U16 [R12.64], R17 ;  /* 0x000000110c005986 */ /* 0x0001e2000c101506 */
[----:B------:R-:W-:Y:S02]  /*5c920*/  ISETP.LT.AND P5, PT, R29, c[0x0][0x178], !P0 ;  /* 0x00005e001d007a0c */ /* 0x000fe400047a1270 */
[C---:B-1----:R-:W-:Y:S01]  /*5c930*/  IADD3 R0, R15.reuse, c[0x0][0x198], RZ ;  /* 0x000066000f007a10 */ /* 0x042fe20007ffe0ff */
[----:B------:R-:W-:Y:S01]  /*5c940*/  IMAD.WIDE R6, R15, 0x2, R2 ;  /* 0x000000020f067825 */ /* 0x000fe200078e0202 */
[----:B------:R1:W-:Y:S04]  /*5c950*/  @P6 STG.E.U16 [R4.64], R14 ;  /* 0x0000000e04006986 */ /* 0x0003e8000c101506 */
[----:B------:R4:W-:Y:S01]  /*5c960*/  @P3 STG.E.U16 [R6.64], R16 ;  /* 0x0000001006003986 */ /* 0x0009e2000c101506 */
[----:B0-----:R-:W-:Y:S01]  /*5c970*/  PRMT R12, R25, 0x7632, R12 ;  /* 0x00007632190c7816 */ /* 0x001fe2000000000c */
[----:B-1----:R-:W-:-:S04]  /*5c980*/  IMAD.WIDE R4, R0, 0x2, R20 ;  /* 0x0000000200047825 */ /* 0x002fc800078e0214 */
[----:B----4-:R-:W-:Y:S01]  /*5c990*/  IMAD.WIDE R6, R0, 0x2, R10 ;  /* 0x0000000200067825 */ /* 0x010fe200078e020a */
[----:B------:R0:W-:Y:S01]  /*5c9a0*/  @P4 STG.E.U16 [R4.64], R25 ;  /* 0x0000001904004986 */ /* 0x0001e2000c101506 */
[----:B------:R-:W-:-:S03]  /*5c9b0*/  PRMT R13, R26, 0x7632, R13 ;  /* 0x000076321a0d7816 */ /* 0x000fc6000000000d */
[----:B------:R1:W-:Y:S04]  /*5c9c0*/  @P5 STG.E.U16 [R6.64], R26 ;  /* 0x0000001a06005986 */ /* 0x0003e8000c101506 */
[----:B0-----:R-:W4:Y:S01]  /*5c9d0*/  LDL.LU R25, [R1+0x14c] ;  /* 0x00014c0001197983 */ /* 0x001f220000300800 */
[----:B--2---:R-:W-:-:S03]  /*5c9e0*/  ISETP.GE.AND P3, PT, R18, c[0x0][0x17c], PT ;  /* 0x00005f0012007a0c */ /* 0x004fc60003f66270 */
[----:B------:R-:W2:Y:S04]  /*5c9f0*/  LDL.LU R18, [R1+0x1a4c] ;  /* 0x001a4c0001127983 */ /* 0x000ea80000300800 */
[----:B------:R-:W2:Y:S04]  /*5ca00*/  LDL.LU R17, [R1+0x1a50] ;  /* 0x001a500001117983 */ /* 0x000ea80000300800 */
[----:B-1----:R-:W2:Y:S01]  /*5ca10*/  LDL.LU R26, [R1+0x11c] ;  /* 0x00011c00011a7983 */ /* 0x002ea20000300800 */
[----:B------:R-:W-:Y:S02]  /*5ca20*/  ISETP.LT.AND P6, PT, R19, c[0x0][0x178], !P0 ;  /* 0x00005e0013007a0c */ /* 0x000fe400047c1270 */
[----:B------:R-:W-:Y:S01]  /*5ca30*/  ISETP.LT.AND P0, PT, R23, c[0x0][0x178], !P0 ;  /* 0x00005e0017007a0c */ /* 0x000fe20004701270 */
[----:B------:R-:W-:Y:S01]  /*5ca40*/  IMAD.WIDE R4, R0, 0x2, R8 ;  /* 0x0000000200047825 */ /* 0x000fe200078e0208 */
[----:B------:R-:W-:-:S02]  /*5ca50*/  ISETP.LT.AND P4, PT, R27, c[0x0][0x178], !P2 ;  /* 0x00005e001b007a0c */ /* 0x000fc40005781270 */
[C---:B------:R-:W-:Y:S01]  /*5ca60*/  IADD3 R14, R0.reuse, c[0x0][0x198], RZ ;  /* 0x00006600000e7a10 */ /* 0x040fe20007ffe0ff */
[----:B------:R-:W-:Y:S01]  /*5ca70*/  IMAD.WIDE R6, R0, 0x2, R2 ;  /* 0x0000000200067825 */ /* 0x000fe200078e0202 */
[----:B------:R-:W-:Y:S02]  /*5ca80*/  ISETP.LT.AND P5, PT, R29, c[0x0][0x178], !P2 ;  /* 0x00005e001d007a0c */ /* 0x000fe400057a1270 */
[----:B------:R-:W-:-:S03]  /*5ca90*/  PRMT R0, R28, 0x7632, R0 ;  /* 0x000076321c007816 */ /* 0x000fc60000000000 */
[----:B------:R0:W-:Y:S01]  /*5caa0*/  @P6 STG.E.U16 [R4.64], R28 ;  /* 0x0000001c04006986 */ /* 0x0001e2000c101506 */
[----:B------:R-:W-:-:S03]  /*5cab0*/  ISETP.GE.AND P1, PT, R22, c[0x0][0x17c], PT ;  /* 0x00005f0016007a0c */ /* 0x000fc60003f26270 */
[----:B---3--:R1:W-:Y:S01]  /*5cac0*/  @P0 STG.E.U16 [R6.64], R24 ;  /* 0x0000001806000986 */ /* 0x0083e2000c101506 */
[----:B------:R-:W-:Y:S02]  /*5cad0*/  ISETP.LT.AND P0, PT, R19, c[0x0][0x178], !P2 ;  /* 0x00005e0013007a0c */ /* 0x000fe40005701270 */
[----:B------:R-:W-:Y:S01]  /*5cae0*/  ISETP.LT.AND P2, PT, R23, c[0x0][0x178], !P2 ;  /* 0x00005e0017007a0c */ /* 0x000fe20005741270 */
[C---:B0-----:R-:W-:Y:S01]  /*5caf0*/  IMAD.WIDE R4, R14.reuse, 0x2, R20 ;  /* 0x000000020e047825 */ /* 0x041fe200078e0214 */
[----:B------:R-:W3:Y:S01]  /*5cb00*/  LDL.LU R28, [R1+0x10c] ;  /* 0x00010c00011c7983 */ /* 0x000ee20000300800 */
[----:B------:R-:W-:Y:S02]  /*5cb10*/  ISETP.LT.AND P6, PT, R27, c[0x0][0x178], !P1 ;  /* 0x00005e001b007a0c */ /* 0x000fe40004fc1270 */
[----:B-1----:R-:W-:Y:S01]  /*5cb20*/  IMAD.WIDE R6, R14, 0x2, R10 ;  /* 0x000000020e067825 */ /* 0x002fe200078e020a */
[----:B------:R0:W-:Y:S01]  /*5cb30*/  @P4 STG.E.U16 [R4.64], R12 ;  /* 0x0000000c04004986 */ /* 0x0001e2000c101506 */
[----:B------:R-:W-:-:S02]  /*5cb40*/  PRMT R15, R24, 0x7632, R15 ;  /* 0x00007632180f7816 */ /* 0x000fc4000000000f */
[----:B------:R-:W-:Y:S01]  /*5cb50*/  ISETP.LT.AND P4, PT, R29, c[0x0][0x178], !P1 ;  /* 0x00005e001d007a0c */ /* 0x000fe20004f81270 */
[----:B------:R-:W3:Y:S01]  /*5cb60*/  LDL.LU R24, [R1+0x9c] ;  /* 0x00009c0001187983 */ /* 0x000ee20000300800 */
[----:B------:R-:W-:-:S03]  /*5cb70*/  IADD3 R16, R14, c[0x0][0x198], RZ ;  /* 0x000066000e107a10 */ /* 0x000fc60007ffe0ff */
[----:B------:R1:W-:Y:S01]  /*5cb80*/  @P5 STG.E.U16 [R6.64], R13 ;  /* 0x0000000d06005986 */ /* 0x0003e2000c101506 */
[----:B0-----:R-:W-:-:S05]  /*5cb90*/  IMAD.WIDE R4, R14, 0x2, R8 ;  /* 0x000000020e047825 */ /* 0x001fca00078e0208 */
[----:B------:R0:W-:Y:S01]  /*5cba0*/  @P0 STG.E.U16 [R4.64], R0 ;  /* 0x0000000004000986 */ /* 0x0001e2000c101506 */
[----:B-1----:R-:W-:-:S04]  /*5cbb0*/  IMAD.WIDE R6, R14, 0x2, R2 ;  /* 0x000000020e067825 */ /* 0x002fc800078e0202 */
[C---:B------:R-:W-:Y:S01]  /*5cbc0*/  IMAD.WIDE R12, R16.reuse, 0x2, R20 ;  /* 0x00000002100c7825 */ /* 0x040fe200078e0214 */
[----:B------:R-:W-:Y:S03]  /*5cbd0*/  @P2 STG.E.U16 [R6.64], R15 ;  /* 0x0000000f06002986 */ /* 0x000fe6000c101506 */
[----:B0-----:R-:W-:Y:S01]  /*5cbe0*/  IMAD.WIDE R4, R16, 0x2, R10 ;  /* 0x0000000210047825 */ /* 0x001fe200078e020a */
[----:B----4-:R0:W-:Y:S02]  /*5cbf0*/  @P6 STG.E.U16 [R12.64], R25 ;  /* 0x000000190c006986 */ /* 0x0101e4000c101506 */
[----:B0-----:R-:W-:Y:S02]  /*5cc00*/  PRMT R12, R25, 0x7632, R12 ;  /* 0x00007632190c7816 */ /* 0x001fe4000000000c */
[----:B--2---:R-:W-:Y:S02]  /*5cc10*/  ISETP.GE.AND P0, PT, R18, c[0x0][0x17c], PT ;  /* 0x00005f0012007a0c */ /* 0x004fe40003f06270 */
[----:B------:R-:W2:Y:S04]  /*5cc20*/  LDL.LU R18, [R1+0x27c] ;  /* 0x00027c0001127983 */ /* 0x000ea80000300800 */
[----:B------:R-:W4:Y:S01]  /*5cc30*/  LDL.LU R22, [R1+0x21c] ;  /* 0x00021c0001167983 */ /* 0x000f220000300800 */
[----:B------:R-:W-:-:S03]  /*5cc40*/  PRMT R13, R26, 0x7632, R13 ;  /* 0x000076321a0d7816 */ /* 0x000fc6000000000d */
[----:B------:R0:W-:Y:S04]  /*5cc50*/  @P4 STG.E.U16 [R4.64], R26 ;  /* 0x0000001a04004986 */ /* 0x0001e8000c101506 */
[----:B0-----:R-:W4:Y:S04]  /*5cc60*/  LDL.LU R26, [R1+0x1a58] ;  /* 0x001a5800011a7983 */ /* 0x001f280000300800 */
[----:B------:R-:W4:Y:S01]  /*5cc70*/  LDL.LU R25, [R1+0x1a54] ;  /* 0x001a540001197983 */ /* 0x000f220000300800 */
[----:B------:R-:W-:Y:S02]  /*5cc80*/  ISETP.LT.AND P5, PT, R19, c[0x0][0x178], !P1 ;  /* 0x00005e0013007a0c */ /* 0x000fe40004fa1270 */
[----:B------:R-:W-:Y:S01]  /*5cc90*/  ISETP.LT.AND P1, PT, R23, c[0x0][0x178], !P1 ;  /* 0x00005e0017007a0c */ /* 0x000fe20004f21270 */
[----:B------:R-:W-:Y:S01]  /*5cca0*/  IMAD.WIDE R6, R16, 0x2, R8 ;  /* 0x0000000210067825 */ /* 0x000fe200078e0208 */
[----:B------:R-:W-:-:S02]  /*5ccb0*/  ISETP.LT.AND P2, PT, R27, c[0x0][0x178], !P3 ;  /* 0x00005e001b007a0c */ /* 0x000fc40005f41270 */
[C---:B------:R-:W-:Y:S01]  /*5ccc0*/  IADD3 R0, R16.reuse, c[0x0][0x198], RZ ;  /* 0x0000660010007a10 */ /* 0x040fe20007ffe0ff */
[----:B------:R-:W-:Y:S01]  /*5ccd0*/  IMAD.WIDE R4, R16, 0x2, R2 ;  /* 0x0000000210047825 */ /* 0x000fe200078e0202 */
[----:B------:R-:W-:-:S05]  /*5cce0*/  ISETP.LT.AND P4, PT, R29, c[0x0][0x178], !P3 ;  /* 0x00005e001d007a0c */ /* 0x000fca0005f81270 */
[----:B---3--:R0:W-:Y:S01]  /*5ccf0*/  @P5 STG.E.U16 [R6.64], R28 ;  /* 0x0000001c06005986 */ /* 0x0081e2000c101506 */
[----:B------:R-:W-:Y:S02]  /*5cd00*/  ISETP.LT.AND P5, PT, R19, c[0x0][0x178], !P3 ;  /* 0x00005e0013007a0c */ /* 0x000fe40005fa1270 */
[----:B------:R-:W-:Y:S01]  /*5cd10*/  PRMT R14, R28, 0x7632, R14 ;  /* 0x000076321c0e7816 */ /* 0x000fe2000000000e */
[----:B------:R1:W-:Y:S01]  /*5cd20*/  @P1 STG.E.U16 [R4.64], R24 ;  /* 0x0000001804001986 */ /* 0x0003e2000c101506 */
[----:B------:R-:W-:Y:S02]  /*5cd30*/  ISETP.LT.AND P3, PT, R23, c[0x0][0x178], !P3 ;  /* 0x00005e0017007a0c */ /* 0x000fe40005f61270 */
[----:B------:R-:W-:Y:S01]  /*5cd40*/  ISETP.LT.AND P1, PT, R27, c[0x0][0x178], !P0 ;  /* 0x00005e001b007a0c */ /* 0x000fe20004721270 */
[C---:B0-----:R-:W-:Y:S01]  /*5cd50*/  IMAD.WIDE R6, R0.reuse, 0x2, R20 ;  /* 0x0000000200067825 */ /* 0x041fe200078e0214 */
[----:B------:R-:W3:Y:S01]  /*5cd60*/  LDL.LU R28, [R1+0x26c] ;  /* 0x00026c00011c7983 */ /* 0x000ee20000300800 */
[----:B------:R-:W-:-:S02]  /*5cd70*/  IADD3 R15, R0, c[0x0][0x198], RZ ;  /* 0x00006600000f7a10 */ /* 0x000fc40007ffe0ff */
[----:B-1----:R-:W-:Y:S01]  /*5cd80*/  IMAD.WIDE R4, R0, 0x2, R10 ;  /* 0x0000000200047825 */ /* 0x002fe200078e020a */
[----:B------:R0:W-:Y:S01]  /*5cd90*/  @P2 STG.E.U16 [R6.64], R12 ;  /* 0x0000000c06002986 */ /* 0x0001e2000c101506 */
[----:B------:R-:W-:-:S03]  /*5cda0*/  ISETP.LT.AND P2, PT, R29, c[0x0][0x178], !P0 ;  /* 0x00005e001d007a0c */ /* 0x000fc60004741270 */
[----:B------:R1:W-:Y:S01]  /*5cdb0*/  @P4 STG.E.U16 [R4.64], R13 ;  /* 0x0000000d04004986 */ /* 0x0003e2000c101506 */
[----:B------:R-:W-:Y:S01]  /*5cdc0*/  ISETP.GE.AND P6, PT, R17, c[0x0][0x17c], PT ;  /* 0x00005f0011007a0c */ /* 0x000fe20003fc6270 */
[----:B0-----:R-:W-:Y:S01]  /*5cdd0*/  IMAD.WIDE R6, R0, 0x2, R8 ;  /* 0x0000000200067825 */ /* 0x001fe200078e0208 */
[----:B------:R-:W-:Y:S02]  /*5cde0*/  PRMT R12, R24, 0x7632, R12 ;  /* 0x00007632180c7816 */ /* 0x000fe4000000000c */
[----:B------:R-:W3:Y:S01]  /*5cdf0*/  LDL.LU R24, [R1+0x16c] ;  /* 0x00016c0001187983 */ /* 0x000ee20000300800 */
[----:B-1----:R-:W-:-:S03]  /*5ce00*/  IMAD.WIDE R4, R0, 0x2, R2 ;  /* 0x0000000200047825 */ /* 0x002fc600078e0202 */
[----:B------:R0:W-:Y:S01]  /*5ce10*/  @P5 STG.E.U16 [R6.64], R14 ;  /* 0x0000000e06005986 */ /* 0x0001e2000c101506 */
[----:B------:R-:W-:-:S03]  /*5ce20*/  IMAD.WIDE R16, R15, 0x2, R10 ;  /* 0x000000020f107825 */ /* 0x000fc600078e020a */
[----:B------:R-:W-:Y:S01]  /*5ce30*/  @P3 STG.E.U16 [R4.64], R12 ;  /* 0x0000000c04003986 */ /* 0x000fe2000c101506 */
[----:B0-----:R-:W-:-:S05]  /*5ce40*/  IMAD.WIDE R6, R15, 0x2, R20 ;  /* 0x000000020f067825 */ /* 0x001fca00078e0214 */
[----:B--2---:R-:W-:Y:S04]  /*5ce50*/  @P1 STG.E.U16 [R6.64], R18 ;  /* 0x0000001206001986 */ /* 0x004fe8000c101506 */
[----:B----4-:R0:W-:Y:S02]  /*5ce60*/  @P2 STG.E.U16 [R16.64], R22 ;  /* 0x0000001610002986 */ /* 0x0101e4000c101506 */
[----:B0-----:R-:W-:Y:S02]  /*5ce70*/  PRMT R16, R18, 0x7632, R16 ;  /* 0x0000763212107816 */ /* 0x001fe40000000010 */
[----:B------:R-:W-:Y:S02]  /*5ce80*/  ISETP.GE.AND P5, PT, R26, c[0x0][0x17c], PT ;  /* 0x00005f001a007a0c */ /* 0x000fe40003fa6270 */
[----:B------:R-:W2:Y:S01]  /*5ce90*/  LDL.LU R26, [R1+0x1b0] ;  /* 0x0001b000011a7983 */ /* 0x000ea20000300800 */
[----:B------:R-:W-:-:S03]  /*5cea0*/  ISETP.GE.AND P3, PT, R25, c[0x0][0x17c], PT ;  /* 0x00005f0019007a0c */ /* 0x000fc60003f66270 */
[----:B------:R-:W4:Y:S04]  /*5ceb0*/  LDL.LU R25, [R1+0x180] ;  /* 0x0001800001197983 */ /* 0x000f280000300800 */
[----:B------:R0:W-:Y:S04]  /*5cec0*/  STL [R1+0x1bd0], R17 ;  /* 0x001bd01101007387 */ /* 0x0001e80000100800 */
[----:B------:R-:W4:Y:S01]  /*5ced0*/  LDL.LU R18, [R1+0x1a5c] ;  /* 0x001a5c0001127983 */ /* 0x000f220000300800 */
[----:B------:R-:W-:Y:S02]  /*5cee0*/  ISETP.LT.AND P4, PT, R19, c[0x0][0x178], !P0 ;  /* 0x00005e0013007a0c */ /* 0x000fe40004781270 */
[----:B------:R-:W-:Y:S01]  /*5cef0*/  ISETP.LT.AND P0, PT, R23, c[0x0][0x178], !P0 ;  /* 0x00005e0017007a0c */ /* 0x000fe20004701270 */
[----:B------:R-:W-:Y:S01]  /*5cf00*/  IMAD.WIDE R4, R15, 0x2, R8 ;  /* 0x000000020f047825 */ /* 0x000fe200078e0208 */
[----:B------:R-:W-:Y:S01]  /*5cf10*/  ISETP.LT.AND P2, PT, R27, c[0x0][0x178], !P6 ;  /* 0x00005e001b007a0c */ /* 0x000fe20007741270 */
[----:B0-----:R-:W4:Y:S01]  /*5cf20*/  LDL.LU R17, [R1+0x1a0] ;  /* 0x0001a00001117983 */ /* 0x001f220000300800 */
[----:B------:R-:W-:-:S02]  /*5cf30*/  ISETP.LT.AND P1, PT, R29, c[0x0][0x178], !P6 ;  /* 0x00005e001d007a0c */ /* 0x000fc40007721270 */
[----:B------:R-:W-:Y:S02]  /*5cf40*/  IADD3 R0, R15, c[0x0][0x198], RZ ;  /* 0x000066000f007a10 */ /* 0x000fe40007ffe0ff */
[----:B------:R-:W-:-:S03]  /*5cf50*/  PRMT R14, R22, 0x7632, R14 ;  /* 0x00007632160e7816 */ /* 0x000fc6000000000e */
[C---:B------:R-:W-:Y:S01]  /*5cf60*/  IMAD.WIDE R6, R0.reuse, 0x2, R20 ;  /* 0x0000000200067825 */ /* 0x040fe200078e0214 */
[----:B---3--:R0:W-:Y:S01]  /*5cf70*/  @P4 STG.E.U16 [R4.64], R28 ;  /* 0x0000001c04004986 */ /* 0x0081e2000c101506 */
[----:B------:R-:W-:Y:S02]  /*5cf80*/  ISETP.LT.AND P4, PT, R19, c[0x0][0x178], !P6 ;  /* 0x00005e0013007a0c */ /* 0x000fe40007781270 */
[----:B------:R-:W-:Y:S01]  /*5cf90*/  IMAD.WIDE R12, R0, 0x2, R10 ;  /* 0x00000002000c7825 */ /* 0x000fe200078e020a */
[----:B------:R-:W-:-:S03]  /*5cfa0*/  ISETP.LT.AND P6, PT, R23, c[0x0][0x178], !P6 ;  /* 0x00005e0017007a0c */ /* 0x000fc600077c1270 */
[----:B0-----:R-:W-:Y:S01]  /*5cfb0*/  IMAD.WIDE R4, R15, 0x2, R2 ;  /* 0x000000020f047825 */ /* 0x001fe200078e0202 */
[----:B------:R-:W-:Y:S02]  /*5cfc0*/  PRMT R15, R28, 0x7632, R15 ;  /* 0x000076321c0f7816 */ /* 0x000fe4000000000f */
[----:B------:R-:W3:Y:S04]  /*5cfd0*/  LDL.LU R28, [R1+0x170] ;  /* 0x00017000011c7983 */ /* 0x000ee80000300800 */
        /* <DEDUP_REMOVED lines=13> */
[----:B----4-:R-:W-:Y:S02]  /*5d0b0*/  ISETP.GE.AND P2, PT, R18, c[0x0][0x17c], PT ;  /* 0x00005f0012007a0c */ /* 0x010fe40003f46270 */
[----:B------:R-:W2:Y:S04]  /*5d0c0*/  LDL.LU R18, [R1+0x1a60] ;  /* 0x001a600001127983 */ /* 0x000ea80000300800 */
[----:B0-----:R-:W4:Y:S01]  /*5d0d0*/  LDL.LU R26, [R1+0x1a64] ;  /* 0x001a6400011a7983 */ /* 0x001f220000300800 */
[----:B------:R-:W-:-:S02]  /*5d0e0*/  ISETP.LT.AND P1, PT, R29, c[0x0][0x178], !P5 ;  /* 0x00005e001d007a0c */ /* 0x000fc40006f21270 */
[----:B------:R-:W-:Y:S01]  /*5d0f0*/  ISETP.LT.AND P4, PT, R19, c[0x0][0x178], !P5 ;  /* 0x00005e0013007a0c */ /* 0x000fe20006f81270 */
[C---:B------:R-:W-:Y:S01]  /*5d100*/  IMAD.WIDE R12, R14.reuse, 0x2, R10 ;  /* 0x000000020e0c7825 */ /* 0x040fe200078e020a */
[----:B------:R-:W-:Y:S01]  /*5d110*/  ISETP.LT.AND P5, PT, R23, c[0x0][0x178], !P5 ;  /* 0x00005e0017007a0c */ /* 0x000fe20006fa1270 */
[----:B------:R-:W4:Y:S01]  /*5d120*/  LDL.LU R22, [R1+0x280] ;  /* 0x0002800001167983 */ /* 0x000f220000300800 */
[----:B------:R-:W-:Y:S01]  /*5d130*/  ISETP.LT.AND P6, PT, R27, c[0x0][0x178], !P3 ;  /* 0x00005e001b007a0c */ /* 0x000fe20005fc1270 */
[C---:B------:R-:W-:Y:S01]  /*5d140*/  IMAD.WIDE R4, R14.reuse, 0x2, R8 ;  /* 0x000000020e047825 */ /* 0x040fe200078e0208 */
[C---:B------:R-:W-:Y:S01]  /*5d150*/  IADD3 R15, R14.reuse, c[0x0][0x198], RZ ;  /* 0x000066000e0f7a10 */ /* 0x040fe20007ffe0ff */
[----:B------:R-:W4:Y:S01]  /*5d160*/  LDL.LU R24, [R1+0x220] ;  /* 0x0002200001187983 */ /* 0x000f220000300800 */
[----:B------:R-:W-:Y:S01]  /*5d170*/  ISETP.LT.AND P0, PT, R29, c[0x0][0x178], !P3 ;  /* 0x00005e001d007a0c */ /* 0x000fe20005f01270 */
[----:B------:R-:W-:Y:S02]  /*5d180*/  IMAD.WIDE R6, R14, 0x2, R2 ;  /* 0x000000020e067825 */ /* 0x000fe400078e0202 */
[----:B------:R0:W-:Y:S04]  /*5d190*/  @P1 STG.E.U16 [R12.64], R25 ;  /* 0x000000190c001986 */ /* 0x0001e8000c101506 */
[----:B------:R1:W-:Y:S01]  /*5d1a0*/  @P4 STG.E.U16 [R4.64], R17 ;  /* 0x0000001104004986 */ /* 0x0003e2000c101506 */
[----:B------:R-:W-:Y:S01]  /*5d1b0*/  ISETP.LT.AND P4, PT, R19, c[0x0][0x178], !P3 ;  /* 0x00005e0013007a0c */ /* 0x000fe20005f81270 */
[----:B0-----:R-:W-:-:S02]  /*5d1c0*/  IMAD.WIDE R12, R15, 0x2, R20 ;  /* 0x000000020f0c7825 */ /* 0x001fc400078e0214 */
[----:B---3--:R0:W-:Y:S04]  /*5d1d0*/  @P5 STG.E.U16 [R6.64], R28 ;  /* 0x0000001c06005986 */ /* 0x0081e8000c101506 */
[----:B------:R3:W-:Y:S01]  /*5d1e0*/  @P6 STG.E.U16 [R12.64], R0 ;  /* 0x000000000c006986 */ /* 0x0007e2000c101506 */
[----:B-1----:R-:W-:-:S04]  /*5d1f0*/  IMAD.WIDE R4, R15, 0x2, R8 ;  /* 0x000000020f047825 */ /* 0x002fc800078e0208 */
[----:B0-----:R-:W-:Y:S01]  /*5d200*/  IMAD.WIDE R6, R15, 0x2, R10 ;  /* 0x000000020f067825 */ /* 0x001fe200078e020a */
[----:B---3--:R-:W-:Y:S02]  /*5d210*/  PRMT R0, R25, 0x7632, R0 ;  /* 0x0000763219007816 */ /* 0x008fe40000000000 */
[----:B------:R-:W-:-:S03]  /*5d220*/  PRMT R12, R17, 0x7632, R12 ;  /* 0x00007632110c7816 */ /* 0x000fc6000000000c */
[----:B------:R0:W-:Y:S01]  /*5d230*/  @P0 STG.E.U16 [R6.64], R0 ;  /* 0x0000000006000986 */ /* 0x0001e2000c101506 */
[----:B------:R-:W-:-:S03]  /*5d240*/  PRMT R14, R28, 0x7632, R14 ;  /* 0x000076321c0e7816 */ /* 0x000fc6000000000e */
[----:B------:R1:W-:Y:S01]  /*5d250*/  @P4 STG.E.U16 [R4.64], R12 ;  /* 0x0000000c04004986 */ /* 0x0003e2000c101506 */
[C---:B0-----:R-:W-:Y:S01]  /*5d260*/  IADD3 R0, R15.reuse, c[0x0][0x198], RZ ;  /* 0x000066000f007a10 */ /* 0x041fe20007ffe0ff */
[----:B-1----:R-:W-:Y:S01]  /*5d270*/  IMAD.WIDE R4, R15, 0x2, R2 ;  /* 0x000000020f047825 */ /* 0x002fe200078e0202 */
[----:B--2---:R-:W-:Y:S02]  /*5d280*/  ISETP.GE.AND P1, PT, R18, c[0x0][0x17c], PT ;  /* 0x00005f0012007a0c */ /* 0x004fe40003f26270 */
[----:B------:R-:W2:Y:S01]  /*5d290*/  LDL.LU R18, [R1+0x1c0] ;  /* 0x0001c00001127983 */ /* 0x000ea20000300800 */
[----:B----4-:R-:W-:-:S03]  /*5d2a0*/  ISETP.GE.AND P0, PT, R26, c[0x0][0x17c], PT ;  /* 0x00005f001a007a0c */ /* 0x010fc60003f06270 */
[----:B------:R-:W3:Y:S04]  /*5d2b0*/  LDL.LU R25, [R1+0x190] ;  /* 0x0001900001197983 */ /* 0x000ee80000300800 */
[----:B------:R-:W4:Y:S04]  /*5d2c0*/  LDL.LU R17, [R1+0x1bd0] ;  /* 0x001bd00001117983 */ /* 0x000f280000300800 */
[----:B------:R-:W4:Y:S04]  /*5d2d0*/  LDL.LU R26, [R1+0x290] ;  /* 0x00029000011a7983 */ /* 0x000f280000300800 */
[----:B------:R-:W4:Y:S04]  /*5d2e0*/  LDL.LU R28, [R1+0x250] ;  /* 0x00025000011c7983 */ /* 0x000f280000300800 */
[----:B------:R-:W4:Y:S01]  /*5d2f0*/  LDL.LU R15, [R1+0x1a68] ;  /* 0x001a6800010f7983 */ /* 0x000f220000300800 */
[----:B------:R-:W-:-:S02]  /*5d300*/  ISETP.LT.AND P3, PT, R23, c[0x0][0x178], !P3 ;  /* 0x00005e0017007a0c */ /* 0x000fc40005f61270 */
[----:B------:R-:W-:Y:S02]  /*5d310*/  ISETP.LT.AND P6, PT, R27, c[0x0][0x178], !P2 ;  /* 0x00005e001b007a0c */ /* 0x000fe400057c1270 */
[----:B------:R-:W-:Y:S02]  /*5d320*/  ISETP.LT.AND P5, PT, R29, c[0x0][0x178], !P2 ;  /* 0x00005e001d007a0c */ /* 0x000fe400057a1270 */
[----:B------:R-:W-:Y:S02]  /*5d330*/  ISETP.LT.AND P4, PT, R19, c[0x0][0x178], !P2 ;  /* 0x00005e0013007a0c */ /* 0x000fe40005781270 */
[----:B------:R-:W-:Y:S01]  /*5d340*/  ISETP.LT.AND P2, PT, R23, c[0x0][0x178], !P2 ;  /* 0x00005e0017007a0c */ /* 0x000fe20005741270 */
[----:B------:R-:W-:-:S04]  /*5d350*/  IMAD.WIDE R6, R0, 0x2, R20 ;  /* 0x0000000200067825 */ /* 0x000fc800078e0214 */
[C---:B------:R-:W-:Y:S01]  /*5d360*/  IMAD.WIDE R12, R0.reuse, 0x2, R10 ;  /* 0x00000002000c7825 */ /* 0x040fe200078e020a */
[----:B------:R0:W-:Y:S04]  /*5d370*/  @P3 STG.E.U16 [R4.64], R14 ;  /* 0x0000000e04003986 */ /* 0x0001e8000c101506 */
[----:B------:R1:W-:Y:S04]  /*5d380*/  @P6 STG.E.U16 [R6.64], R22 ;  /* 0x0000001606006986 */ /* 0x0003e8000c101506 */
[----:B------:R-:W-:Y:S01]  /*5d390*/  @P5 STG.E.U16 [R12.64], R24 ;  /* 0x000000180c005986 */ /* 0x000fe2000c101506 */
[----:B0-----:R-:W-:-:S04]  /*5d3a0*/  IMAD.WIDE R4, R0, 0x2, R8 ;  /* 0x0000000200047825 */ /* 0x001fc800078e0208 */
[C---:B-1----:R-:W-:Y:S01]  /*5d3b0*/  IMAD.WIDE R6, R0.reuse, 0x2, R2 ;  /* 0x0000000200067825 */ /* 0x042fe200078e0202 */
[----:B------:R-:W-:Y:S02]  /*5d3c0*/  IADD3 R14, R0, c[0x0][0x198], RZ ;  /* 0x00006600000e7a10 */ /* 0x000fe40007ffe0ff */
        /* <DEDUP_REMOVED lines=15> */
[----:B------:R-:W-:-:S05]  /*5d4c0*/  ISETP.LT.AND P1, PT, R23, c[0x0][0x178], !P1 ;  /* 0x00005e0017007a0c */ /* 0x000fca0004f21270 */
[----:B------:R0:W-:Y:S01]  /*5d4d0*/  @P6 STG.E.U16 [R12.64], R0 ;  /* 0x000000000c006986 */ /* 0x0001e2000c101506 */
[----:B------:R-:W-:-:S03]  /*5d4e0*/  ISETP.LT.AND P6, PT, R27, c[0x0][0x178], !P0 ;  /* 0x00005e001b007a0c */ /* 0x000fc600047c1270 */
        /* <DEDUP_REMOVED lines=58> */
[----:B------:R-:W-:-:S05]  /*5d890*/  IADD3 R14, R0, c[0x0][0x198], RZ ;  /* 0x00006600000e7a10 */ /* 0x000fca0007ffe0ff */
[----:B------:R0:W-:Y:S01]  /*5d8a0*/  @P2 STG.E.U16 [R12.64], R25 ;  /* 0x000000190c002986 */ /* 0x0001e2000c101506 */
[----:B------:R-:W-:Y:S01]  /*5d8b0*/  ISETP.LT.AND P2, PT, R29, c[0x0][0x178], !P1 ;  /* 0x00005e001d007a0c */ /* 0x000fe20004f41270 */
        /* <DEDUP_REMOVED lines=34> */
[----:B------:R0:W-:Y:S03]  /*5dae0*/  @P4 STG.E.U16 [R6.64], R22 ;  /* 0x0000001606004986 */ /* 0x0001e6000c101506 */
[C---:B------:R-:W-:Y:S01]  /*5daf0*/  IMAD.WIDE R4, R0.reuse, 0x2, R8 ;  /* 0x0000000200047825 */ /* 0x040fe200078e0208 */
[C---:B------:R-:W-:Y:S01]  /*5db00*/  IADD3 R14, R0.reuse, c[0x0][0x198], RZ ;  /* 0x00006600000e7a10 */ /* 0x040fe20007ffe0ff */
[----:B------:R-:W-:Y:S02]  /*5db10*/  @P5 STG.E.U16 [R12.64], R24 ;  /* 0x000000180c005986 */ /* 0x000fe4000c101506 */
        /* <DEDUP_REMOVED lines=27> */
[----:B------:R1:W-:Y:S01]  /*5dcd0*/  @P3 STG.E.U16 [R6.64], R17 ;  /* 0x0000001106003986 */ /* 0x0003e2000c101506 */
[----:B------:R-:W-:Y:S02]  /*5dce0*/  ISETP.LT.AND P4, PT, R19, c[0x0][0x178], !P2 ;  /* 0x00005e0013007a0c */ /* 0x000fe40005781270 */
[----:B------:R-:W-:Y:S01]  /*5dcf0*/  ISETP.LT.AND P3, PT, R23, c[0x0][0x178], !P2 ;  /* 0x00005e0017007a0c */ /* 0x000fe20005761270 */
        /* <DEDUP_REMOVED lines=16> */
[----:B------:R-:W-:Y:S01]  /*5de00*/  ISETP.LT.AND P5, PT, R29, c[0x0][0x178], !P1 ;  /* 0x00005e001d007a0c */ /* 0x000fe20004fa1270 */
[----:B------:R-:W-:-:S04]  /*5de10*/  IMAD.WIDE R12, R16, 0x2, R20 ;  /* 0x00000002100c7825 */ /* 0x000fc800078e0214 */
[----:B------:R-:W-:Y:S01]  /*5de20*/  IMAD.WIDE R14, R16, 0x2, R10 ;  /* 0x00000002100e7825 */ /* 0x000fe200078e020a */
[----:B------:R-:W-:Y:S04]  /*5de30*/  STL [R1+0x1bc0], R17 ;  /* 0x001bc01101007387 */ /* 0x000fe80000100800 */
[----:B----4-:R0:W-:Y:S01]  /*5de40*/  @P4 STG.E.U16 [R4.64], R0 ;  /* 0x0000000004004986 */ /* 0x0101e2000c101506 */
[----:B------:R-:W-:-:S03]  /*5de50*/  ISETP.LT.AND P4, PT, R19, c[0x0][0x178], !P1 ;  /* 0x00005e0013007a0c */ /* 0x000fc60004f81270 */
[----:B------:R-:W-:Y:S01]  /*5de60*/  @P3 STG.E.U16 [R6.64], R24 ;  /* 0x0000001806003986 */ /* 0x000fe2000c101506 */
[----:B------:R-:W-:-:S03]  /*5de70*/  ISETP.LT.AND P3, PT, R23, c[0x0][0x178], !P1 ;  /* 0x00005e0017007a0c */ /* 0x000fc60004f61270 */
[----:B------:R1:W-:Y:S04]  /*5de80*/  @P6 STG.E.U16 [R12.64], R17 ;  /* 0x000000110c006986 */ /* 0x0003e8000c101506 */
[----:B------:R4:W-:Y:S01]  /*5de90*/  @P5 STG.E.U16 [R14.64], R18 ;  /* 0x000000120e005986 */ /* 0x0009e2000c101506 */
[----:B------:R-:W-:Y:S01]  /*5dea0*/  ISETP.LT.AND P5, PT, R27, c[0x0][0x178], !P0 ;  /* 0x00005e001b007a0c */ /* 0x000fe200047a1270 */
[----:B0-----:R-:W-:Y:S02]  /*5deb0*/  IMAD.WIDE R4, R16, 0x2, R8 ;  /* 0x0000000210047825 */ /* 0x001fe400078e0208 */
[----:B-1----:R-:W3:Y:S01]  /*5dec0*/  LDL.LU R17, [R1+0x234] ;  /* 0x0002340001117983 */ /* 0x002ee20000300800 */
[----:B------:R-:W-:Y:S02]  /*5ded0*/  PRMT R12, R0, 0x7632, R12 ;  /* 0x00007632000c7816 */ /* 0x000fe4000000000c */
[C---:B------:R-:W-:Y:S01]  /*5dee0*/  IADD3 R0, R16.reuse, c[0x0][0x198], RZ ;  /* 0x0000660010007a10 */ /* 0x040fe20007ffe0ff */
[----:B------:R-:W-:Y:S01]  /*5def0*/  IMAD.WIDE R6, R16, 0x2, R2 ;  /* 0x0000000210067825 */ /* 0x000fe200078e0202 */
[----:B----4-:R-:W-:Y:S01]  /*5df00*/  PRMT R14, R24, 0x7632, R14 ;  /* 0x00007632180e7816 */ /* 0x010fe2000000000e */
[----:B------:R0:W-:Y:S01]  /*5df10*/  @P4 STG.E.U16 [R4.64], R12 ;  /* 0x0000000c04004986 */ /* 0x0001e2000c101506 */
[----:B------:R-:W-:-:S03]  /*5df20*/  PRMT R15, R26, 0x7632, R15 ;  /* 0x000076321a0f7816 */ /* 0x000fc6000000000f */
[----:B------:R1:W-:Y:S04]  /*5df30*/  STL [R1+0x1bbc], R18 ;  /* 0x001bbc1201007387 */ /* 0x0003e80000100800 */
[----:B------:R-:W-:Y:S01]  /*5df40*/  @P3 STG.E.U16 [R6.64], R14 ;  /* 0x0000000e06003986 */ /* 0x000fe2000c101506 */
[----:B0-----:R-:W-:-:S03]  /*5df50*/  IMAD.WIDE R4, R0, 0x2, R20 ;  /* 0x0000000200047825 */ /* 0x001fc600078e0214 */
[----:B-1----:R-:W4:Y:S04]  /*5df60*/  LDL.LU R18, [R1+0x1a90] ;  /* 0x001a900001127983 */ /* 0x002f280000300800 */
[----:B------:R0:W-:Y:S04]  /*5df70*/  @P5 STG.E.U16 [R4.64], R26 ;  /* 0x0000001a04005986 */ /* 0x0001e8000c101506 */
[----:B0-----:R-:W4:Y:S01]  /*5df80*/  LDL.LU R26, [R1+0x1a94] ;  /* 0x001a9400011a7983 */ /* 0x001f220000300800 */
        /* <DEDUP_REMOVED lines=10> */
[----:B------:R-:W-:Y:S02]  /*5e030*/  PRMT R0, R25, 0x7632, R0 ;  /* 0x0000763219007816 */ /* 0x000fe40000000000 */
[----:B--2---:R-:W-:Y:S02]  /*5e040*/  ISETP.GE.AND P1, PT, R22, c[0x0][0x17c], PT ;  /* 0x00005f0016007a0c */ /* 0x004fe40003f26270 */
[----:B------:R-:W2:Y:S04]  /*5e050*/  LDL.LU R22, [R1+0x2c4] ;  /* 0x0002c40001167983 */ /* 0x000ea80000300800 */
[----:B------:R-:W2:Y:S01]  /*5e060*/  LDL.LU R24, [R1+0x2b4] ;  /* 0x0002b40001187983 */ /* 0x000ea20000300800 */
[----:B0-----:R-:W-:-:S03]  /*5e070*/  IMAD.WIDE R12, R14, 0x2, R20 ;  /* 0x000000020e0c7825 */ /* 0x001fc600078e0214 */
[----:B---3--:R0:W-:Y:S01]  /*5e080*/  @P4 STG.E.U16 [R4.64], R17 ;  /* 0x0000001104004986 */ /* 0x0081e2000c101506 */
[----:B------:R-:W-:Y:S02]  /*5e090*/  ISETP.LT.AND P4, PT, R19, c[0x0][0x178], !P2 ;  /* 0x00005e0013007a0c */ /* 0x000fe40005781270 */
[----:B------:R-:W-:Y:S01]  /*5e0a0*/  ISETP.LT.AND P2, PT, R23, c[0x0][0x178], !P2 ;  /* 0x00005e0017007a0c */ /* 0x000fe20005741270 */
[----:B------:R1:W-:Y:S04]  /*5e0b0*/  @P0 STG.E.U16 [R6.64], R28 ;  /* 0x0000001c06000986 */ /* 0x0003e8000c101506 */
[----:B------:R3:W-:Y:S01]  /*5e0c0*/  @P3 STG.E.U16 [R12.64], R15 ;  /* 0x0000000f0c003986 */ /* 0x0007e2000c101506 */
[----:B0-----:R-:W-:-:S04]  /*5e0d0*/  IMAD.WIDE R4, R14, 0x2, R10 ;  /* 0x000000020e047825 */ /* 0x001fc800078e020a */
[----:B-1----:R-:W-:Y:S01]  /*5e0e0*/  IMAD.WIDE R6, R14, 0x2, R8 ;  /* 0x000000020e067825 */ /* 0x002fe200078e0208 */
[----:B------:R0:W-:Y:S01]  /*5e0f0*/  @P6 STG.E.U16 [R4.64], R0 ;  /* 0x0000000004006986 */ /* 0x0001e2000c101506 */
[----:B---3--:R-:W-:Y:S02]  /*5e100*/  PRMT R12, R17, 0x7632, R12 ;  /* 0x00007632110c7816 */ /* 0x008fe4000000000c */
[----:B----4-:R-:W-:Y:S02]  /*5e110*/  ISETP.GE.AND P5, PT, R18, c[0x0][0x17c], PT ;  /* 0x00005f0012007a0c */ /* 0x010fe40003fa6270 */
        /* <DEDUP_REMOVED lines=37> */
[----:B------:R-:W-:-:S06]  /*5e370*/  IMAD.WIDE R4, R14, 0x2, R10 ;  /* 0x000000020e047825 */ /* 0x000fcc00078e020a */
[----:B------:R0:W-:Y:S01]  /*5e380*/  @P3 STG.E.U16 [R12.64], R0 ;  /* 0x000000000c003986 */ /* 0x0001e2000c101506 */
[----:B------:R-:W-:Y:S02]  /*5e390*/  ISETP.LT.AND P3, PT, R19, c[0x0][0x178], !P5 ;  /* 0x00005e0013007a0c */ /* 0x000fe40006f61270 */
[----:B------:R-:W-:Y:S01]  /*5e3a0*/  ISETP.LT.AND P5, PT, R23, c[0x0][0x178], !P5 ;  /* 0x00005e0017007a0c */ /* 0x000fe20006fa1270 */
[----:B------:R1:W-:Y:S01]  /*5e3b0*/  @P6 STG.E.U16 [R4.64], R6 ;  /* 0x0000000604006986 */ /* 0x0003e2000c101506 */
[----:B------:R-:W-:Y:S02]  /*5e3c0*/  ISETP.LT.AND P6, PT, R29, c[0x0][0x178], !P0 ;  /* 0x00005e001d007a0c */ /* 0x000fe400047c1270 */
[----:B------:R-:W-:Y:S02]  /*5e3d0*/  PRMT R17, R25, 0x7632, R17 ;  /* 0x0000763219117816 */ /* 0x000fe40000000011 */
[C---:B0-----:R-:W-:Y:S01]  /*5e3e0*/  IADD3 R0, R14.reuse, c[0x0][0x198], RZ ;  /* 0x000066000e007a10 */ /* 0x041fe20007ffe0ff */
[----:B-1----:R-:W-:-:S04]  /*5e3f0*/  IMAD.WIDE R4, R14, 0x2, R8 ;  /* 0x000000020e047825 */ /* 0x002fc800078e0208 */
[----:B------:R-:W-:Y:S01]  /*5e400*/  IMAD.WIDE R6, R14, 0x2, R2 ;  /* 0x000000020e067825 */ /* 0x000fe200078e0202 */
[----:B------:R0:W-:Y:S03]  /*5e410*/  @P3 STG.E.U16 [R4.64], R16 ;  /* 0x0000001004003986 */ /* 0x0001e6000c101506 */
[----:B------:R-:W-:Y:S01]  /*5e420*/  IMAD.WIDE R12, R0, 0x2, R20 ;  /* 0x00000002000c7825 */ /* 0x000fe200078e0214 */
[----:B------:R1:W-:Y:S01]  /*5e430*/  @P5 STG.E.U16 [R6.64], R17 ;  /* 0x0000001106005986 */ /* 0x0003e2000c101506 */
[----:B------:R-:W-:-:S03]  /*5e440*/  ISETP.LT.AND P3, PT, R23, c[0x0][0x178], !P0 ;  /* 0x00005e0017007a0c */ /* 0x000fc60004761270 */
[----:B------:R1:W-:Y:S01]  /*5e450*/  @P4 STG.E.U16 [R12.64], R26 ;  /* 0x0000001a0c004986 */ /* 0x0003e2000c101506 */
[----:B------:R-:W-:Y:S02]  /*5e460*/  ISETP.LT.AND P4, PT, R19, c[0x0][0x178], !P0 ;  /* 0x00005e0013007a0c */ /* 0x000fe40004781270 */
[----:B0-----:R-:W-:Y:S02]  /*5e470*/  IADD3 R16, R0, c[0x0][0x198], RZ ;  /* 0x0000660000107a10 */ /* 0x001fe40007ffe0ff */
[----:B-1----:R-:W-:Y:S01]  /*5e480*/  PRMT R17, R26, 0x7632, R17 ;  /* 0x000076321a117816 */ /* 0x002fe20000000011 */
[C---:B------:R-:W-:Y:S01]  /*5e490*/  IMAD.WIDE R4, R0.reuse, 0x2, R8 ;  /* 0x0000000200047825 */ /* 0x040fe200078e0208 */
[----:B------:R-:W4:Y:S03]  /*5e4a0*/  LDL.LU R26, [R1+0x288] ;  /* 0x00028800011a7983 */ /* 0x000f260000300800 */
[----:B------:R-:W-:Y:S01]  /*5e4b0*/  IMAD.WIDE R6, R0, 0x2, R2 ;  /* 0x0000000200067825 */ /* 0x000fe200078e0202 */
[----:B------:R-:W4:Y:S01]  /*5e4c0*/  LDL.LU R25, [R1+0x228] ;  /* 0x0002280001197983 */ /* 0x000f220000300800 */
[----:B--2---:R-:W-:-:S02]  /*5e4d0*/  ISETP.GE.AND P1, PT, R15, c[0x0][0x17c], PT ;  /* 0x00005f000f007a0c */ /* 0x004fc40003f26270 */
        /* <DEDUP_REMOVED lines=25> */
[----:B------:R0:W-:Y:S04]  /*5e670*/  @P4 STG.E.U16 [R4.64], R12 ;  /* 0x0000000c04004986 */ /* 0x0001e8000c101506 */
[----:B------:R1:W-:Y:S01]  /*5e680*/  STL [R1+0x1bb4], R18 ;  /* 0x001bb41201007387 */ /* 0x0003e20000100800 */
[----:B------:R-:W-:-:S03]  /*5e690*/  PRMT R15, R26, 0x7632, R15 ;  /* 0x000076321a0f7816 */ /* 0x000fc6000000000f */
        /* <DEDUP_REMOVED lines=62> */
[----:B------:R-:W-:Y:S01]  /*5ea80*/  ISETP.LT.AND P3, PT, R27, c[0x0][0x178], !P5 ;  /* 0x00005e001b007a0c */ /* 0x000fe20006f61270 */
[C---:B------:R-:W-:Y:S01]  /*5ea90*/  IMAD.WIDE R12, R14.reuse, 0x2, R20 ;  /* 0x000000020e0c7825 */ /* 0x040fe200078e0214 */
[----:B------:R-:W-:Y:S02]  /*5eaa0*/  ISETP.LT.AND P6, PT, R29, c[0x0][0x178], !P5 ;  /* 0x00005e001d007a0c */ /* 0x000fe40006fc1270 */
[----:B------:R-:W-:Y:S01]  /*5eab0*/  ISETP.LT.AND P4, PT, R27, c[0x0][0x178], !P1 ;  /* 0x00005e001b007a0c */ /* 0x000fe20004f81270 */
[----:B------:R-:W-:-:S08]  /*5eac0*/  IMAD.WIDE R4, R14, 0x2, R10 ;  /* 0x000000020e047825 */ /* 0x000fd000078e020a */
[----:B------:R-:W-:Y:S01]  /*5ead0*/  @P3 STG.E.U16 [R12.64], R0 ;  /* 0x000000000c003986 */ /* 0x000fe2000c101506 */
[----:B------:R-:W-:Y:S02]  /*5eae0*/  ISETP.LT.AND P3, PT, R19, c[0x0][0x178], !P5 ;  /* 0x00005e0013007a0c */ /* 0x000fe40006f61270 */
[----:B------:R-:W-:Y:S01]  /*5eaf0*/  ISETP.LT.AND P5, PT, R23, c[0x0][0x178], !P5 ;  /* 0x00005e0017007a0c */ /* 0x000fe20006fa1270 */
        /* <DEDUP_REMOVED lines=16> */
[----:B------:R-:W-:Y:S01]  /*5ec00*/  IMAD.WIDE R14, R0, 0x2, R10 ;  /* 0x00000002000e7825 */ /* 0x000fe200078e020a */
[----:B------:R-:W-:-:S03]  /*5ec10*/  ISETP.LT.AND P3, PT, R23, c[0x0][0x178], !P1 ;  /* 0x00005e0017007a0c */ /* 0x000fc60004f61270 */
[----:B0-----:R-:W-:Y:S01]  /*5ec20*/  IMAD.WIDE R4, R0, 0x2, R8 ;  /* 0x0000000200047825 */ /* 0x001fe200078e0208 */
[----:B-1----:R-:W-:Y:S01]  /*5ec30*/  PRMT R17, R28, 0x7632, R17 ;  /* 0x000076321c117816 */ /* 0x002fe20000000011 */
[----:B------:R0:W-:Y:S01]  /*5ec40*/  @P6 STG.E.U16 [R14.64], R26 ;  /* 0x0000001a0e006986 */ /* 0x0001e2000c101506 */
[----:B---3--:R-:W-:-:S03]  /*5ec50*/  ISETP.GE.AND P1, PT, R22, c[0x0][0x17c], PT ;  /* 0x00005f0016007a0c */ /* 0x008fc60003f26270 */
[----:B------:R-:W2:Y:S04]  /*5ec60*/  LDL.LU R28, [R1+0x18c] ;  /* 0x00018c00011c7983 */ /* 0x000ea80000300800 */
[----:B------:R-:W3:Y:S04]  /*5ec70*/  LDL.LU R22, [R1+0x1ac0] ;  /* 0x001ac00001167983 */ /* 0x000ee80000300800 */
[----:B----4-:R1:W-:Y:S01]  /*5ec80*/  @P4 STG.E.U16 [R4.64], R24 ;  /* 0x0000001804004986 */ /* 0x0103e2000c101506 */
[----:B------:R-:W-:-:S03]  /*5ec90*/  PRMT R18, R26, 0x7632, R18 ;  /* 0x000076321a127816 */ /* 0x000fc60000000012 */
[----:B0-----:R-:W4:Y:S04]  /*5eca0*/  LDL.LU R26, [R1+0x1ac] ;  /* 0x0001ac00011a7983 */ /* 0x001f280000300800 */
[----:B-1----:R-:W2:Y:S04]  /*5ecb0*/  LDL.LU R24, [R1+0x1bb0] ;  /* 0x001bb00001187983 */ /* 0x002ea80000300800 */
[----:B------:R-:W3:Y:S04]  /*5ecc0*/  LDL.LU R4, [R1+0x2a8] ;  /* 0x0002a80001047983 */ /* 0x000ee80000300800 */
[----:B------:R-:W3:Y:S01]  /*5ecd0*/  LDL.LU R5, [R1+0x1abc] ;  /* 0x001abc0001057983 */ /* 0x000ee20000300800 */
[----:B------:R-:W-:-:S02]  /*5ece0*/  ISETP.LT.AND P6, PT, R27, c[0x0][0x178], !P0 ;  /* 0x00005e001b007a0c */ /* 0x000fc400047c1270 */
[----:B------:R-:W-:Y:S02]  /*5ecf0*/  ISETP.LT.AND P5, PT, R29, c[0x0][0x178], !P0 ;  /* 0x00005e001d007a0c */ /* 0x000fe400047a1270 */
[C---:B------:R-:W-:Y:S01]  /*5ed00*/  IADD3 R16, R0.reuse, c[0x0][0x198], RZ ;  /* 0x0000660000107a10 */ /* 0x040fe20007ffe0ff */
[----:B------:R-:W-:Y:S01]  /*5ed10*/  IMAD.WIDE R6, R0, 0x2, R2 ;  /* 0x0000000200067825 */ /* 0x000fe200078e0202 */
[----:B------:R-:W-:-:S03]  /*5ed20*/  ISETP.LT.AND P4, PT, R19, c[0x0][0x178], !P0 ;  /* 0x00005e0013007a0c */ /* 0x000fc60004781270 */
[----:B------:R-:W-:-:S04]  /*5ed30*/  IMAD.WIDE R12, R16, 0x2, R20 ;  /* 0x00000002100c7825 */ /* 0x000fc800078e0214 */
[----:B------:R-:W-:Y:S01]  /*5ed40*/  IMAD.WIDE R14, R16, 0x2, R10 ;  /* 0x00000002100e7825 */ /* 0x000fe200078e020a */
[----:B------:R-:W-:Y:S04]  /*5ed50*/  STL [R1+0x1bac], R18 ;  /* 0x001bac1201007387 */ /* 0x000fe80000100800 */
[----:B--2---:R0:W-:Y:S01]  /*5ed60*/  @P3 STG.E.U16 [R6.64], R24 ;  /* 0x0000001806003986 */ /* 0x0041e2000c101506 */
[----:B------:R-:W-:-:S03]  /*5ed70*/  ISETP.LT.AND P3, PT, R23, c[0x0][0x178], !P0 ;  /* 0x00005e0017007a0c */ /* 0x000fc60004761270 */
[----:B------:R3:W-:Y:S01]  /*5ed80*/  @P6 STG.E.U16 [R12.64], R17 ;  /* 0x000000110c006986 */ /* 0x0007e2000c101506 */
[----:B------:R-:W-:-:S03]  /*5ed90*/  ISETP.LT.AND P6, PT, R29, c[0x0][0x178], !P2 ;  /* 0x00005e001d007a0c */ /* 0x000fc600057c1270 */
[----:B------:R1:W-:Y:S01]  /*5eda0*/  @P5 STG.E.U16 [R14.64], R18 ;  /* 0x000000120e005986 */ /* 0x0003e2000c101506 */
[----:B------:R-:W-:Y:S01]  /*5edb0*/  ISETP.LT.AND P5, PT, R27, c[0x0][0x178], !P2 ;  /* 0x00005e001b007a0c */ /* 0x000fe200057a1270 */
[----:B0-----:R-:W-:Y:S01]  /*5edc0*/  IMAD.WIDE R6, R16, 0x2, R8 ;  /* 0x0000000210067825 */ /* 0x001fe200078e0208 */
[----:B---3--:R-:W-:Y:S02]  /*5edd0*/  PRMT R12, R4, 0x7632, R12 ;  /* 0x00007632040c7816 */ /* 0x008fe4000000000c */
[----:B-1----:R-:W-:-:S03]  /*5ede0*/  IADD3 R14, R16, c[0x0][0x198], RZ ;  /* 0x00006600100e7a10 */ /* 0x002fc60007ffe0ff */
[----:B------:R0:W-:Y:S01]  /*5edf0*/  @P4 STG.E.U16 [R6.64], R12 ;  /* 0x0000000c06004986 */ /* 0x0001e2000c101506 */
[----:B------:R-:W-:Y:S01]  /*5ee00*/  ISETP.GE.AND P0, PT, R5, c[0x0][0x17c], PT ;  /* 0x00005f0005007a0c */ /* 0x000fe20003f06270 */
[----:B------:R-:W-:Y:S01]  /*5ee10*/  IMAD.WIDE R4, R16, 0x2, R2 ;  /* 0x0000000210047825 */ /* 0x000fe200078e0202 */
[----:B------:R-:W-:Y:S01]  /*5ee20*/  PRMT R0, R24, 0x7632, R0 ;  /* 0x0000763218007816 */ /* 0x000fe20000000000 */
[----:B------:R-:W2:Y:S01]  /*5ee30*/  LDL.LU R18, [R1+0x17c] ;  /* 0x00017c0001127983 */ /* 0x000ea20000300800 */
[----:B------:R-:W-:-:S03]  /*5ee40*/  PRMT R17, R28, 0x7632, R17 ;  /* 0x000076321c117816 */ /* 0x000fc60000000011 */
[----:B------:R1:W-:Y:S01]  /*5ee50*/  @P3 STG.E.U16 [R4.64], R0 ;  /* 0x0000000004003986 */ /* 0x0003e2000c101506 */
[----:B0-----:R-:W-:-:S04]  /*5ee60*/  IMAD.WIDE R6, R14, 0x2, R20 ;  /* 0x000000020e067825 */ /* 0x001fc800078e0214 */
[----:B------:R-:W-:Y:S01]  /*5ee70*/  IMAD.WIDE R12, R14, 0x2, R10 ;  /* 0x000000020e0c7825 */ /* 0x000fe200078e020a */
[----:B------:R0:W-:Y:S01]  /*5ee80*/  @P5 STG.E.U16 [R6.64], R25 ;  /* 0x0000001906005986 */ /* 0x0001e2000c101506 */
[----:B-1----:R-:W-:-:S03]  /*5ee90*/  PRMT R0, R25, 0x7632, R0 ;  /* 0x0000763219007816 */ /* 0x002fc60000000000 */
[----:B------:R1:W-:Y:S04]  /*5eea0*/  @P6 STG.E.U16 [R12.64], R28 ;  /* 0x0000001c0c006986 */ /* 0x0003e8000c101506 */
[----:B0-----:R-:W3:Y:S04]  /*5eeb0*/  LDL.LU R25, [R1+0x28c] ;  /* 0x00028c0001197983 */ /* 0x001ee80000300800 */
[----:B-1----:R-:W3:Y:S01]  /*5eec0*/  LDL.LU R28, [R1+0x1ac4] ;  /* 0x001ac400011c7983 */ /* 0x002ee20000300800 */
[----:B------:R-:W-:Y:S01]  /*5eed0*/  ISETP.LT.AND P4, PT, R19, c[0x0][0x178], !P2 ;  /* 0x00005e0013007a0c */ /* 0x000fe20005781270 */
[----:B------:R-:W-:Y:S01]  /*5eee0*/  IMAD.WIDE R4, R14, 0x2, R8 ;  /* 0x000000020e047825 */ /* 0x000fe200078e0208 */
[----:B------:R-:W-:Y:S01]  /*5eef0*/  ISETP.LT.AND P2, PT, R23, c[0x0][0x178], !P2 ;  /* 0x00005e0017007a0c */ /* 0x000fe20005741270 */
[----:B------:R-:W3:Y:S01]  /*5ef00*/  LDL.LU R24, [R1+0x22c] ;  /* 0x00022c0001187983 */ /* 0x000ee20000300800 */
[----:B------:R-:W-:-:S02]  /*5ef10*/  ISETP.LT.AND P6, PT, R27, c[0x0][0x178], !P1 ;  /* 0x00005e001b007a0c */ /* 0x000fc40004fc1270 */
[----:B------:R-:W-:Y:S02]  /*5ef20*/  IADD3 R15, R14, c[0x0][0x198], RZ ;  /* 0x000066000e0f7a10 */ /* 0x000fe40007ffe0ff */
[----:B------:R-:W-:-:S05]  /*5ef30*/  ISETP.LT.AND P5, PT, R29, c[0x0][0x178], !P1 ;  /* 0x00005e001d007a0c */ /* 0x000fca0004fa1270 */
[----:B----4-:R0:W-:Y:S01]  /*5ef40*/  @P4 STG.E.U16 [R4.64], R26 ;  /* 0x0000001a04004986 */ /* 0x0101e2000c101506 */
[----:B------:R-:W-:Y:S02]  /*5ef50*/  ISETP.LT.AND P4, PT, R19, c[0x0][0x178], !P1 ;  /* 0x00005e0013007a0c */ /* 0x000fe40004f81270 */
[----:B------:R-:W-:Y:S01]  /*5ef60*/  ISETP.LT.AND P1, PT, R23, c[0x0][0x178], !P1 ;  /* 0x00005e0017007a0c */ /* 0x000fe20004f21270 */
[C---:B------:R-:W-:Y:S01]  /*5ef70*/  IMAD.WIDE R6, R15.reuse, 0x2, R20 ;  /* 0x000000020f067825 */ /* 0x040fe200078e0214 */
[----:B------:R-:W-:Y:S02]  /*5ef80*/  ISETP.GE.AND P3, PT, R22, c[0x0][0x17c], PT ;  /* 0x00005f0016007a0c */ /* 0x000fe40003f66270 */
[----:B------:R-:W4:Y:S01]  /*5ef90*/  LDL.LU R22, [R1+0x1ac8] ;  /* 0x001ac80001167983 */ /* 0x000f220000300800 */
[----:B0-----:R-:W-:Y:S01]  /*5efa0*/  IMAD.WIDE R4, R14, 0x2, R2 ;  /* 0x000000020e047825 */ /* 0x001fe200078e0202 */
[----:B------:R-:W-:Y:S02]  /*5efb0*/  PRMT R14, R26, 0x7632, R14 ;  /* 0x000076321a0e7816 */ /* 0x000fe4000000000e */
[----:B------:R-:W4:Y:S01]  /*5efc0*/  LDL.LU R26, [R1+0x1cc] ;  /* 0x0001cc00011a7983 */ /* 0x000f220000300800 */
[----:B------:R-:W-:-:S03]  /*5efd0*/  IMAD.WIDE R12, R15, 0x2, R10 ;  /* 0x000000020f0c7825 */ /* 0x000fc600078e020a */
[----:B--2---:R0:W-:Y:S01]  /*5efe0*/  @P2 STG.E.U16 [R4.64], R18 ;  /* 0x0000001204002986 */ /* 0x0041e2000c101506 */
[----:B------:R-:W-:-:S03]  /*5eff0*/  PRMT R16, R18, 0x7632, R16 ;  /* 0x0000763212107816 */ /* 0x000fc60000000010 */
[----:B------:R1:W-:Y:S04]  /*5f000*/  @P6 STG.E.U16 [R6.64], R0 ;  /* 0x0000000006006986 */ /* 0x0003e8000c101506 */
[----:B------:R-:W-:Y:S01]  /*5f010*/  @P5 STG.E.U16 [R12.64], R17 ;  /* 0x000000110c005986 */ /* 0x000fe2000c101506 */
[----:B0-----:R-:W-:-:S03]  /*5f020*/  IMAD.WIDE R4, R15, 0x2, R8 ;  /* 0x000000020f047825 */ /* 0x001fc600078e0208 */
[----:B------:R-:W2:Y:S01]  /*5f030*/  LDL.LU R18, [R1+0x1bac] ;  /* 0x001bac0001127983 */ /* 0x000ea20000300800 */
[----:B-1----:R-:W-:-:S03]  /*5f040*/  IMAD.WIDE R6, R15, 0x2, R2 ;  /* 0x000000020f067825 */ /* 0x002fc600078e0202 */
[----:B------:R-:W-:Y:S04]  /*5f050*/  @P4 STG.E.U16 [R4.64], R14 ;  /* 0x0000000e04004986 */ /* 0x000fe8000c101506 */
[----:B------:R0:W-:Y:S01]  /*5f060*/  @P1 STG.E.U16 [R6.64], R16 ;  /* 0x0000001006001986 */ /* 0x0001e2000c101506 */
[----:B---3--:R-:W-:-:S03]  /*5f070*/  ISETP.GE.AND P2, PT, R28, c[0x0][0x17c], PT ;  /* 0x00005f001c007a0c */ /* 0x008fc60003f46270 */
[----:B------:R-:W3:Y:S04]  /*5f080*/  LDL.LU R28, [R1+0x1ba8] ;  /* 0x001ba800011c7983 */ /* 0x000ee80000300800 */
[----:B0-----:R-:W2:Y:S01]  /*5f090*/  LDL.LU R16, [R1+0x19c] ;  /* 0x00019c0001107983 */ /* 0x001ea20000300800 */
[----:B------:R-:W-:Y:S02]  /*5f0a0*/  ISETP.LT.AND P6, PT, R27, c[0x0][0x178], !P0 ;  /* 0x00005e001b007a0c */ /* 0x000fe400047c1270 */
[----:B------:R-:W-:Y:S02]  /*5f0b0*/  ISETP.LT.AND P5, PT, R29, c[0x0][0x178], !P0 ;  /* 0x00005e001d007a0c */ /* 0x000fe400047a1270 */
[----:B------:R-:W-:Y:S02]  /*5f0c0*/  IADD3 R0, R15, c[0x0][0x198], RZ ;  /* 0x000066000f007a10 */ /* 0x000fe40007ffe0ff */
[----:B------:R-:W-:-:S03]  /*5f0d0*/  ISETP.LT.AND P1, PT, R19, c[0x0][0x178], !P0 ;  /* 0x00005e0013007a0c */ /* 0x000fc60004721270 */
[----:B------:R-:W-:-:S04]  /*5f0e0*/  IMAD.WIDE R4, R0, 0x2, R20 ;  /* 0x0000000200047825 */ /* 0x000fc800078e0214 */
[----:B------:R-:W-:Y:S01]  /*5f0f0*/  IMAD.WIDE R6, R0, 0x2, R10 ;  /* 0x0000000200067825 */ /* 0x000fe200078e020a */
[----:B------:R0:W-:Y:S01]  /*5f100*/  @P6 STG.E.U16 [R4.64], R25 ;  /* 0x0000001904006986 */ /* 0x0001e2000c101506 */
[----:B------:R-:W-:-:S03]  /*5f110*/  ISETP.LT.AND P4, PT, R23, c[0x0][0x178], !P0 ;  /* 0x00005e0017007a0c */ /* 0x000fc60004781270 */
[----:B------:R1:W-:Y:S01]  /*5f120*/  @P5 STG.E.U16 [R6.64], R24 ;  /* 0x0000001806005986 */ /* 0x0003e2000c101506 */
[----:B------:R-:W-:Y:S02]  /*5f130*/  ISETP.LT.AND P5, PT, R27, c[0x0][0x178], !P3 ;  /* 0x00005e001b007a0c */ /* 0x000fe40005fa1270 */
[C---:B------:R-:W-:Y:S01]  /*5f140*/  IADD3 R14, R0.reuse, c[0x0][0x198], RZ ;  /* 0x00006600000e7a10 */ /* 0x040fe20007ffe0ff */
[----:B0-----:R-:W-:Y:S01]  /*5f150*/  IMAD.WIDE R4, R0, 0x2, R8 ;  /* 0x0000000200047825 */ /* 0x001fe200078e0208 */
[----:B------:R-:W-:-:S04]  /*5f160*/  ISETP.LT.AND P6, PT, R29, c[0x0][0x178], !P3 ;  /* 0x00005e001d007a0c */ /* 0x000fc80005fc1270 */
[----:B----4-:R0:W-:Y:S01]  /*5f170*/  @P1 STG.E.U16 [R4.64], R26 ;  /* 0x0000001a04001986 */ /* 0x0101e2000c101506 */
[----:B------:R-:W-:Y:S01]  /*5f180*/  ISETP.LT.AND P1, PT, R19, c[0x0][0x178], !P3 ;  /* 0x00005e0013007a0c */ /* 0x000fe20005f21270 */
[----:B-1----:R-:W-:Y:S01]  /*5f190*/  IMAD.WIDE R6, R0, 0x2, R2 ;  /* 0x0000000200067825 */ /* 0x002fe200078e0202 */
[----:B------:R-:W-:Y:S02]  /*5f1a0*/  PRMT R12, R25, 0x7632, R12 ;  /* 0x00007632190c7816 */ /* 0x000fe4000000000c */
[----:B------:R-:W-:Y:S01]  /*5f1b0*/  PRMT R13, R24, 0x7632, R13 ;  /* 0x00007632180d7816 */ /* 0x000fe2000000000d */
[----:B------:R-:W4:Y:S01]  /*5f1c0*/  LDL.LU R25, [R1+0x29c] ;  /* 0x00029c0001197983 */ /* 0x000f220000300800 */
[----:B0-----:R-:W-:Y:S01]  /*5f1d0*/  IMAD.WIDE R4, R14, 0x2, R20 ;  /* 0x000000020e047825 */ /* 0x001fe200078e0214 */
[----:B------:R-:W-:Y:S02]  /*5f1e0*/  PRMT R0, R26, 0x7632, R0 ;  /* 0x000076321a007816 */ /* 0x000fe40000000000 */
[----:B------:R-:W-:-:S02]  /*5f1f0*/  ISETP.GE.AND P0, PT, R22, c[0x0][0x17c], PT ;  /* 0x00005f0016007a0c */ /* 0x000fc40003f06270 */
[----:B------:R-:W3:Y:S04]  /*5f200*/  LDL.LU R22, [R1+0x25c] ;  /* 0x00025c0001167983 */ /* 0x000ee80000300800 */
[----:B------:R-:W3:Y:S04]  /*5f210*/  LDL.LU R24, [R1+0x23c] ;  /* 0x00023c0001187983 */ /* 0x000ee80000300800 */
[----:B------:R-:W3:Y:S04]  /*5f220*/  LDL.LU R26, [R1+0x15c] ;  /* 0x00015c00011a7983 */ /* 0x000ee80000300800 */
[----:B--2---:R0:W-:Y:S04]  /*5f230*/  @P4 STG.E.U16 [R6.64], R16 ;  /* 0x0000001006004986 */ /* 0x0041e8000c101506 */
[----:B------:R1:W-:Y:S01]  /*5f240*/  @P5 STG.E.U16 [R4.64], R12 ;  /* 0x0000000c04005986 */ /* 0x0003e2000c101506 */
[----:B0-----:R-:W-:-:S04]  /*5f250*/  IMAD.WIDE R6, R14, 0x2, R10 ;  /* 0x000000020e067825 */ /* 0x001fc800078e020a */
[----:B-1----:R-:W-:Y:S01]  /*5f260*/  IMAD.WIDE R4, R14, 0x2, R8 ;  /* 0x000000020e047825 */ /* 0x002fe200078e0208 */
[----:B------:R-:W-:Y:S04]  /*5f270*/  @P6 STG.E.U16 [R6.64], R13 ;  /* 0x0000000d06006986 */ /* 0x000fe8000c101506 */
[----:B------:R0:W-:Y:S04]  /*5f280*/  @P1 STG.E.U16 [R4.64], R0 ;  /* 0x0000000004001986 */ /* 0x0001e8000c101506 */
[----:B0-----:R-:W2:Y:S04]  /*5f290*/  LDL.LU R5, [R1+0x1acc] ;  /* 0x001acc0001057983 */ /* 0x001ea80000300800 */
[----:B------:R-:W2:Y:S01]  /*5f2a0*/  LDL.LU R0, [R1+0x1ad0] ;  /* 0x001ad00001007983 */ /* 0x000ea20000300800 */
[----:B------:R-:W-:-:S02]  /*5f2b0*/  ISETP.LT.AND P3, PT, R23, c[0x0][0x178], !P3 ;  /* 0x00005e0017007a0c */ /* 0x000fc40005f61270 */
[----:B------:R-:W-:Y:S02]  /*5f2c0*/  ISETP.LT.AND P4, PT, R27, c[0x0][0x178], !P2 ;  /* 0x00005e001b007a0c */ /* 0x000fe40005781270 */
[----:B------:R-:W-:Y:S02]  /*5f2d0*/  PRMT R15, R16, 0x7632, R15 ;  /* 0x00007632100f7816 */ /* 0x000fe4000000000f */
[C---:B------:R-:W-:Y:S02]  /*5f2e0*/  IADD3 R16, R14.reuse, c[0x0][0x198], RZ ;  /* 0x000066000e107a10 */ /* 0x040fe40007ffe0ff */
[----:B------:R-:W-:Y:S01]  /*5f2f0*/  ISETP.LT.AND P5, PT, R29, c[0x0][0x178], !P2 ;  /* 0x00005e001d007a0c */ /* 0x000fe200057a1270 */
[----:B------:R-:W-:Y:S01]  /*5f300*/  IMAD.WIDE R6, R14, 0x2, R2 ;  /* 0x000000020e067825 */ /* 0x000fe200078e0202 */
[----:B------:R-:W-:-:S03]  /*5f310*/  ISETP.LT.AND P6, PT, R19, c[0x0][0x178], !P2 ;  /* 0x00005e0013007a0c */ /* 0x000fc600057c1270 */
[----:B------:R-:W-:Y:S01]  /*5f320*/  IMAD.WIDE R12, R16, 0x2, R20 ;  /* 0x00000002100c7825 */ /* 0x000fe200078e0214 */
[----:B------:R0:W-:Y:S01]  /*5f330*/  @P3 STG.E.U16 [R6.64], R15 ;  /* 0x0000000f06003986 */ /* 0x0001e2000c101506 */
[----:B------:R-:W-:-:S03]  /*5f340*/  ISETP.LT.AND P3, PT, R23, c[0x0][0x178], !P2 ;  /* 0x00005e0017007a0c */ /* 0x000fc60005761270 */
[----:B----4-:R1:W-:Y:S01]  /*5f350*/  @P4 STG.E.U16 [R12.64], R25 ;  /* 0x000000190c004986 */ /* 0x0103e2000c101506 */
[----:B------:R-:W-:Y:S01]  /*5f360*/  ISETP.LT.AND P4, PT, R27, c[0x0][0x178], !P0 ;  /* 0x00005e001b007a0c */ /* 0x000fe20004781270 */
[----:B0-----:R-:W-:-:S05]  /*5f370*/  IMAD.WIDE R6, R16, 0x2, R10 ;  /* 0x0000000210067825 */ /* 0x001fca00078e020a */
[----:B---3--:R0:W-:Y:S01]  /*5f380*/  @P5 STG.E.U16 [R6.64], R22 ;  /* 0x0000001606005986 */ /* 0x0081e2000c101506 */
[----:B-1----:R-:W-:Y:S02]  /*5f390*/  PRMT R12, R25, 0x7632, R12 ;  /* 0x00007632190c7816 */ /* 0x002fe4000000000c */
[----:B------:R-:W-:Y:S01]  /*5f3a0*/  PRMT R14, R22, 0x7632, R14 ;  /* 0x00007632160e7816 */ /* 0x000fe2000000000e */
[----:B------:R-:W3:Y:S01]  /*5f3b0*/  LDL.LU R25, [R1+0x1ad4] ;  /* 0x001ad40001197983 */ /* 0x000ee20000300800 */
[----:B------:R-:W-:Y:S02]  /*5f3c0*/  PRMT R15, R24, 0x7632, R15 ;  /* 0x00007632180f7816 */ /* 0x000fe4000000000f */
[----:B--2---:R-:W-:Y:S01]  /*5f3d0*/  ISETP.GE.AND P1, PT, R5, c[0x0][0x17c], PT ;  /* 0x00005f0005007a0c */ /* 0x004fe20003f26270 */
[----:B------:R-:W-:Y:S01]  /*5f3e0*/  IMAD.WIDE R4, R16, 0x2, R8 ;  /* 0x0000000210047825 */ /* 0x000fe200078e0208 */
[----:B------:R-:W-:Y:S02]  /*5f3f0*/  ISETP.GE.AND P2, PT, R0, c[0x0][0x17c], PT ;  /* 0x00005f0000007a0c */ /* 0x000fe40003f46270 */
[----:B------:R-:W-:-:S02]  /*5f400*/  IADD3 R0, R16, c[0x0][0x198], RZ ;  /* 0x0000660010007a10 */ /* 0x000fc40007ffe0ff */
[----:B------:R1:W-:Y:S01]  /*5f410*/  @P6 STG.E.U16 [R4.64], R24 ;  /* 0x0000001804006986 */ /* 0x0003e2000c101506 */
[----:B------:R-:W-:Y:S02]  /*5f420*/  ISETP.LT.AND P6, PT, R29, c[0x0][0x178], !P0 ;  /* 0x00005e001d007a0c */ /* 0x000fe400047c1270 */
[----:B0-----:R-:W-:-:S04]  /*5f430*/  IMAD.WIDE R6, R0, 0x2, R20 ;  /* 0x0000000200067825 */ /* 0x001fc800078e0214 */
[----:B-1----:R-:W-:Y:S01]  /*5f440*/  IMAD.WIDE R4, R16, 0x2, R2 ;  /* 0x0000000210047825 */ /* 0x002fe200078e0202 */
[----:B------:R-:W2:Y:S04]  /*5f450*/  LDL.LU R24, [R1+0x1ad8] ;  /* 0x001ad80001187983 */ /* 0x000ea80000300800 */
[----:B------:R-:W-:Y:S04]  /*5f460*/  @P3 STG.E.U16 [R4.64], R26 ;  /* 0x0000001a04003986 */ /* 0x000fe8000c101506 */
[----:B------:R0:W-:Y:S04]  /*5f470*/  @P4 STG.E.U16 [R6.64], R12 ;  /* 0x0000000c06004986 */ /* 0x0001e8000c101506 */
[----:B------:R-:W4:Y:S01]  /*5f480*/  LDL.LU R22, [R1+0x2ac] ;  /* 0x0002ac0001167983 */ /* 0x000f220000300800 */
[C---:B0-----:R-:W-:Y:S01]  /*5f490*/  IMAD.WIDE R6, R0.reuse, 0x2, R10 ;  /* 0x0000000200067825 */ /* 0x041fe200078e020a */
[----:B------:R-:W-:-:S03]  /*5f4a0*/  IADD3 R4, R0, c[0x0][0x198], RZ ;  /* 0x0000660000047a10 */ /* 0x000fc60007ffe0ff */
[C---:B------:R-:W-:Y:S01]  /*5f4b0*/  IMAD.WIDE R12, R0.reuse, 0x2, R8 ;  /* 0x00000002000c7825 */ /* 0x040fe200078e0208 */
[----:B------:R0:W-:Y:S03]  /*5f4c0*/  @P6 STG.E.U16 [R6.64], R14 ;  /* 0x0000000e06006986 */ /* 0x0001e6000c101506 */
[----:B0-----:R-:W-:Y:S02]  /*5f4d0*/  IMAD.WIDE R6, R0, 0x2, R2 ;  /* 0x0000000200067825 */ /* 0x001fe400078e0202 */
[----:B------:R-:W4:Y:S01]  /*5f4e0*/  LDL.LU R0, [R1+0x2cc] ;  /* 0x0002cc0001007983 */ /* 0x000f220000300800 */
[----:B------:R-:W-:Y:S02]  /*5f4f0*/  ISETP.LT.AND P5, PT, R19, c[0x0][0x178], !P0 ;  /* 0x00005e0013007a0c */ /* 0x000fe400047a1270 */
[----:B------:R-:W-:Y:S02]  /*5f500*/  ISETP.LT.AND P3, PT, R23, c[0x0][0x178], !P0 ;  /* 0x00005e0017007a0c */ /* 0x000fe40004761270 */
[----:B------:R-:W-:-:S02]  /*5f510*/  ISETP.LT.AND P4, PT, R27, c[0x0][0x178], !P1 ;  /* 0x00005e001b007a0c */ /* 0x000fc40004f81270 */
[----:B------:R-:W-:-:S07]  /*5f520*/  PRMT R5, R26, 0x7632, R5 ;  /* 0x000076321a057816 */ /* 0x000fce0000000005 */
[----:B------:R0:W-:Y:S01]  /*5f530*/  @P5 STG.E.U16 [R12.64], R15 ;  /* 0x0000000f0c005986 */ /* 0x0001e2000c101506 */
[----:B---3--:R-:W-:-:S03]  /*5f540*/  ISETP.GE.AND P0, PT, R25, c[0x0][0x17c], PT ;  /* 0x00005f0019007a0c */ /* 0x008fc60003f06270 */
[----:B------:R-:W-:Y:S01]  /*5f550*/  @P3 STG.E.U16 [R6.64], R5 ;  /* 0x0000000506003986 */ /* 0x000fe2000c101506 */
[----:B0-----:R-:W-:Y:S01]  /*5f560*/  IMAD.WIDE R12, R4, 0x2, R20 ;  /* 0x00000002040c7825 */ /* 0x001fe200078e0214 */
[----:B--2---:R-:W-:-:S04]  /*5f570*/  ISETP.GE.AND P3, PT, R24, c[0x0][0x17c], PT ;  /* 0x00005f0018007a0c */ /* 0x004fc80003f66270 */
[----:B----4-:R-:W-:Y:S01]  /*5f580*/  @P4 STG.E.U16 [R12.64], R0 ;  /* 0x000000000c004986 */ /* 0x010fe2000c101506 */
[----:B------:R-:W-:-:S03]  /*5f590*/  ISETP.LT.AND P4, PT, R27, c[0x0][0x178], !P2 ;  /* 0x00005e001b007a0c */ /* 0x000fc60005781270 */
[----:B------:R0:W1:Y:S04]  /*5f5a0*/  LDS.128 R24, [R28] ;  /* 0x000000001c187984 */ /* 0x0000680000000c00 */
[----:B0-----:R-:W2:Y:S04]  /*5f5b0*/  LDL.LU R28, [R1+0x2f0] ;  /* 0x0002f000011c7983 */ /* 0x001ea80000300800 */
[----:B-1----:R0:W-:Y:S04]  /*5f5c0*/  STL [R1+0x1b9c], R25 ;  /* 0x001b9c1901007387 */ /* 0x0021e80000100800 */
[----:B0-----:R-:W3:Y:S04]  /*5f5d0*/  LDL R25, [R1+0xd3c] ;  /* 0x000d3c0001197983 */ /* 0x001ee80000100800 */
[----:B------:R0:W-:Y:S04]  /*5f5e0*/  STL [R1+0x1b68], R26 ;  /* 0x001b681a01007387 */ /* 0x0001e80000100800 */
[----:B0-----:R-:W4:Y:S01]  /*5f5f0*/  LDL.LU R26, [R1+0x2bc] ;  /* 0x0002bc00011a7983 */ /* 0x001f220000300800 */
[----:B------:R-:W-:Y:S01]  /*5f600*/  ISETP.LT.AND P5, PT, R29, c[0x0][0x178], !P1 ;  /* 0x00005e001d007a0c */ /* 0x000fe20004fa1270 */
[----:B------:R-:W-:-:S02]  /*5f610*/  IMAD.WIDE R6, R4, 0x2, R10 ;  /* 0x0000000204067825 */ /* 0x000fc400078e020a */
[----:B------:R0:W-:Y:S04]  /*5f620*/  STL [R1+0x1b5c], R27 ;  /* 0x001b5c1b01007387 */ /* 0x0001e80000100800 */
[----:B0-----:R-:W2:Y:S01]  /*5f630*/  LDL.LU R27, [R1+0x24c] ;  /* 0x00024c00011b7983 */ /* 0x001ea20000300800 */
[----:B------:R-:W-:-:S05]  /*5f640*/  ISETP.LT.AND P6, PT, R19, c[0x0][0x178], !P1 ;  /* 0x00005e0013007a0c */ /* 0x000fca0004fc1270 */
[----:B----4-:R0:W-:Y:S04]  /*5f650*/  @P5 STG.E.U16 [R6.64], R26 ;  /* 0x0000001a06005986 */ /* 0x0101e8000c101506 */
[----:B0-----:R-:W4:Y:S01]  /*5f660*/  LDL.LU R7, [R1+0x1adc] ;  /* 0x001adc0001077983 */ /* 0x001f220000300800 */
[----:B------:R-:W-:Y:S01]  /*5f670*/  ISETP.LT.AND P1, PT, R23, c[0x0][0x178], !P1 ;  /* 0x00005e0017007a0c */ /* 0x000fe20004f21270 */
[----:B------:R-:W-:Y:S01]  /*5f680*/  IMAD.WIDE R12, R4, 0x2, R8 ;  /* 0x00000002040c7825 */ /* 0x000fe200078e0208 */
[----:B------:R-:W-:Y:S02]  /*5f690*/  PRMT R16, R0, 0x7632, R16 ;  /* 0x0000763200107816 */ /* 0x000fe40000000010 */
[C---:B------:R-:W-:Y:S01]  /*5f6a0*/  IADD3 R0, R4.reuse, c[0x0][0x198], RZ ;  /* 0x0000660004007a10 */ /* 0x040fe20007ffe0ff */
[----:B------:R-:W-:Y:S01]  /*5f6b0*/  IMAD.WIDE R14, R4, 0x2, R2 ;  /* 0x00000002040e7825 */ /* 0x000fe200078e0202 */
[----:B------:R0:W-:Y:S01]  /*5f6c0*/  @P6 STG.E.U16 [R12.64], R22 ;  /* 0x000000160c006986 */ /* 0x0001e2000c101506 */
[----:B------:R-:W-:-:S02]  /*5f6d0*/  ISETP.LT.AND P5, PT, R29, c[0x0][0x178], !P2 ;  /* 0x00005e001d007a0c */ /* 0x000fc400057a1270 */
[----:B------:R-:W-:Y:S01]  /*5f6e0*/  ISETP.LT.AND P6, PT, R19, c[0x0][0x178], !P2 ;  /* 0x00005e0013007a0c */ /* 0x000fe200057c1270 */
[----:B------:R-:W-:Y:S01]  /*5f6f0*/  IMAD.WIDE R4, R0, 0x2, R20 ;  /* 0x0000000200047825 */ /* 0x000fe200078e0214 */
[----:B------:R-:W-:Y:S02]  /*5f700*/  ISETP.LT.AND P2, PT, R23, c[0x0][0x178], !P2 ;  /* 0x00005e0017007a0c */ /* 0x000fe40005741270 */
[----:B--2---:R1:W-:Y:S01]  /*5f710*/  @P1 STG.E.U16 [R14.64], R27 ;  /* 0x0000001b0e001986 */ /* 0x0043e2000c101506 */
[----:B------:R-:W-:-:S03]  /*5f720*/  PRMT R17, R26, 0x7632, R17 ;  /* 0x000076321a117816 */ /* 0x000fc60000000011 */
[----:B------:R2:W-:Y:S01]  /*5f730*/  @P4 STG.E.U16 [R4.64], R16 ;  /* 0x0000001004004986 */ /* 0x0005e2000c101506 */
[----:B0-----:R-:W-:Y:S02]  /*5f740*/  PRMT R13, R22, 0x7632, R13 ;  /* 0x00007632160d7816 */ /* 0x001fe4000000000d */
[C---:B------:R-:W-:Y:S01]  /*5f750*/  IADD3 R12, R0.reuse, c[0x0][0x198], RZ ;  /* 0x00006600000c7a10 */ /* 0x040fe20007ffe0ff */
[----:B------:R-:W4:Y:S01]  /*5f760*/  LDL.LU R26, [R1+0x2e0] ;  /* 0x0002e000011a7983 */ /* 0x000f220000300800 */
[----:B-1----:R-:W-:-:S03]  /*5f770*/  IMAD.WIDE R14, R0, 0x2, R2 ;  /* 0x00000002000e7825 */ /* 0x002fc600078e0202 */
[----:B------:R-:W4:Y:S01]  /*5f780*/  LDL.LU R22, [R1+0x2d0] ;  /* 0x0002d00001167983 */ /* 0x000f220000300800 */
[----:B--2---:R-:W-:Y:S01]  /*5f790*/  IMAD.WIDE R4, R0, 0x2, R10 ;  /* 0x0000000200047825 */ /* 0x004fe200078e020a */
[----:B------:R-:W-:-:S04]  /*5f7a0*/  PRMT R16, R27, 0x7632, R16 ;  /* 0x000076321b107816 */ /* 0x000fc80000000010 */
[----:B------:R0:W-:Y:S01]  /*5f7b0*/  @P5 STG.E.U16 [R4.64], R17 ;  /* 0x0000001104005986 */ /* 0x0001e2000c101506 */
[----:B------:R-:W-:-:S03]  /*5f7c0*/  ISETP.LT.AND P5, PT, R29, c[0x0][0x178], !P0 ;  /* 0x00005e001d007a0c */ /* 0x000fc600047a1270 */
[----:B------:R-:W1:Y:S01]  /*5f7d0*/  S2R R29, SR_TID.X ;  /* 0x00000000001d7919 */ /* 0x000e620000002100 */
[----:B---3--:R-:W-:Y:S01]  /*5f7e0*/  ISETP.LT.AND P4, PT, R25, c[0x0][0x178], !P0 ;  /* 0x00005e0019007a0c */ /* 0x008fe20004781270 */
[----:B0-----:R-:W-:Y:S01]  /*5f7f0*/  IMAD.WIDE R4, R12, 0x2, R20 ;  /* 0x000000020c047825 */ /* 0x001fe200078e0214 */
[----:B-1----:R-:W-:-:S03]  /*5f800*/  LOP3.LUT R27, R29, 0x3f, RZ, 0xc0, !PT ;  /* 0x0000003f1d1b7812 */ /* 0x002fc600078ec0ff */
[----:B------:R-:W-:-:S05]  /*5f810*/  IMAD.SHL.U32 R29, R29, 0x200, RZ ;  /* 0x000002001d1d7824 */ /* 0x000fca00078e00ff */
[----:B------:R-:W-:-:S05]  /*5f820*/  LOP3.LUT R29, R29, 0xc00, RZ, 0xc0, !PT ;  /* 0x00000c001d1d7812 */ /* 0x000fca00078ec0ff */
[----:B------:R-:W-:-:S05]  /*5f830*/  IMAD R29, R27, 0x10, R29 ;  /* 0x000000101b1d7824 */ /* 0x000fca00078e021d */
[----:B------:R-:W-:Y:S02]  /*5f840*/  LOP3.LUT R29, R29, 0x20, RZ, 0x3c, !PT ;  /* 0x000000201d1d7812 */ /* 0x000fe400078e3cff */
[----:B----4-:R-:W-:Y:S01]  /*5f850*/  ISETP.GE.AND P1, PT, R7, c[0x0][0x17c], PT ;  /* 0x00005f0007007a0c */ /* 0x010fe20003f26270 */
[----:B------:R-:W-:Y:S02]  /*5f860*/  IMAD.WIDE R6, R0, 0x2, R8 ;  /* 0x0000000200067825 */ /* 0x000fe400078e0208 */
[----:B------:R-:W2:Y:S04]  /*5f870*/  LDL.LU R0, [R1+0x1ae0] ;  /* 0x001ae00001007983 */ /* 0x000ea80000300800 */
[----:B------:R-:W-:Y:S04]  /*5f880*/  @P6 STG.E.U16 [R6.64], R13 ;  /* 0x0000000d06006986 */ /* 0x000fe8000c101506 */
[----:B------:R-:W-:Y:S01]  /*5f890*/  @P2 STG.E.U16 [R14.64], R16 ;  /* 0x000000100e002986 */ /* 0x000fe2000c101506 */
[----:B------:R-:W-:-:S03]  /*5f8a0*/  ISETP.LT.AND P2, PT, R19, c[0x0][0x178], !P0 ;  /* 0x00005e0013007a0c */ /* 0x000fc60004741270 */
[----:B------:R-:W3:Y:S04]  /*5f8b0*/  LDL.LU R19, [R1+0x1ba4] ;  /* 0x001ba40001137983 */ /* 0x000ee80000300800 */
[----:B------:R-:W-:Y:S04]  /*5f8c0*/  @P4 STG.E.U16 [R4.64], R28 ;  /* 0x0000001c04004986 */ /* 0x000fe8000c101506 */
[----:B------:R0:W1:Y:S01]  /*5f8d0*/  LDS.128 R4, [R29] ;  /* 0x000000001d047984 */ /* 0x0000620000000c00 */
[----:B------:R-:W-:-:S03]  /*5f8e0*/  ISETP.LT.AND P6, PT, R23, c[0x0][0x178], !P0 ;  /* 0x00005e0017007a0c */ /* 0x000fc600047c1270 */
[----:B------:R-:W4:Y:S04]  /*5f8f0*/  LDL.LU R23, [R1+0x1ba0] ;  /* 0x001ba00001177983 */ /* 0x000f280000300800 */
[----:B0-----:R-:W4:Y:S01]  /*5f900*/  LDL.LU R29, [R1+0x330] ;  /* 0x00033000011d7983 */ /* 0x001f220000300800 */
[----:B------:R-:W-:-:S03]  /*5f910*/  PRMT R18, R28, 0x7632, R18 ;  /* 0x000076321c127816 */ /* 0x000fc60000000012 */
[----:B-1----:R0:W-:Y:S04]  /*5f920*/  STL [R1+0x1b98], R5 ;  /* 0x001b980501007387 */ /* 0x0021e80000100800 */
[----:B0-----:R-:W4:Y:S04]  /*5f930*/  LDL R5, [R1+0xd48] ;  /* 0x000d480001057983 */ /* 0x001f280000100800 */
[----:B------:R0:W-:Y:S04]  /*5f940*/  STL [R1+0x1b64], R6 ;  /* 0x001b640601007387 */ /* 0x0001e80000100800 */
[----:B0-----:R-:W4:Y:S04]  /*5f950*/  LDL R6, [R1+0xd44] ;  /* 0x000d440001067983 */ /* 0x001f280000100800 */
[----:B------:R0:W-:Y:S04]  /*5f960*/  STL [R1+0x1b60], R7 ;  /* 0x001b600701007387 */ /* 0x0001e80000100800 */
[----:B0-----:R-:W4:Y:S04]  /*5f970*/  LDL R7, [R1+0xd40] ;  /* 0x000d400001077983 */ /* 0x001f280000100800 */
[----:B------:R-:W4:Y:S01]  /*5f980*/  LDL.LU R28, [R1+0x1ae4] ;  /* 0x001ae400011c7983 */ /* 0x000f220000300800 */
[----:B------:R-:W-:-:S05]  /*5f990*/  IMAD.WIDE R16, R12, 0x2, R10 ;  /* 0x000000020c107825 */ /* 0x000fca00078e020a */
[----:B------:R0:W-:Y:S01]  /*5f9a0*/  @P5 STG.E.U16 [R16.64], R26 ;  /* 0x0000001a10005986 */ /* 0x0001e2000c101506 */
[----:B---3--:R-:W-:-:S03]  /*5f9b0*/  PRMT R19, R26, 0x7632, R19 ;  /* 0x000076321a137816 */ /* 0x008fc60000000013 */
[----:B0-----:R-:W3:Y:S01]  /*5f9c0*/  LDL.LU R26, [R1+0x1ae8] ;  /* 0x001ae800011a7983 */ /* 0x001ee20000300800 */
[----:B------:R-:W-:Y:S01]  /*5f9d0*/  IMAD.WIDE R14, R12, 0x2, R8 ;  /* 0x000000020c0e7825 */ /* 0x000fe200078e0208 */
[----:B------:R-:W-:Y:S02]  /*5f9e0*/  ISETP.LT.AND P4, PT, R25, c[0x0][0x178], !P3 ;  /* 0x00005e0019007a0c */ /* 0x000fe40005f81270 */
[----:B--2---:R-:W-:Y:S01]  /*5f9f0*/  ISETP.GE.AND P0, PT, R0, c[0x0][0x17c], PT ;  /* 0x00005f0000007a0c */ /* 0x004fe20003f06270 */
[----:B------:R-:W2:Y:S04]  /*5fa00*/  LDL.LU R27, [R1+0x300] ;  /* 0x00030000011b7983 */ /* 0x000ea80000300800 */
[----:B------:R0:W-:Y:S01]  /*5fa10*/  @P2 STG.E.U16 [R14.64], R22 ;  /* 0x000000160e002986 */ /* 0x0001e2000c101506 */
[C---:B------:R-:W-:Y:S01]  /*5fa20*/  IADD3 R0, R12.reuse, c[0x0][0x198], RZ ;  /* 0x000066000c007a10 */ /* 0x040fe20007ffe0ff */
[----:B------:R-:W-:-:S04]  /*5fa30*/  IMAD.WIDE R12, R12, 0x2, R2 ;  /* 0x000000020c0c7825 */ /* 0x000fc800078e0202 */
[----:B------:R-:W-:Y:S01]  /*5fa40*/  IMAD.WIDE R16, R0, 0x2, R20 ;  /* 0x0000000200107825 */ /* 0x000fe200078e0214 */
[----:B------:R1:W-:Y:S01]  /*5fa50*/  @P6 STG.E.U16 [R12.64], R24 ;  /* 0x000000180c006986 */ /* 0x0003e2000c101506 */
[----:B----4-:R-:W-:-:S03]  /*5fa60*/  PRMT R23, R22, 0x7632, R23 ;  /* 0x0000763216177816 */ /* 0x010fc60000000017 */
[----:B------:R4:W-:Y:S01]  /*5fa70*/  @P4 STG.E.U16 [R16.64], R18 ;  /* 0x0000001210004986 */ /* 0x0009e2000c101506 */
[C---:B0-----:R-:W-:Y:S01]  /*5fa80*/  IMAD.WIDE R14, R0.reuse, 0x2, R10 ;  /* 0x00000002000e7825 */ /* 0x041fe200078e020a */
[----:B------:R-:W-:-:S03]  /*5fa90*/  IADD3 R22, R0, c[0x0][0x198], RZ ;  /* 0x0000660000167a10 */ /* 0x000fc60007ffe0ff */
[----:B-1----:R-:W-:-:S04]  /*5faa0*/  IMAD.WIDE R12, R0, 0x2, R8 ;  /* 0x00000002000c7825 */ /* 0x002fc800078e0208 */
[----:B----4-:R-:W-:Y:S01]  /*5fab0*/  IMAD.WIDE R16, R0, 0x2, R2 ;  /* 0x0000000200107825 */ /* 0x010fe200078e0202 */
[----:B------:R-:W-:Y:S02]  /*5fac0*/  PRMT R18, R24, 0x7632, R18 ;  /* 0x0000763218127816 */ /* 0x000fe40000000012 */
[----:B------:R-:W-:Y:S02]  /*5fad0*/  ISETP.LT.AND P4, PT, R5, c[0x0][0x178], !P3 ;  /* 0x00005e0005007a0c */ /* 0x000fe40005f81270 */
[----:B------:R-:W-:Y:S02]  /*5fae0*/  ISETP.GE.AND P2, PT, R28, c[0x0][0x17c], PT ;  /* 0x00005f001c007a0c */ /* 0x000fe40003f46270 */
[----:B------:R-:W0:Y:S01]  /*5faf0*/  S2R R28, SR_TID.X ;  /* 0x00000000001c7919 */ /* 0x000e220000002100 */
[----:B------:R-:W-:Y:S02]  /*5fb00*/  ISETP.LT.AND P5, PT, R7, c[0x0][0x178], !P3 ;  /* 0x00005e0007007a0c */ /* 0x000fe40005fa1270 */
[----:B------:R-:W-:-:S02]  /*5fb10*/  ISETP.LT.AND P6, PT, R6, c[0x0][0x178], !P3 ;  /* 0x00005e0006007a0c */ /* 0x000fc40005fc1270 */
[----:B------:R-:W-:Y:S02]  /*5fb20*/  ISETP.LT.AND P3, PT, R25, c[0x0][0x178], !P1 ;  /* 0x00005e0019007a0c */ /* 0x000fe40004f61270 */
[C---:B0-----:R-:W-:Y:S01]  /*5fb30*/  LOP3.LUT R0, R28.reuse, 0x3f, RZ, 0xc0, !PT ;  /* 0x0000003f1c007812 */ /* 0x041fe200078ec0ff */
[----:B------:R-:W-:-:S05]  /*5fb40*/  IMAD.SHL.U32 R28, R28, 0x200, RZ ;  /* 0x000002001c1c7824 */ /* 0x000fca00078e00ff */
[----:B------:R-:W-:Y:S01]  /*5fb50*/  LOP3.LUT R28, R28, 0xc00, RZ, 0xc0, !PT ;  /* 0x00000c001c1c7812 */ /* 0x000fe200078ec0ff */
[----:B------:R-:W-:Y:S04]  /*5fb60*/  @P5 STG.E.U16 [R14.64], R19 ;  /* 0x000000130e005986 */ /* 0x000fe8000c101506 */
[----:B------:R-:W-:Y:S01]  /*5fb70*/  IMAD R28, R0, 0x10, R28 ;  /* 0x00000010001c7824 */ /* 0x000fe200078e021c */
[----:B------:R0:W-:Y:S04]  /*5fb80*/  @P6 STG.E.U16 [R12.64], R23 ;  /* 0x000000170c006986 */ /* 0x0001e8000c101506 */
[----:B------:R-:W-:Y:S01]  /*5fb90*/  LOP3.LUT R28, R28, 0x40, RZ, 0x3c, !PT ;  /* 0x000000401c1c7812 */ /* 0x000fe200078e3cff */
[----:B------:R-:W-:Y:S01]  /*5fba0*/  @P4 STG.E.U16 [R16.64], R18 ;  /* 0x0000001210004986 */ /* 0x000fe2000c101506 */
[----:B0-----:R-:W-:-:S05]  /*5fbb0*/  IMAD.WIDE R12, R22, 0x2, R20 ;  /* 0x00000002160c7825 */ /* 0x001fca00078e0214 */
[----:B------:R-:W-:Y:S04]  /*5fbc0*/  @P3 STG.E.U16 [R12.64], R29 ;  /* 0x0000001d0c003986 */ /* 0x000fe8000c101506 */
[----:B------:R-:W0:Y:S01]  /*5fbd0*/  LDS.128 R12, [R28] ;  /* 0x000000001c0c7984 */ /* 0x000e220000000c00 */
[----:B------:R-:W-:-:S03]  /*5fbe0*/  ISETP.LT.AND P6, PT, R25, c[0x0][0x178], !P0 ;  /* 0x00005e0019007a0c */ /* 0x000fc600047c1270 */
[----:B------:R-:W4:Y:S01]  /*5fbf0*/  LDL.LU R25, [R1+0x1b9c] ;  /* 0x001b9c0001197983 */ /* 0x000f220000300800 */
[----:B---3--:R-:W-:-:S03]  /*5fc00*/  ISETP.GE.AND P3, PT, R26, c[0x0][0x17c], PT ;  /* 0x00005f001a007a0c */ /* 0x008fc60003f66270 */
[----:B------:R-:W3:Y:S04]  /*5fc10*/  LDL.LU R26, [R1+0x370] ;  /* 0x00037000011a7983 */ /* 0x000ee80000300800 */
[----:B0-----:R-:W-:Y:S04]  /*5fc20*/  STL [R1+0x1b70], R13 ;  /* 0x001b700d01007387 */ /* 0x001fe80000100800 */
[----:B------:R0:W-:Y:S04]  /*5fc30*/  STL [R1+0x1b6c], R14 ;  /* 0x001b6c0e01007387 */ /* 0x0001e80000100800 */
[----:B0-----:R-:W2:Y:S04]  /*5fc40*/  LDL R14, [R1+0xd3c] ;  /* 0x000d3c00010e7983 */ /* 0x001ea80000100800 */
[----:B------:R0:W-:Y:S04]  /*5fc50*/  STL [R1+0x1b58], R15 ;  /* 0x001b580f01007387 */ /* 0x0001e80000100800 */
[----:B0-----:R-:W2:Y:S01]  /*5fc60*/  LDL.LU R15, [R1+0x320] ;  /* 0x00032000010f7983 */ /* 0x001ea20000300800 */
[----:B------:R-:W-:-:S02]  /*5fc70*/  ISETP.LT.AND P5, PT, R7, c[0x0][0x178], !P1 ;  /* 0x00005e0007007a0c */ /* 0x000fc40004fa1270 */
[----:B------:R-:W-:Y:S01]  /*5fc80*/  ISETP.LT.AND P4, PT, R6, c[0x0][0x178], !P1 ;  /* 0x00005e0006007a0c */ /* 0x000fe20004f81270 */
[C---:B------:R-:W-:Y:S01]  /*5fc90*/  IMAD.WIDE R16, R22.reuse, 0x2, R10 ;  /* 0x0000000216107825 */ /* 0x040fe200078e020a */
[----:B------:R-:W-:Y:S01]  /*5fca0*/  ISETP.LT.AND P1, PT, R5, c[0x0][0x178], !P1 ;  /* 0x00005e0005007a0c */ /* 0x000fe20004f21270 */
[----:B------:R-:W3:Y:S01]  /*5fcb0*/  LDL.LU R13, [R1+0x1aec] ;  /* 0x001aec00010d7983 */ /* 0x000ee20000300800 */
[C---:B------:R-:W-:Y:S01]  /*5fcc0*/  IADD3 R0, R22.reuse, c[0x0][0x198], RZ ;  /* 0x0000660016007a10 */ /* 0x040fe20007ffe0ff */
[----:B------:R-:W-:-:S04]  /*5fcd0*/  IMAD.WIDE R18, R22, 0x2, R8 ;  /* 0x0000000216127825 */ /* 0x000fc800078e0208 */
[----:B------:R-:W-:Y:S01]  /*5fce0*/  IMAD.WIDE R22, R22, 0x2, R2 ;  /* 0x0000000216167825 */ /* 0x000fe200078e0202 */
[----:B------:R-:W-:-:S03]  /*5fcf0*/  PRMT R24, R29, 0x7632, R24 ;  /* 0x000076321d187816 */ /* 0x000fc60000000018 */
[----:B------:R-:W-:Y:S01]  /*5fd00*/  IMAD.WIDE R28, R0, 0x2, R20 ;  /* 0x00000002001c7825 */ /* 0x000fe200078e0214 */
[----:B--2---:R-:W-:Y:S04]  /*5fd10*/  @P5 STG.E.U16 [R16.64], R15 ;  /* 0x0000000f10005986 */ /* 0x004fe8000c101506 */
[----:B------:R0:W-:Y:S04]  /*5fd20*/  @P4 STG.E.U16 [R18.64], R27 ;  /* 0x0000001b12004986 */ /* 0x0001e8000c101506 */
[----:B------:R-:W-:Y:S01]  /*5fd30*/  @P1 STG.E.U16 [R22.64], R4 ;  /* 0x0000000416001986 */ /* 0x000fe2000c101506 */
[----:B------:R-:W-:-:S03]  /*5fd40*/  ISETP.LT.AND P1, PT, R7, c[0x0][0x178], !P0 ;  /* 0x00005e0007007a0c */ /* 0x000fc60004721270 */
[----:B------:R1:W-:Y:S01]  /*5fd50*/  @P6 STG.E.U16 [R28.64], R24 ;  /* 0x000000181c006986 */ /* 0x0003e2000c101506 */
[----:B0-----:R-:W-:Y:S01]  /*5fd60*/  IMAD.WIDE R18, R0, 0x2, R10 ;  /* 0x0000000200127825 */ /* 0x001fe200078e020a */
[----:B-1----:R-:W-:Y:S02]  /*5fd70*/  PRMT R24, R15, 0x7632, R24 ;  /* 0x000076320f187816 */ /* 0x002fe40000000018 */
[----:B------:R-:W2:Y:S06]  /*5fd80*/  LDL.LU R15, [R1+0x340] ;  /* 0x00034000010f7983 */ /* 0x000eac0000300800 */
[----:B------:R0:W-:Y:S04]  /*5fd90*/  @P1 STG.E.U16 [R18.64], R24 ;  /* 0x0000001812001986 */ /* 0x0001e8000c101506 */
[----:B0-----:R-:W2:Y:S01]  /*5fda0*/  LDL.LU R24, [R1+0x360] ;  /* 0x0003600001187983 */ /* 0x001ea20000300800 */
[----:B------:R-:W-:-:S03]  /*5fdb0*/  PRMT R23, R27, 0x7632, R23 ;  /* 0x000076321b177816 */ /* 0x000fc60000000017 */
[----:B------:R-:W0:Y:S01]  /*5fdc0*/  S2R R27, SR_TID.X ;  /* 0x00000000001b7919 */ /* 0x000e220000002100 */
[----:B---3--:R-:W-:Y:S02]  /*5fdd0*/  ISETP.GE.AND P1, PT, R13, c[0x0][0x17c], PT ;  /* 0x00005f000d007a0c */ /* 0x008fe40003f26270 */
[----:B------:R-:W-:Y:S02]  /*5fde0*/  ISETP.LT.AND P4, PT, R6, c[0x0][0x178], !P0 ;  /* 0x00005e0006007a0c */ /* 0x000fe40004781270 */
[----:B------:R-:W-:Y:S02]  /*5fdf0*/  ISETP.LT.AND P0, PT, R5, c[0x0][0x178], !P0 ;  /* 0x00005e0005007a0c */ /* 0x000fe40004701270 */
[----:B------:R-:W-:Y:S02]  /*5fe00*/  ISETP.LT.AND P5, PT, R14, c[0x0][0x178], !P2 ;  /* 0x00005e000e007a0c */ /* 0x000fe400057a1270 */
[----:B------:R-:W-:Y:S01]  /*5fe10*/  ISETP.LT.AND P6, PT, R7, c[0x0][0x178], !P2 ;  /* 0x00005e0007007a0c */ /* 0x000fe200057c1270 */
[C---:B------:R-:W-:Y:S01]  /*5fe20*/  IMAD.WIDE R16, R0.reuse, 0x2, R8 ;  /* 0x0000000200107825 */ /* 0x040fe200078e0208 */
[----:B------:R-:W-:-:S02]  /*5fe30*/  IADD3 R22, R0, c[0x0][0x198], RZ ;  /* 0x0000660000167a10 */ /* 0x000fc40007ffe0ff */
[C---:B0-----:R-:W-:Y:S01]  /*5fe40*/  LOP3.LUT R13, R27.reuse, 0x3f, RZ, 0xc0, !PT ;  /* 0x0000003f1b0d7812 */ /* 0x041fe200078ec0ff */
[----:B------:R-:W-:-:S05]  /*5fe50*/  IMAD.SHL.U32 R27, R27, 0x200, RZ ;  /* 0x000002001b1b7824 */ /* 0x000fca00078e00ff */
[----:B------:R-:W-:Y:S01]  /*5fe60*/  LOP3.LUT R27, R27, 0xc00, RZ, 0xc0, !PT ;  /* 0x00000c001b1b7812 */ /* 0x000fe200078ec0ff */
[----:B------:R-:W-:Y:S01]  /*5fe70*/  IMAD.WIDE R28, R0, 0x2, R2 ;  /* 0x00000002001c7825 */ /* 0x000fe200078e0202 */
[----:B------:R-:W-:-:S03]  /*5fe80*/  PRMT R4, R4, 0x7632, R4 ;  /* 0x0000763204047816 */ /* 0x000fc60000000004 */
[----:B------:R-:W-:Y:S01]  /*5fe90*/  IMAD R27, R13, 0x10, R27 ;  /* 0x000000100d1b7824 */ /* 0x000fe200078e021b */
[----:B------:R0:W-:Y:S01]  /*5fea0*/  @P4 STG.E.U16 [R16.64], R23 ;  /* 0x0000001710004986 */ /* 0x0001e2000c101506 */
[----:B------:R-:W-:-:S03]  /*5feb0*/  IMAD.WIDE R18, R22, 0x2, R20 ;  /* 0x0000000216127825 */ /* 0x000fc600078e0214 */
[----:B------:R-:W-:Y:S01]  /*5fec0*/  LOP3.LUT R27, R27, 0x60, RZ, 0x3c, !PT ;  /* 0x000000601b1b7812 */ /* 0x000fe200078e3cff */
[----:B------:R-:W-:Y:S01]  /*5fed0*/  @P0 STG.E.U16 [R28.64], R4 ;  /* 0x000000041c000986 */ /* 0x000fe2000c101506 */
[----:B0-----:R-:W-:-:S03]  /*5fee0*/  IMAD.WIDE R16, R22, 0x2, R10 ;  /* 0x0000000216107825 */ /* 0x001fc600078e020a */
[----:B------:R-:W-:Y:S01]  /*5fef0*/  @P5 STG.E.U16 [R18.64], R26 ;  /* 0x0000001a12005986 */ /* 0x000fe2000c101506 */
[----:B------:R-:W-:-:S03]  /*5ff00*/  ISETP.LT.AND P0, PT, R6, c[0x0][0x178], !P2 ;  /* 0x00005e0006007a0c */ /* 0x000fc60005701270 */
[----:B----4-:R0:W-:Y:S01]  /*5ff10*/  STL [R1+0x1b88], R25 ;  /* 0x001b881901007387 */ /* 0x0101e20000100800 */
[----:B------:R-:W-:-:S03]  /*5ff20*/  ISETP.LT.AND P2, PT, R5, c[0x0][0x178], !P2 ;  /* 0x00005e0005007a0c */ /* 0x000fc60005741270 */
[----:B0-----:R-:W3:Y:S04]  /*5ff30*/  LDL.LU R25, [R1+0x1af0] ;  /* 0x001af00001197983 */ /* 0x001ee80000300800 */
[----:B------:R0:W-:Y:S04]  /*5ff40*/  STL.64 [R1+0x1b90], R10 ;  /* 0x001b900a01007387 */ /* 0x0001e80000100a00 */
[----:B------:R-:W4:Y:S01]  /*5ff50*/  LDL.LU R5, [R1+0x1b98] ;  /* 0x001b980001057983 */ /* 0x000f220000300800 */
[----:B0-----:R-:W-:-:S03]  /*5ff60*/  IMAD.WIDE R10, R22, 0x2, R8 ;  /* 0x00000002160a7825 */ /* 0x001fc600078e0208 */
[----:B--2---:R-:W-:Y:S04]  /*5ff70*/  @P6 STG.E.U16 [R16.64], R24 ;  /* 0x0000001810006986 */ /* 0x004fe8000c101506 */
[----:B------:R-:W0:Y:S04]  /*5ff80*/  LDS.128 R16, [R27] ;  /* 0x000000001b107984 */ /* 0x000e280000000c00 */
[----:B------:R-:W-:Y:S04]  /*5ff90*/  @P0 STG.E.U16 [R10.64], R15 ;  /* 0x0000000f0a000986 */ /* 0x000fe8000c101506 */
[----:B0-----:R-:W-:Y:S04]  /*5ffa0*/  STL [R1+0x1b74], R18 ;  /* 0x001b741201007387 */ /* 0x001fe80000100800 */
[----:B------:R0:W-:Y:S04]  /*5ffb0*/  STL [R1+0x1b54], R19 ;  /* 0x001b541301007387 */ /* 0x0001e80000100800 */
[----:B0-----:R-:W2:Y:S04]  /*5ffc0*/  LDL.LU R19, [R1+0xd48] ;  /* 0x000d480001137983 */ /* 0x001ea80000300800 */
[----:B------:R-:W4:Y:S04]  /*5ffd0*/  LDL.LU R13, [R1+0x1af4] ;  /* 0x001af400010d7983 */ /* 0x000f280000300800 */
[----:B------:R-:W4:Y:S04]  /*5ffe0*/  LDL.LU R18, [R1+0x380] ;  /* 0x0003800001127983 */ /* 0x000f280000300800 */
[----:B------:R-:W4:Y:S04]  /*5fff0*/  LDL.LU R27, [R1+0x350] ;  /* 0x00035000011b7983 */ /* 0x000f280000300800 */
[----:B------:R-:W4:Y:S01]  /*60000*/  LDL.LU.64 R10, [R1+0x1b90] ;  /* 0x001b9000010a7983 */ /* 0x000f220000300a00 */
[----:B------:R-:W-:-:S02]  /*60010*/  ISETP.LT.AND P5, PT, R14, c[0x0][0x178], !P3 ;  /* 0x00005e000e007a0c */ /* 0x000fc40005fa1270 */
[C---:B------:R-:W-:Y:S01]  /*60020*/  IADD3 R4, R22.reuse, c[0x0][0x198], RZ ;  /* 0x0000660016047a10 */ /* 0x040fe20007ffe0ff */
[----:B------:R-:W-:Y:S01]  /*60030*/  IMAD.WIDE R22, R22, 0x2, R2 ;  /* 0x0000000216167825 */ /* 0x000fe200078e0202 */
[----:B------:R-:W-:Y:S02]  /*60040*/  ISETP.LT.AND P6, PT, R7, c[0x0][0x178], !P3 ;  /* 0x00005e0007007a0c */ /* 0x000fe40005fc1270 */
[----:B------:R-:W-:Y:S01]  /*60050*/  PRMT R0, R26, 0x7632, R0 ;  /* 0x000076321a007816 */ /* 0x000fe20000000000 */
[----:B------:R-:W-:Y:S01]  /*60060*/  IMAD.WIDE R28, R4, 0x2, R20 ;  /* 0x00000002041c7825 */ /* 0x000fe200078e0214 */
[----:B------:R-:W-:Y:S01]  /*60070*/  ISETP.LT.AND P0, PT, R6, c[0x0][0x178], !P3 ;  /* 0x00005e0006007a0c */ /* 0x000fe20005f01270 */
[----:B------:R0:W-:Y:S04]  /*60080*/  @P2 STG.E.U16 [R22.64], R12 ;  /* 0x0000000c16002986 */ /* 0x0001e8000c101506 */
[----:B------:R1:W-:Y:S01]  /*60090*/  @P5 STG.E.U16 [R28.64], R0 ;  /* 0x000000001c005986 */ /* 0x0003e2000c101506 */
[----:B------:R-:W-:-:S02]  /*600a0*/  ISETP.LT.AND P5, PT, R14, c[0x0][0x178], !P1 ;  /* 0x00005e000e007a0c */ /* 0x000fc40004fa1270 */
[----:B---3--:R-:W-:Y:S01]  /*600b0*/  ISETP.GE.AND P4, PT, R25, c[0x0][0x17c], PT ;  /* 0x00005f0019007a0c */ /* 0x008fe20003f86270 */
[----:B------:R-:W3:Y:S01]  /*600c0*/  LDL.LU R26, [R1+0x310] ;  /* 0x00031000011a7983 */ /* 0x000ee20000300800 */
[----:B0-----:R-:W-:-:S03]  /*600d0*/  PRMT R12, R15, 0x7632, R12 ;  /* 0x000076320f0c7816 */ /* 0x001fc6000000000c */
[----:B------:R-:W3:Y:S01]  /*600e0*/  LDL.LU R15, [R1+0x2f4] ;  /* 0x0002f400010f7983 */ /* 0x000ee20000300800 */
[----:B-1----:R-:W-:Y:S01]  /*600f0*/  PRMT R0, R24, 0x7632, R0 ;  /* 0x0000763218007816 */ /* 0x002fe20000000000 */
[----:B------:R-:W-:-:S04]  /*60100*/  IMAD.WIDE R28, R4, 0x2, R8 ;  /* 0x00000002041c7825 */ /* 0x000fc800078e0208 */
[----:B------:R-:W-:Y:S01]  /*60110*/  IMAD.WIDE R24, R4, 0x2, R2 ;  /* 0x0000000204187825 */ /* 0x000fe200078e0202 */
[----:B--2---:R-:W-:-:S03]  /*60120*/  ISETP.LT.AND P3, PT, R19, c[0x0][0x178], !P3 ;  /* 0x00005e0013007a0c */ /* 0x004fc60005f61270 */
[----:B----4-:R-:W-:-:S05]  /*60130*/  IMAD.WIDE R22, R4, 0x2, R10 ;  /* 0x0000000204167825 */ /* 0x010fca00078e020a */
[----:B------:R0:W-:Y:S01]  /*60140*/  @P6 STG.E.U16 [R22.64], R0 ;  /* 0x0000000016006986 */ /* 0x0001e2000c101506 */
[----:B------:R-:W-:-:S03]  /*60150*/  ISETP.LT.AND P6, PT, R7, c[0x0][0x178], !P1 ;  /* 0x00005e0007007a0c */ /* 0x000fc60004fc1270 */
[----:B------:R1:W-:Y:S01]  /*60160*/  @P0 STG.E.U16 [R28.64], R12 ;  /* 0x0000000c1c000986 */ /* 0x0003e2000c101506 */
[----:B0-----:R-:W-:Y:S02]  /*60170*/  IADD3 R0, R4, c[0x0][0x198], RZ ;  /* 0x0000660004007a10 */ /* 0x001fe40007ffe0ff */
[----:B-1----:R-:W-:-:S03]  /*60180*/  PRMT R12, R12, 0x7632, R12 ;  /* 0x000076320c0c7816 */ /* 0x002fc6000000000c */
[C---:B------:R-:W-:Y:S01]  /*60190*/  IMAD.WIDE R22, R0.reuse, 0x2, R20 ;  /* 0x0000000200167825 */ /* 0x040fe200078e0214 */
[----:B------:R-:W-:Y:S02]  /*601a0*/  ISETP.GE.AND P2, PT, R13, c[0x0][0x17c], PT ;  /* 0x00005f000d007a0c */ /* 0x000fe40003f46270 */
[----:B------:R-:W2:Y:S01]  /*601b0*/  LDL.LU R13, [R1+0x2e4] ;  /* 0x0002e400010d7983 */ /* 0x000ea20000300800 */
[----:B------:R-:W-:-:S03]  /*601c0*/  IMAD.WIDE R28, R0, 0x2, R10 ;  /* 0x00000002001c7825 */ /* 0x000fc600078e020a */
[----:B------:R-:W-:Y:S04]  /*601d0*/  @P3 STG.E.U16 [R24.64], R12 ;  /* 0x0000000c18003986 */ /* 0x000fe8000c101506 */
[----:B------:R0:W-:Y:S04]  /*601e0*/  @P5 STG.E.U16 [R22.64], R18 ;  /* 0x0000001216005986 */ /* 0x0001e8000c101506 */
[----:B------:R1:W-:Y:S04]  /*601f0*/  @P6 STG.E.U16 [R28.64], R27 ;  /* 0x0000001b1c006986 */ /* 0x0003e8000c101506 */
[----:B0-----:R-:W4:Y:S01]  /*60200*/  LDL.LU R23, [R1+0x1af8] ;  /* 0x001af80001177983 */ /* 0x001f220000300800 */
[----:B------:R-:W-:-:S03]  /*60210*/  PRMT R12, R27, 0x7632, R12 ;  /* 0x000076321b0c7816 */ /* 0x000fc6000000000c */
[----:B-1----:R-:W2:Y:S01]  /*60220*/  LDL.LU R27, [R1+0x2d4] ;  /* 0x0002d400011b7983 */ /* 0x002ea20000300800 */
[----:B------:R-:W-:Y:S02]  /*60230*/  ISETP.LT.AND P0, PT, R6, c[0x0][0x178], !P1 ;  /* 0x00005e0006007a0c */ /* 0x000fe40004f01270 */
[----:B------:R-:W-:Y:S02]  /*60240*/  ISETP.LT.AND P1, PT, R19, c[0x0][0x178], !P1 ;  /* 0x00005e0013007a0c */ /* 0x000fe40004f21270 */
[----:B------:R-:W-:Y:S01]  /*60250*/  ISETP.LT.AND P5, PT, R14, c[0x0][0x178], !P4 ;  /* 0x00005e000e007a0c */ /* 0x000fe200067a1270 */
[C---:B------:R-:W-:Y:S01]  /*60260*/  IMAD.WIDE R24, R0.reuse, 0x2, R8 ;  /* 0x0000000200187825 */ /* 0x040fe200078e0208 */
[----:B------:R-:W-:Y:S02]  /*60270*/  ISETP.LT.AND P6, PT, R7, c[0x0][0x178], !P4 ;  /* 0x00005e0007007a0c */ /* 0x000fe400067c1270 */
[C---:B------:R-:W-:Y:S01]  /*60280*/  IADD3 R4, R0.reuse, c[0x0][0x198], RZ ;  /* 0x0000660000047a10 */ /* 0x040fe20007ffe0ff */
[----:B------:R-:W-:Y:S01]  /*60290*/  IMAD.WIDE R28, R0, 0x2, R2 ;  /* 0x00000002001c7825 */ /* 0x000fe200078e0202 */
[----:B------:R-:W-:-:S03]  /*602a0*/  PRMT R0, R18, 0x7632, R0 ;  /* 0x0000763212007816 */ /* 0x000fc60000000000 */
[----:B---3--:R-:W-:Y:S04]  /*602b0*/  @P0 STG.E.U16 [R24.64], R26 ;  /* 0x0000001a18000986 */ /* 0x008fe8000c101506 */
[----:B------:R0:W-:Y:S02]  /*602c0*/  @P1 STG.E.U16 [R28.64], R16 ;  /* 0x000000101c001986 */ /* 0x0001e4000c101506 */
[----:B0-----:R-:W-:Y:S01]  /*602d0*/  IMAD.WIDE R28, R4, 0x2, R10 ;  /* 0x00000002041c7825 */ /* 0x001fe200078e020a */
[----:B----4-:R-:W-:-:S03]  /*602e0*/  ISETP.GE.AND P3, PT, R23, c[0x0][0x17c], PT ;  /* 0x00005f0017007a0c */ /* 0x010fc60003f66270 */
[----:B------:R-:W-:Y:S01]  /*602f0*/  IMAD.WIDE R22, R4, 0x2, R20 ;  /* 0x0000000204167825 */ /* 0x000fe200078e0214 */
[----:B--2---:R-:W-:Y:S04]  /*60300*/  STL [R1+0x1b8c], R27 ;  /* 0x001b8c1b01007387 */ /* 0x004fe80000100800 */
[----:B------:R-:W-:Y:S04]  /*60310*/  @P5 STG.E.U16 [R22.64], R0 ;  /* 0x0000000016005986 */ /* 0x000fe8000c101506 */
[----:B------:R0:W-:Y:S04]  /*60320*/  @P6 STG.E.U16 [R28.64], R12 ;  /* 0x0000000c1c006986 */ /* 0x0001e8000c101506 */
[----:B0-----:R-:W2:Y:S04]  /*60330*/  LDL.LU R29, [R1+0x1afc] ;  /* 0x001afc00011d7983 */ /* 0x001ea80000300800 */
[----:B------:R-:W3:Y:S01]  /*60340*/  LDL.LU R18, [R1+0x1b00] ;  /* 0x001b000001127983 */ /* 0x000ee20000300800 */
[----:B------:R-:W-:-:S02]  /*60350*/  ISETP.LT.AND P1, PT, R6, c[0x0][0x178], !P4 ;  /* 0x00005e0006007a0c */ /* 0x000fc40006721270 */
[----:B------:R-:W-:Y:S01]  /*60360*/  PRMT R12, R26, 0x7632, R12 ;  /* 0x000076321a0c7816 */ /* 0x000fe2000000000c */
[----:B------:R-:W-:-:S10]  /*60370*/  IMAD.WIDE R26, R4, 0x2, R8 ;  /* 0x00000002041a7825 */ /* 0x000fd400078e0208 */
[----:B------:R0:W-:Y:S01]  /*60380*/  @P1 STG.E.U16 [R26.64], R12 ;  /* 0x0000000c1a001986 */ /* 0x0001e2000c101506 */
[----:B------:R-:W-:-:S03]  /*60390*/  ISETP.LT.AND P4, PT, R19, c[0x0][0x178], !P4 ;  /* 0x00005e0013007a0c */ /* 0x000fc60006781270 */
[----:B0-----:R-:W4:Y:S01]  /*603a0*/  LDL.LU R27, [R1+0x1b8c] ;  /* 0x001b8c00011b7983 */ /* 0x001f220000300800 */
[----:B------:R-:W-:Y:S01]  /*603b0*/  ISETP.LT.AND P5, PT, R14, c[0x0][0x178], !P2 ;  /* 0x00005e000e007a0c */ /* 0x000fe200057a1270 */
[C---:B------:R-:W-:Y:S01]  /*603c0*/  IMAD.WIDE R24, R4.reuse, 0x2, R2 ;  /* 0x0000000204187825 */ /* 0x040fe200078e0202 */
[----:B------:R-:W-:Y:S02]  /*603d0*/  IADD3 R0, R4, c[0x0][0x198], RZ ;  /* 0x0000660004007a10 */ /* 0x000fe40007ffe0ff */
[----:B------:R-:W-:-:S03]  /*603e0*/  PRMT R16, R16, 0x7632, R16 ;  /* 0x0000763210107816 */ /* 0x000fc60000000010 */
[----:B------:R-:W-:Y:S02]  /*603f0*/  IMAD.WIDE R22, R0, 0x2, R20 ;  /* 0x0000000200167825 */ /* 0x000fe400078e0214 */
[----:B------:R0:W-:Y:S01]  /*60400*/  @P4 STG.E.U16 [R24.64], R16 ;  /* 0x0000001018004986 */ /* 0x0001e2000c101506 */
[----:B------:R-:W-:-:S03]  /*60410*/  PRMT R12, R15, 0x7632, R12 ;  /* 0x000076320f0c7816 */ /* 0x000fc6000000000c */
[----:B------:R1:W-:Y:S04]  /*60420*/  @P5 STG.E.U16 [R22.64], R15 ;  /* 0x0000000f16005986 */ /* 0x0003e8000c101506 */
[----:B0-----:R-:W4:Y:S04]  /*60430*/  LDL.LU R25, [R1+0x1b88] ;  /* 0x001b880001197983 */ /* 0x001f280000300800 */
[----:B------:R-:W-:Y:S04]  /*60440*/  STL.64 [R1+0x1b78], R16 ;  /* 0x001b781001007387 */ /* 0x000fe80000100a00 */
[----:B------:R0:W-:Y:S04]  /*60450*/  STL.64 [R1+0x1b80], R6 ;  /* 0x001b800601007387 */ /* 0x0001e80000100a00 */
[----:B------:R-:W4:Y:S01]  /*60460*/  LDL.LU R26, [R1+0x334] ;  /* 0x00033400011a7983 */ /* 0x000f220000300800 */
[----:B---3--:R-:W-:-:S03]  /*60470*/  ISETP.GE.AND P1, PT, R18, c[0x0][0x17c], PT ;  /* 0x00005f0012007a0c */ /* 0x008fc60003f26270 */
[----:B------:R-:W3:Y:S04]  /*60480*/  LDL.LU R18, [R1+0x324] ;  /* 0x0003240001127983 */ /* 0x000ee80000300800 */
[----:B-1----:R-:W3:Y:S01]  /*60490*/  LDL.LU R15, [R1+0x1b04] ;  /* 0x001b0400010f7983 */ /* 0x002ee20000300800 */
[----:B------:R-:W-:Y:S02]  /*604a0*/  ISETP.LT.AND P6, PT, R7, c[0x0][0x178], !P2 ;  /* 0x00005e0007007a0c */ /* 0x000fe400057c1270 */
[----:B------:R-:W-:Y:S02]  /*604b0*/  ISETP.LT.AND P4, PT, R6, c[0x0][0x178], !P2 ;  /* 0x00005e0006007a0c */ /* 0x000fe40005781270 */
[----:B--2---:R-:W-:Y:S01]  /*604c0*/  ISETP.GE.AND P0, PT, R29, c[0x0][0x17c], PT ;  /* 0x00005f001d007a0c */ /* 0x004fe20003f06270 */
[----:B------:R-:W-:Y:S01]  /*604d0*/  IMAD.WIDE R28, R0, 0x2, R10 ;  /* 0x00000002001c7825 */ /* 0x000fe200078e020a */
[----:B------:R-:W-:-:S03]  /*604e0*/  ISETP.LT.AND P5, PT, R7, c[0x0][0x178], !P3 ;  /* 0x00005e0007007a0c */ /* 0x000fc60005fa1270 */
[----:B0-----:R-:W-:-:S04]  /*604f0*/  IMAD.WIDE R6, R0, 0x2, R8 ;  /* 0x0000000200067825 */ /* 0x001fc800078e0208 */
[----:B------:R-:W-:Y:S04]  /*60500*/  @P6 STG.E.U16 [R28.64], R13 ;  /* 0x0000000d1c006986 */ /* 0x000fe8000c101506 */
[----:B----4-:R0:W-:Y:S04]  /*60510*/  @P4 STG.E.U16 [R6.64], R27 ;  /* 0x0000001b06004986 */ /* 0x0101e8000c101506 */
[----:B0-----:R-:W2:Y:S01]  /*60520*/  LDL.LU.64 R6, [R1+0x1b80] ;  /* 0x001b800001067983 */ /* 0x001ea20000300a00 */
[----:B------:R-:W-:Y:S01]  /*60530*/  ISETP.LT.AND P2, PT, R19, c[0x0][0x178], !P2 ;  /* 0x00005e0013007a0c */ /* 0x000fe20005741270 */
[----:B------:R-:W-:Y:S01]  /*60540*/  IMAD.WIDE R16, R0, 0x2, R2 ;  /* 0x0000000200107825 */ /* 0x000fe200078e0202 */
[----:B------:R-:W-:-:S11]  /*60550*/  PRMT R4, R13, 0x7632, R4 ;  /* 0x000076320d047816 */ /* 0x000fd60000000004 */
[----:B------:R0:W-:Y:S04]  /*60560*/  @P2 STG.E.U16 [R16.64], R25 ;  /* 0x0000001910002986 */ /* 0x0001e8000c101506 */
[----:B0-----:R-:W4:Y:S04]  /*60570*/  LDL.LU.64 R16, [R1+0x1b78] ;  /* 0x001b780001107983 */ /* 0x001f280000300a00 */
[----:B------:R-:W4:Y:S01]  /*60580*/  LDL.LU R13, [R1+0x304] ;  /* 0x00030400010d7983 */ /* 0x000f220000300800 */
[----:B---3--:R-:W-:-:S03]  /*60590*/  ISETP.GE.AND P2, PT, R15, c[0x0][0x17c], PT ;  /* 0x00005f000f007a0c */ /* 0x008fc60003f46270 */
[----:B------:R-:W3:Y:S01]  /*605a0*/  LDL.LU R15, [R1+0x1b08] ;  /* 0x001b0800010f7983 */ /* 0x000ee20000300800 */
[----:B------:R-:W-:Y:S02]  /*605b0*/  ISETP.LT.AND P6, PT, R14, c[0x0][0x178], !P3 ;  /* 0x00005e000e007a0c */ /* 0x000fe40005fc1270 */
[----:B------:R-:W-:-:S05]  /*605c0*/  IADD3 R24, R0, c[0x0][0x198], RZ ;  /* 0x0000660000187a10 */ /* 0x000fca0007ffe0ff */
[----:B------:R-:W-:-:S04]  /*605d0*/  IMAD.WIDE R22, R24, 0x2, R20 ;  /* 0x0000000218167825 */ /* 0x000fc800078e0214 */
[C---:B------:R-:W-:Y:S02]  /*605e0*/  IMAD.WIDE R28, R24.reuse, 0x2, R10 ;  /* 0x00000002181c7825 */ /* 0x040fe400078e020a */
[----:B------:R0:W-:Y:S01]  /*605f0*/  @P6 STG.E.U16 [R22.64], R12 ;  /* 0x0000000c16006986 */ /* 0x0001e2000c101506 */
[----:B------:R-:W-:-:S03]  /*60600*/  IADD3 R0, R24, c[0x0][0x198], RZ ;  /* 0x0000660018007a10 */ /* 0x000fc60007ffe0ff */
[----:B------:R1:W-:Y:S01]  /*60610*/  @P5 STG.E.U16 [R28.64], R4 ;  /* 0x000000041c005986 */ /* 0x0003e2000c101506 */
[----:B------:R-:W-:Y:S02]  /*60620*/  ISETP.LT.AND P5, PT, R14, c[0x0][0x178], !P0 ;  /* 0x00005e000e007a0c */ /* 0x000fe400047a1270 */
[----:B--2---:R-:W-:Y:S02]  /*60630*/  ISETP.LT.AND P4, PT, R6, c[0x0][0x178], !P3 ;  /* 0x00005e0006007a0c */ /* 0x004fe40005f81270 */
[----:B------:R-:W-:Y:S01]  /*60640*/  ISETP.LT.AND P3, PT, R19, c[0x0][0x178], !P3 ;  /* 0x00005e0013007a0c */ /* 0x000fe20005f61270 */
[C---:B0-----:R-:W-:Y:S01]  /*60650*/  IMAD.WIDE R22, R24.reuse, 0x2, R8 ;  /* 0x0000000218167825 */ /* 0x041fe200078e0208 */
[----:B------:R-:W-:Y:S02]  /*60660*/  PRMT R12, R27, 0x7632, R12 ;  /* 0x000076321b0c7816 */ /* 0x000fe4000000000c */
[----:B-1----:R-:W-:Y:S01]  /*60670*/  PRMT R4, R25, 0x7632, R4 ;  /* 0x0000763219047816 */ /* 0x002fe20000000004 */
[----:B------:R-:W-:Y:S01]  /*60680*/  IMAD.WIDE R24, R24, 0x2, R2 ;  /* 0x0000000218187825 */ /* 0x000fe200078e0202 */
[----:B------:R-:W-:Y:S01]  /*60690*/  ISETP.LT.AND P6, PT, R7, c[0x0][0x178], !P0 ;  /* 0x00005e0007007a0c */ /* 0x000fe200047c1270 */
[----:B------:R-:W2:Y:S04]  /*606a0*/  LDL.LU R27, [R1+0x374] ;  /* 0x00037400011b7983 */ /* 0x000ea80000300800 */
[----:B------:R0:W-:Y:S01]  /*606b0*/  @P4 STG.E.U16 [R22.64], R12 ;  /* 0x0000000c16004986 */ /* 0x0001e2000c101506 */
[----:B------:R-:W-:-:S02]  /*606c0*/  ISETP.LT.AND P4, PT, R6, c[0x0][0x178], !P0 ;  /* 0x00005e0006007a0c */ /* 0x000fc40004781270 */
[----:B------:R-:W-:Y:S01]  /*606d0*/  ISETP.LT.AND P0, PT, R19, c[0x0][0x178], !P0 ;  /* 0x00005e0013007a0c */ /* 0x000fe20004701270 */
[----:B------:R1:W-:Y:S01]  /*606e0*/  @P3 STG.E.U16 [R24.64], R4 ;  /* 0x0000000418003986 */ /* 0x0003e2000c101506 */
[----:B------:R-:W-:Y:S01]  /*606f0*/  ISETP.LT.AND P3, PT, R14, c[0x0][0x178], !P1 ;  /* 0x00005e000e007a0c */ /* 0x000fe20004f61270 */
[----:B------:R-:W-:-:S04]  /*60700*/  IMAD.WIDE R28, R0, 0x2, R10 ;  /* 0x00000002001c7825 */ /* 0x000fc800078e020a */
[C---:B0-----:R-:W-:Y:S01]  /*60710*/  IMAD.WIDE R22, R0.reuse, 0x2, R20 ;  /* 0x0000000200167825 */ /* 0x041fe200078e0214 */
[----:B-1----:R-:W-:-:S04]  /*60720*/  IADD3 R4, R0, c[0x0][0x198], RZ ;  /* 0x0000660000047a10 */ /* 0x002fc80007ffe0ff */
[----:B------:R0:W-:Y:S01]  /*60730*/  @P5 STG.E.U16 [R22.64], R26 ;  /* 0x0000001a16005986 */ /* 0x0001e2000c101506 */
[----:B------:R-:W-:Y:S01]  /*60740*/  IMAD.WIDE R24, R0, 0x2, R2 ;  /* 0x0000000200187825 */ /* 0x000fe200078e0202 */
[----:B------:R-:W-:Y:S02]  /*60750*/  PRMT R12, R26, 0x7632, R12 ;  /* 0x000076321a0c7816 */ /* 0x000fe4000000000c */
[----:B------:R1:W-:Y:S01]  /*60760*/  @P6 STG.E.U16 [R28.64], R18 ;  /* 0x000000121c006986 */ /* 0x0003e2000c101506 */
[----:B0-----:R-:W-:-:S03]  /*60770*/  IMAD.WIDE R22, R0, 0x2, R8 ;  /* 0x0000000200167825 */ /* 0x001fc600078e0208 */
[----:B------:R-:W2:Y:S01]  /*60780*/  LDL.LU R26, [R1+0x364] ;  /* 0x00036400011a7983 */ /* 0x000ea20000300800 */
[----:B-1----:R-:W-:-:S03]  /*60790*/  IMAD.WIDE R28, R4, 0x2, R20 ;  /* 0x00000002041c7825 */ /* 0x002fc600078e0214 */
[----:B----4-:R-:W-:Y:S01]  /*607a0*/  @P4 STG.E.U16 [R22.64], R13 ;  /* 0x0000000d16004986 */ /* 0x010fe2000c101506 */
[----:B------:R-:W-:-:S03]  /*607b0*/  PRMT R0, R18, 0x7632, R0 ;  /* 0x0000763212007816 */ /* 0x000fc60000000000 */
[----:B------:R0:W-:Y:S04]  /*607c0*/  @P0 STG.E.U16 [R24.64], R5 ;  /* 0x0000000518000986 */ /* 0x0001e8000c101506 */
[----:B------:R1:W-:Y:S01]  /*607d0*/  @P3 STG.E.U16 [R28.64], R12 ;  /* 0x0000000c1c003986 */ /* 0x0003e2000c101506 */
[----:B0-----:R-:W-:Y:S02]  /*607e0*/  PRMT R5, R13, 0x7632, R5 ;  /* 0x000076320d057816 */ /* 0x001fe40000000005 */
[----:B---3--:R-:W-:Y:S02]  /*607f0*/  ISETP.GE.AND P5, PT, R15, c[0x0][0x17c], PT ;  /* 0x00005f000f007a0c */ /* 0x008fe40003fa6270 */
[----:B------:R-:W3:Y:S04]  /*60800*/  LDL.LU R15, [R1+0x344] ;  /* 0x00034400010f7983 */ /* 0x000ee80000300800 */
[----:B-1----:R-:W4:Y:S04]  /*60810*/  LDL.LU R29, [R1+0x1b0c] ;  /* 0x001b0c00011d7983 */ /* 0x002f280000300800 */
[----:B------:R-:W4:Y:S04]  /*60820*/  LDL.LU R18, [R1+0x1b74] ;  /* 0x001b740001127983 */ /* 0x000f280000300800 */
[----:B------:R-:W4:Y:S04]  /*60830*/  LDL.LU R13, [R1+0x1b70] ;  /* 0x001b7000010d7983 */ /* 0x000f280000300800 */
[----:B------:R-:W4:Y:S01]  /*60840*/  LDL.LU R28, [R1+0x1b10] ;  /* 0x001b1000011c7983 */ /* 0x000f220000300800 */
[----:B------:R-:W-:-:S02]  /*60850*/  ISETP.LT.AND P6, PT, R7, c[0x0][0x178], !P1 ;  /* 0x00005e0007007a0c */ /* 0x000fc40004fc1270 */
[----:B------:R-:W-:Y:S01]  /*60860*/  ISETP.LT.AND P4, PT, R6, c[0x0][0x178], !P1 ;  /* 0x00005e0006007a0c */ /* 0x000fe20004f81270 */
[----:B------:R-:W-:Y:S01]  /*60870*/  IMAD.WIDE R24, R4, 0x2, R10 ;  /* 0x0000000204187825 */ /* 0x000fe200078e020a */
[----:B------:R-:W-:Y:S02]  /*60880*/  ISETP.LT.AND P1, PT, R19, c[0x0][0x178], !P1 ;  /* 0x00005e0013007a0c */ /* 0x000fe40004f21270 */
[----:B------:R-:W-:Y:S01]  /*60890*/  ISETP.LT.AND P3, PT, R14, c[0x0][0x178], !P2 ;  /* 0x00005e000e007a0c */ /* 0x000fe20005761270 */
[----:B------:R-:W-:Y:S01]  /*608a0*/  IMAD.WIDE R22, R4, 0x2, R8 ;  /* 0x0000000204167825 */ /* 0x000fe200078e0208 */
[----:B------:R-:W-:-:S05]  /*608b0*/  PRMT R12, R5, 0x7632, R12 ;  /* 0x00007632050c7816 */ /* 0x000fca000000000c */
[----:B------:R0:W-:Y:S01]  /*608c0*/  @P6 STG.E.U16 [R24.64], R0 ;  /* 0x0000000018006986 */ /* 0x0001e2000c101506 */
[----:B------:R-:W-:-:S03]  /*608d0*/  ISETP.LT.AND P6, PT, R7, c[0x0][0x178], !P2 ;  /* 0x00005e0007007a0c */ /* 0x000fc600057c1270 */
[----:B------:R1:W-:Y:S01]  /*608e0*/  @P4 STG.E.U16 [R22.64], R5 ;  /* 0x0000000516004986 */ /* 0x0003e2000c101506 */
[C---:B0-----:R-:W-:Y:S01]  /*608f0*/  IADD3 R0, R4.reuse, c[0x0][0x198], RZ ;  /* 0x0000660004007a10 */ /* 0x041fe20007ffe0ff */
[----:B-1----:R-:W-:-:S04]  /*60900*/  IMAD.WIDE R4, R4, 0x2, R2 ;  /* 0x0000000204047825 */ /* 0x002fc800078e0202 */
[----:B------:R-:W-:Y:S01]  /*60910*/  IMAD.WIDE R22, R0, 0x2, R20 ;  /* 0x0000000200167825 */ /* 0x000fe200078e0214 */
[----:B------:R-:W-:Y:S01]  /*60920*/  ISETP.LT.AND P4, PT, R6, c[0x0][0x178], !P2 ;  /* 0x00005e0006007a0c */ /* 0x000fe20005781270 */
[----:B------:R0:W-:Y:S01]  /*60930*/  @P1 STG.E.U16 [R4.64], R12 ;  /* 0x0000000c04001986 */ /* 0x0001e2000c101506 */
[----:B------:R-:W-:Y:S01]  /*60940*/  ISETP.LT.AND P2, PT, R19, c[0x0][0x178], !P2 ;  /* 0x00005e0013007a0c */ /* 0x000fe20005741270 */
[----:B------:R-:W-:Y:S02]  /*60950*/  IMAD.WIDE R24, R0, 0x2, R10 ;  /* 0x0000000200187825 */ /* 0x000fe400078e020a */
[----:B--2---:R1:W-:Y:S01]  /*60960*/  @P3 STG.E.U16 [R22.64], R27 ;  /* 0x0000001b16003986 */ /* 0x0043e2000c101506 */
[----:B------:R-:W-:Y:S01]  /*60970*/  ISETP.LT.AND P3, PT, R14, c[0x0][0x178], !P5 ;  /* 0x00005e000e007a0c */ /* 0x000fe20006f61270 */
[C---:B0-----:R-:W-:Y:S01]  /*60980*/  IMAD.WIDE R4, R0.reuse, 0x2, R8 ;  /* 0x0000000200047825 */ /* 0x041fe200078e0208 */
[----:B-1----:R-:W-:Y:S01]  /*60990*/  IADD3 R22, R0, c[0x0][0x198], RZ ;  /* 0x0000660000167a10 */ /* 0x002fe20007ffe0ff */
[----:B------:R0:W-:Y:S01]  /*609a0*/  @P6 STG.E.U16 [R24.64], R26 ;  /* 0x0000001a18006986 */ /* 0x0001e2000c101506 */
[----:B------:R-:W-:-:S02]  /*609b0*/  ISETP.LT.AND P6, PT, R7, c[0x0][0x178], !P5 ;  /* 0x00005e0007007a0c */ /* 0x000fc40006fc1270 */
[----:B------:R-:W-:Y:S01]  /*609c0*/  PRMT R12, R26, 0x7632, R12 ;  /* 0x000076321a0c7816 */ /* 0x000fe2000000000c */
[----:B0-----:R-:W-:Y:S01]  /*609d0*/  IMAD.WIDE R24, R0, 0x2, R2 ;  /* 0x0000000200187825 */ /* 0x001fe200078e0202 */
[----:B------:R-:W-:Y:S02]  /*609e0*/  PRMT R0, R27, 0x7632, R0 ;  /* 0x000076321b007816 */ /* 0x000fe40000000000 */
[----:B------:R-:W2:Y:S04]  /*609f0*/  LDL.LU R27, [R1+0x1b14] ;  /* 0x001b1400011b7983 */ /* 0x000ea80000300800 */
[----:B------:R-:W2:Y:S04]  /*60a00*/  LDL.LU R26, [R1+0x314] ;  /* 0x00031400011a7983 */ /* 0x000ea80000300800 */
[----:B---3--:R0:W-:Y:S01]  /*60a10*/  @P4 STG.E.U16 [R4.64], R15 ;  /* 0x0000000f04004986 */ /* 0x0081e2000c101506 */
[----:B----4-:R-:W-:-:S02]  /*60a20*/  ISETP.GE.AND P0, PT, R29, c[0x0][0x17c], PT ;  /* 0x00005f001d007a0c */ /* 0x010fc40003f06270 */
[----:B------:R-:W-:Y:S01]  /*60a30*/  ISETP.GE.AND P1, PT, R28, c[0x0][0x17c], PT ;  /* 0x00005f001c007a0c */ /* 0x000fe20003f26270 */
[----:B------:R-:W-:Y:S01]  /*60a40*/  IMAD.WIDE R28, R22, 0x2, R20 ;  /* 0x00000002161c7825 */ /* 0x000fe200078e0214 */
[----:B------:R1:W-:Y:S04]  /*60a50*/  @P2 STG.E.U16 [R24.64], R13 ;  /* 0x0000000d18002986 */ /* 0x0003e8000c101506 */
[----:B------:R3:W-:Y:S01]  /*60a60*/  @P3 STG.E.U16 [R28.64], R0 ;  /* 0x000000001c003986 */ /* 0x0007e2000c101506 */
[----:B------:R-:W-:Y:S01]  /*60a70*/  ISETP.LT.AND P3, PT, R6, c[0x0][0x178], !P5 ;  /* 0x00005e0006007a0c */ /* 0x000fe20006f61270 */
[----:B0-----:R-:W-:Y:S01]  /*60a80*/  IMAD.WIDE R4, R22, 0x2, R10 ;  /* 0x0000000216047825 */ /* 0x001fe200078e020a */
[----:B------:R-:W-:-:S04]  /*60a90*/  ISETP.LT.AND P5, PT, R19, c[0x0][0x178], !P5 ;  /* 0x00005e0013007a0c */ /* 0x000fc80006fa1270 */
[----:B------:R0:W-:Y:S01]  /*60aa0*/  @P6 STG.E.U16 [R4.64], R12 ;  /* 0x0000000c04006986 */ /* 0x0001e2000c101506 */
[----:B-1----:R-:W-:Y:S02]  /*60ab0*/  PRMT R13, R13, 0x7632, R13 ;  /* 0x000076320d0d7816 */ /* 0x002fe4000000000d */
[----:B---3--:R-:W-:Y:S02]  /*60ac0*/  PRMT R0, R15, 0x7632, R0 ;  /* 0x000076320f007816 */ /* 0x008fe40000000000 */
[----:B------:R-:W-:Y:S02]  /*60ad0*/  ISETP.LT.AND P4, PT, R14, c[0x0][0x178], !P0 ;  /* 0x00005e000e007a0c */ /* 0x000fe40004781270 */
[----:B------:R-:W3:Y:S01]  /*60ae0*/  LDL.LU R14, [R1+0x1b6c] ;  /* 0x001b6c00010e7983 */ /* 0x000ee20000300800 */
[C---:B0-----:R-:W-:Y:S01]  /*60af0*/  IADD3 R12, R22.reuse, c[0x0][0x198], RZ ;  /* 0x00006600160c7a10 */ /* 0x041fe20007ffe0ff */
[C---:B------:R-:W-:Y:S02]  /*60b00*/  IMAD.WIDE R4, R22.reuse, 0x2, R8 ;  /* 0x0000000216047825 */ /* 0x040fe400078e0208 */
[----:B------:R-:W4:Y:S02]  /*60b10*/  LDL.LU R15, [R1+0x1b18] ;  /* 0x001b1800010f7983 */ /* 0x000f240000300800 */
[----:B------:R-:W-:-:S02]  /*60b20*/  IMAD.WIDE R22, R22, 0x2, R2 ;  /* 0x0000000216167825 */ /* 0x000fc400078e0202 */
[----:B------:R0:W-:Y:S04]  /*60b30*/  @P3 STG.E.U16 [R4.64], R0 ;  /* 0x0000000004003986 */ /* 0x0001e8000c101506 */
[----:B------:R1:W-:Y:S04]  /*60b40*/  @P5 STG.E.U16 [R22.64], R13 ;  /* 0x0000000d16005986 */ /* 0x0003e8000c101506 */
[----:B0-----:R-:W2:Y:S04]  /*60b50*/  LDL.LU R5, [R1+0x384] ;  /* 0x0003840001057983 */ /* 0x001ea80000300800 */
[----:B-1----:R-:W3:Y:S01]  /*60b60*/  LDL.LU R23, [R1+0x354] ;  /* 0x0003540001177983 */ /* 0x002ee20000300800 */
[----:B------:R-:W-:Y:S01]  /*60b70*/  ISETP.LT.AND P6, PT, R7, c[0x0][0x178], !P0 ;  /* 0x00005e0007007a0c */ /* 0x000fe200047c1270 */
[----:B------:R-:W-:-:S04]  /*60b80*/  IMAD.WIDE R24, R12, 0x2, R20 ;  /* 0x000000020c187825 */ /* 0x000fc800078e0214 */
[----:B------:R-:W-:Y:S01]  /*60b90*/  IMAD.WIDE R28, R12, 0x2, R10 ;  /* 0x000000020c1c7825 */ /* 0x000fe200078e020a */
[----:B--2---:R-:W-:Y:S07]  /*60ba0*/  @P4 STG.E.U16 [R24.64], R5 ;  /* 0x0000000518004986 */ /* 0x004fee000c101506 */
[----:B---3--:R0:W-:Y:S04]  /*60bb0*/  @P6 STG.E.U16 [R28.64], R23 ;  /* 0x000000171c006986 */ /* 0x0081e8000c101506 */
[----:B0-----:R-:W2:Y:S01]  /*60bc0*/  LDL.LU R29, [R1+0xd3c] ;  /* 0x000d3c00011d7983 */ /* 0x001ea20000300800 */
[----:B------:R-:W-:-:S02]  /*60bd0*/  ISETP.LT.AND P4, PT, R6, c[0x0][0x178], !P0 ;  /* 0x00005e0006007a0c */ /* 0x000fc40004781270 */
[----:B------:R-:W-:Y:S02]  /*60be0*/  ISETP.LT.AND P3, PT, R19, c[0x0][0x178], !P0 ;  /* 0x00005e0013007a0c */ /* 0x000fe40004761270 */
[----:B------:R-:W-:Y:S02]  /*60bf0*/  ISETP.LT.AND P5, PT, R7, c[0x0][0x178], !P1 ;  /* 0x00005e0007007a0c */ /* 0x000fe40004fa1270 */
[C---:B------:R-:W-:Y:S02]  /*60c00*/  IADD3 R0, R12.reuse, c[0x0][0x198], RZ ;  /* 0x000066000c007a10 */ /* 0x040fe40007ffe0ff */
[----:B------:R-:W-:Y:S01]  /*60c10*/  PRMT R16, R5, 0x7632, R16 ;  /* 0x0000763205107816 */ /* 0x000fe20000000010 */
[C---:B------:R-:W-:Y:S01]  /*60c20*/  IMAD.WIDE R4, R12.reuse, 0x2, R8 ;  /* 0x000000020c047825 */ /* 0x040fe200078e0208 */
[----:B------:R-:W-:Y:S02]  /*60c30*/  ISETP.GE.AND P2, PT, R27, c[0x0][0x17c], PT ;  /* 0x00005f001b007a0c */ /* 0x000fe40003f46270 */
[----:B------:R-:W-:Y:S01]  /*60c40*/  PRMT R28, R23, 0x7632, R28 ;  /* 0x00007632171c7816 */ /* 0x000fe2000000001c */
[----:B------:R-:W-:Y:S01]  /*60c50*/  IMAD.WIDE R12, R12, 0x2, R2 ;  /* 0x000000020c0c7825 */ /* 0x000fe200078e0202 */
[----:B----4-:R-:W-:Y:S01]  /*60c60*/  ISETP.GE.AND P0, PT, R15, c[0x0][0x17c], PT ;  /* 0x00005f000f007a0c */ /* 0x010fe20003f06270 */
[----:B------:R-:W3:Y:S02]  /*60c70*/  LDL.LU R27, [R1+0x2f8] ;  /* 0x0002f800011b7983 */ /* 0x000ee40000300800 */
[----:B------:R-:W-:-:S02]  /*60c80*/  IMAD.WIDE R22, R0, 0x2, R20 ;  /* 0x0000000200167825 */ /* 0x000fc400078e0214 */
[----:B------:R-:W4:Y:S02]  /*60c90*/  LDL.LU R15, [R1+0x2e8] ;  /* 0x0002e800010f7983 */ /* 0x000f240000300800 */
[----:B------:R-:W-:Y:S02]  /*60ca0*/  IMAD.WIDE R24, R0, 0x2, R10 ;  /* 0x0000000200187825 */ /* 0x000fe400078e020a */
[----:B------:R0:W-:Y:S01]  /*60cb0*/  @P4 STG.E.U16 [R4.64], R26 ;  /* 0x0000001a04004986 */ /* 0x0001e2000c101506 */
[----:B------:R-:W-:-:S03]  /*60cc0*/  ISETP.LT.AND P4, PT, R6, c[0x0][0x178], !P1 ;  /* 0x00005e0006007a0c */ /* 0x000fc60004f81270 */
[----:B------:R-:W-:Y:S04]  /*60cd0*/  @P3 STG.E.U16 [R12.64], R17 ;  /* 0x000000110c003986 */ /* 0x000fe8000c101506 */
[----:B0-----:R-:W3:Y:S04]  /*60ce0*/  LDL.LU R4, [R1+0x1b1c] ;  /* 0x001b1c0001047983 */ /* 0x001ee80000300800 */
[----:B------:R-:W3:Y:S01]  /*60cf0*/  LDL.LU R6, [R1+0x2d8] ;  /* 0x0002d80001067983 */ /* 0x000ee20000300800 */
[----:B--2---:R-:W-:-:S13]  /*60d00*/  ISETP.LT.AND P6, PT, R29, c[0x0][0x178], !P1 ;  /* 0x00005e001d007a0c */ /* 0x004fda0004fc1270 */
[----:B------:R-:W-:Y:S04]  /*60d10*/  @P6 STG.E.U16 [R22.64], R16 ;  /* 0x0000001016006986 */ /* 0x000fe8000c101506 */
[----:B------:R0:W-:Y:S04]  /*60d20*/  @P5 STG.E.U16 [R24.64], R28 ;  /* 0x0000001c18005986 */ /* 0x0001e8000c101506 */
[----:B0-----:R-:W2:Y:S01]  /*60d30*/  LDL.LU R25, [R1+0xd44] ;  /* 0x000d440001197983 */ /* 0x001ea20000300800 */
[----:B------:R-:W-:-:S03]  /*60d40*/  PRMT R22, R26, 0x7632, R22 ;  /* 0x000076321a167816 */ /* 0x000fc60000000016 */
[----:B------:R-:W2:Y:S04]  /*60d50*/  LDL.LU R26, [R1+0x1b68] ;  /* 0x001b6800011a7983 */ /* 0x000ea80000300800 */
[----:B------:R-:W2:Y:S01]  /*60d60*/  LDL.LU R28, [R1+0x1b20] ;  /* 0x001b2000011c7983 */ /* 0x000ea20000300800 */
[----:B------:R-:W-:Y:S01]  /*60d70*/  ISETP.LT.AND P3, PT, R19, c[0x0][0x178], !P1 ;  /* 0x00005e0013007a0c */ /* 0x000fe20004f61270 */
[----:B------:R-:W-:Y:S01]  /*60d80*/  IMAD.WIDE R12, R0, 0x2, R8 ;  /* 0x00000002000c7825 */ /* 0x000fe200078e0208 */
[----:B------:R-:W-:Y:S02]  /*60d90*/  ISETP.LT.AND P6, PT, R29, c[0x0][0x178], !P2 ;  /* 0x00005e001d007a0c */ /* 0x000fe400057c1270 */
[----:B------:R-:W-:Y:S02]  /*60da0*/  ISETP.LT.AND P5, PT, R7, c[0x0][0x178], !P2 ;  /* 0x00005e0007007a0c */ /* 0x000fe400057a1270 */
[----:B---3--:R-:W-:-:S02]  /*60db0*/  ISETP.GE.AND P1, PT, R4, c[0x0][0x17c], PT ;  /* 0x00005f0004007a0c */ /* 0x008fc40003f26270 */
[----:B------:R-:W-:Y:S01]  /*60dc0*/  PRMT R5, R17, 0x7632, R5 ;  /* 0x0000763211057816 */ /* 0x000fe20000000005 */
[C---:B------:R-:W-:Y:S01]  /*60dd0*/  IMAD.WIDE R16, R0.reuse, 0x2, R2 ;  /* 0x0000000200107825 */ /* 0x040fe200078e0202 */
[----:B------:R-:W-:Y:S01]  /*60de0*/  IADD3 R4, R0, c[0x0][0x198], RZ ;  /* 0x0000660000047a10 */ /* 0x000fe20007ffe0ff */
[----:B------:R0:W-:Y:S04]  /*60df0*/  @P4 STG.E.U16 [R12.64], R22 ;  /* 0x000000160c004986 */ /* 0x0001e8000c101506 */
[----:B------:R1:W-:Y:S01]  /*60e00*/  @P3 STG.E.U16 [R16.64], R5 ;  /* 0x0000000510003986 */ /* 0x0003e2000c101506 */
[----:B------:R-:W-:Y:S02]  /*60e10*/  ISETP.LT.AND P3, PT, R29, c[0x0][0x178], !P0 ;  /* 0x00005e001d007a0c */ /* 0x000fe40004761270 */
[C---:B------:R-:W-:Y:S01]  /*60e20*/  IADD3 R0, R4.reuse, c[0x0][0x198], RZ ;  /* 0x0000660004007a10 */ /* 0x040fe20007ffe0ff */
[----:B0-----:R-:W-:-:S04]  /*60e30*/  IMAD.WIDE R12, R4, 0x2, R20 ;  /* 0x00000002040c7825 */ /* 0x001fc800078e0214 */
[----:B------:R-:W-:Y:S01]  /*60e40*/  IMAD.WIDE R22, R4, 0x2, R10 ;  /* 0x0000000204167825 */ /* 0x000fe200078e020a */
[----:B------:R0:W-:Y:S04]  /*60e50*/  @P6 STG.E.U16 [R12.64], R27 ;  /* 0x0000001b0c006986 */ /* 0x0001e8000c101506 */
[----:B----4-:R3:W-:Y:S01]  /*60e60*/  @P5 STG.E.U16 [R22.64], R15 ;  /* 0x0000000f16005986 */ /* 0x0107e2000c101506 */
[----:B------:R-:W-:Y:S01]  /*60e70*/  ISETP.LT.AND P5, PT, R7, c[0x0][0x178], !P0 ;  /* 0x00005e0007007a0c */ /* 0x000fe200047a1270 */
[----:B-1----:R-:W-:-:S04]  /*60e80*/  IMAD.WIDE R16, R0, 0x2, R20 ;  /* 0x0000000200107825 */ /* 0x002fc800078e0214 */
[----:B0-----:R-:W-:-:S04]  /*60e90*/  IMAD.WIDE R12, R4, 0x2, R8 ;  /* 0x00000002040c7825 */ /* 0x001fc800078e0208 */
[----:B------:R-:W-:Y:S01]  /*60ea0*/  IMAD.WIDE R4, R4, 0x2, R2 ;  /* 0x0000000204047825 */ /* 0x000fe200078e0202 */
[----:B---3--:R-:W-:Y:S01]  /*60eb0*/  PRMT R22, R27, 0x7632, R22 ;  /* 0x000076321b167816 */ /* 0x008fe20000000016 */
[----:B------:R-:W3:Y:S04]  /*60ec0*/  LDL.LU R23, [R1+0x338] ;  /* 0x0003380001177983 */ /* 0x000ee80000300800 */
[----:B------:R-:W4:Y:S01]  /*60ed0*/  LDL.LU R27, [R1+0x1b24] ;  /* 0x001b2400011b7983 */ /* 0x000f220000300800 */
[----:B--2---:R-:W-:Y:S02]  /*60ee0*/  ISETP.LT.AND P4, PT, R25, c[0x0][0x178], !P2 ;  /* 0x00005e0019007a0c */ /* 0x004fe40005781270 */
[----:B------:R-:W-:Y:S02]  /*60ef0*/  ISETP.LT.AND P2, PT, R19, c[0x0][0x178], !P2 ;  /* 0x00005e0013007a0c */ /* 0x000fe40005741270 */
[----:B------:R-:W-:-:S09]  /*60f00*/  ISETP.LT.AND P6, PT, R25, c[0x0][0x178], !P0 ;  /* 0x00005e0019007a0c */ /* 0x000fd200047c1270 */
[----:B------:R0:W-:Y:S04]  /*60f10*/  @P4 STG.E.U16 [R12.64], R6 ;  /* 0x000000060c004986 */ /* 0x0001e8000c101506 */
[----:B------:R1:W-:Y:S01]  /*60f20*/  @P2 STG.E.U16 [R4.64], R26 ;  /* 0x0000001a04002986 */ /* 0x0003e2000c101506 */
[----:B------:R-:W-:-:S03]  /*60f30*/  ISETP.LT.AND P2, PT, R19, c[0x0][0x178], !P0 ;  /* 0x00005e0013007a0c */ /* 0x000fc60004741270 */
[----:B------:R2:W-:Y:S01]  /*60f40*/  @P3 STG.E.U16 [R16.64], R22 ;  /* 0x0000001610003986 */ /* 0x0005e2000c101506 */
[----:B0-----:R-:W-:-:S04]  /*60f50*/  IMAD.WIDE R12, R0, 0x2, R10 ;  /* 0x00000002000c7825 */ /* 0x001fc800078e020a */
[----:B-1----:R-:W-:Y:S01]  /*60f60*/  IMAD.WIDE R4, R0, 0x2, R8 ;  /* 0x0000000200047825 */ /* 0x002fe200078e0208 */
[----:B--2---:R-:W-:Y:S02]  /*60f70*/  PRMT R16, R15, 0x7632, R16 ;  /* 0x000076320f107816 */ /* 0x004fe40000000010 */
[----:B------:R-:W-:-:S03]  /*60f80*/  PRMT R17, R6, 0x7632, R17 ;  /* 0x0000763206117816 */ /* 0x000fc60000000011 */
[----:B------:R-:W-:Y:S01]  /*60f90*/  @P5 STG.E.U16 [R12.64], R16 ;  /* 0x000000100c005986 */ /* 0x000fe2000c101506 */
[----:B------:R-:W-:-:S03]  /*60fa0*/  PRMT R26, R26, 0x7632, R26 ;  /* 0x000076321a1a7816 */ /* 0x000fc6000000001a */
[----:B------:R0:W-:Y:S01]  /*60fb0*/  @P6 STG.E.U16 [R4.64], R17 ;  /* 0x0000001104006986 */ /* 0x0001e2000c101506 */
[----:B------:R-:W-:-:S03]  /*60fc0*/  ISETP.GE.AND P4, PT, R28, c[0x0][0x17c], PT ;  /* 0x00005f001c007a0c */ /* 0x000fc60003f86270 */
[----:B------:R-:W2:Y:S04]  /*60fd0*/  LDL.LU R28, [R1+0x328] ;  /* 0x00032800011c7983 */ /* 0x000ea80000300800 */
[----:B------:R-:W2:Y:S01]  /*60fe0*/  LDL.LU R15, [R1+0x1b28] ;  /* 0x001b2800010f7983 */ /* 0x000ea20000300800 */
[----:B0-----:R-:W-:-:S03]  /*60ff0*/  IMAD.WIDE R4, R0, 0x2, R2 ;  /* 0x0000000200047825 */ /* 0x001fc600078e0202 */
[----:B------:R-:W2:Y:S04]  /*61000*/  LDL.LU R6, [R1+0x1b64] ;  /* 0x001b640001067983 */ /* 0x000ea80000300800 */
[----:B------:R0:W-:Y:S04]  /*61010*/  @P2 STG.E.U16 [R4.64], R26 ;  /* 0x0000001a04002986 */ /* 0x0001e8000c101506 */
[----:B0-----:R-:W2:Y:S01]  /*61020*/  LDL.LU R26, [R1+0x308] ;  /* 0x00030800011a7983 */ /* 0x001ea20000300800 */
[----:B------:R-:W-:Y:S02]  /*61030*/  ISETP.LT.AND P3, PT, R29, c[0x0][0x178], !P1 ;  /* 0x00005e001d007a0c */ /* 0x000fe40004f61270 */
[----:B------:R-:W-:-:S02]  /*61040*/  IADD3 R16, R0, c[0x0][0x198], RZ ;  /* 0x0000660000107a10 */ /* 0x000fc40007ffe0ff */
[----:B------:R-:W-:Y:S02]  /*61050*/  ISETP.LT.AND P5, PT, R7, c[0x0][0x178], !P1 ;  /* 0x00005e0007007a0c */ /* 0x000fe40004fa1270 */
[----:B------:R-:W-:Y:S01]  /*61060*/  ISETP.LT.AND P6, PT, R25, c[0x0][0x178], !P1 ;  /* 0x00005e0019007a0c */ /* 0x000fe20004fc1270 */
[C---:B------:R-:W-:Y:S01]  /*61070*/  IMAD.WIDE R12, R16.reuse, 0x2, R20 ;  /* 0x00000002100c7825 */ /* 0x040fe200078e0214 */
[----:B------:R-:W-:Y:S02]  /*61080*/  ISETP.LT.AND P1, PT, R19, c[0x0][0x178], !P1 ;  /* 0x00005e0013007a0c */ /* 0x000fe40004f21270 */
[----:B------:R-:W-:Y:S02]  /*61090*/  ISETP.LT.AND P2, PT, R29, c[0x0][0x178], !P4 ;  /* 0x00005e001d007a0c */ /* 0x000fe40006741270 */
[C---:B------:R-:W-:Y:S01]  /*610a0*/  IADD3 R0, R16.reuse, c[0x0][0x198], RZ ;  /* 0x0000660010007a10 */ /* 0x040fe20007ffe0ff */
[----:B---3--:R0:W-:Y:S01]  /*610b0*/  @P3 STG.E.U16 [R12.64], R23 ;  /* 0x000000170c003986 */ /* 0x0081e2000c101506 */
[----:B------:R-:W-:Y:S01]  /*610c0*/  IMAD.WIDE R4, R16, 0x2, R10 ;  /* 0x0000000210047825 */ /* 0x000fe200078e020a */
[----:B------:R-:W-:-:S02]  /*610d0*/  PRMT R24, R23, 0x7632, R24 ;  /* 0x0000763217187816 */ /* 0x000fc40000000018 */
[----:B----4-:R-:W-:Y:S01]  /*610e0*/  ISETP.GE.AND P0, PT, R27, c[0x0][0x17c], PT ;  /* 0x00005f001b007a0c */ /* 0x010fe20003f06270 */
[----:B0-----:R-:W-:-:S04]  /*610f0*/  IMAD.WIDE R12, R16, 0x2, R8 ;  /* 0x00000002100c7825 */ /* 0x001fc800078e0208 */
[----:B------:R-:W-:-:S04]  /*61100*/  IMAD.WIDE R16, R16, 0x2, R2 ;  /* 0x0000000210107825 */ /* 0x000fc800078e0202 */
[----:B------:R-:W-:Y:S01]  /*61110*/  IMAD.WIDE R22, R0, 0x2, R20 ;  /* 0x0000000200167825 */ /* 0x000fe200078e0214 */
[----:B--2---:R0:W-:Y:S01]  /*61120*/  @P5 STG.E.U16 [R4.64], R28 ;  /* 0x0000001c04005986 */ /* 0x0041e2000c101506 */
[----:B------:R-:W-:-:S03]  /*61130*/  ISETP.GE.AND P3, PT, R15, c[0x0][0x17c], PT ;  /* 0x00005f000f007a0c */ /* 0x000fc60003f66270 */
[----:B------:R-:W2:Y:S04]  /*61140*/  LDL.LU R15, [R1+0x378] ;  /* 0x00037800010f7983 */ /* 0x000ea80000300800 */
[----:B------:R-:W3:Y:S01]  /*61150*/  LDL.LU R27, [R1+0x368] ;  /* 0x00036800011b7983 */ /* 0x000ee20000300800 */
[----:B0-----:R-:W-:-:S03]  /*61160*/  IMAD.WIDE R4, R0, 0x2, R8 ;  /* 0x0000000200047825 */ /* 0x001fc600078e0208 */
[----:B------:R0:W-:Y:S04]  /*61170*/  @P6 STG.E.U16 [R12.64], R26 ;  /* 0x0000001a0c006986 */ /* 0x0001e8000c101506 */
[----:B------:R1:W-:Y:S04]  /*61180*/  @P1 STG.E.U16 [R16.64], R6 ;  /* 0x0000000610001986 */ /* 0x0003e8000c101506 */
[----:B------:R4:W-:Y:S01]  /*61190*/  @P2 STG.E.U16 [R22.64], R24 ;  /* 0x0000001816002986 */ /* 0x0009e2000c101506 */
[----:B0-----:R-:W-:-:S04]  /*611a0*/  IMAD.WIDE R12, R0, 0x2, R10 ;  /* 0x00000002000c7825 */ /* 0x001fc800078e020a */
[----:B-1----:R-:W-:Y:S01]  /*611b0*/  IMAD.WIDE R16, R0, 0x2, R2 ;  /* 0x0000000200107825 */ /* 0x002fe200078e0202 */
[----:B----4-:R-:W-:Y:S02]  /*611c0*/  PRMT R24, R28, 0x7632, R24 ;  /* 0x000076321c187816 */ /* 0x010fe40000000018 */
[----:B------:R-:W4:Y:S01]  /*611d0*/  LDL.LU R28, [R1+0x348] ;  /* 0x00034800011c7983 */ /* 0x000f220000300800 */
[----:B------:R-:W-:Y:S02]  /*611e0*/  PRMT R22, R26, 0x7632, R22 ;  /* 0x000076321a167816 */ /* 0x000fe40000000016 */
[----:B------:R-:W-:Y:S01]  /*611f0*/  PRMT R23, R6, 0x7632, R23 ;  /* 0x0000763206177816 */ /* 0x000fe20000000017 */
[----:B------:R-:W4:Y:S01]  /*61200*/  LDL.LU R26, [R1+0x1b30] ;  /* 0x001b3000011a7983 */ /* 0x000f220000300800 */
[----:B------:R-:W-:-:S03]  /*61210*/  IADD3 R6, R0, c[0x0][0x198], RZ ;  /* 0x0000660000067a10 */ /* 0x000fc60007ffe0ff */
[----:B------:R-:W4:Y:S01]  /*61220*/  LDL.LU R0, [R1+0x1b2c] ;  /* 0x001b2c0001007983 */ /* 0x000f220000300800 */
[----:B------:R-:W-:Y:S02]  /*61230*/  ISETP.LT.AND P1, PT, R7, c[0x0][0x178], !P4 ;  /* 0x00005e0007007a0c */ /* 0x000fe40006721270 */
[----:B------:R-:W-:Y:S02]  /*61240*/  ISETP.LT.AND P2, PT, R25, c[0x0][0x178], !P4 ;  /* 0x00005e0019007a0c */ /* 0x000fe40006741270 */
[----:B------:R-:W-:Y:S02]  /*61250*/  ISETP.LT.AND P4, PT, R19, c[0x0][0x178], !P4 ;  /* 0x00005e0013007a0c */ /* 0x000fe40006781270 */
[----:B------:R-:W-:Y:S02]  /*61260*/  ISETP.LT.AND P6, PT, R29, c[0x0][0x178], !P0 ;  /* 0x00005e001d007a0c */ /* 0x000fe400047c1270 */
[----:B------:R-:W-:-:S05]  /*61270*/  ISETP.LT.AND P5, PT, R7, c[0x0][0x178], !P0 ;  /* 0x00005e0007007a0c */ /* 0x000fca00047a1270 */
[----:B------:R0:W-:Y:S04]  /*61280*/  @P1 STG.E.U16 [R12.64], R24 ;  /* 0x000000180c001986 */ /* 0x0001e8000c101506 */
[----:B------:R1:W-:Y:S04]  /*61290*/  @P2 STG.E.U16 [R4.64], R22 ;  /* 0x0000001604002986 */ /* 0x0003e8000c101506 */
[----:B------:R-:W-:Y:S01]  /*612a0*/  @P4 STG.E.U16 [R16.64], R23 ;  /* 0x0000001710004986 */ /* 0x000fe2000c101506 */
[----:B------:R-:W-:Y:S02]  /*612b0*/  ISETP.LT.AND P4, PT, R25, c[0x0][0x178], !P0 ;  /* 0x00005e0019007a0c */ /* 0x000fe40004781270 */
[----:B------:R-:W-:Y:S01]  /*612c0*/  ISETP.LT.AND P0, PT, R19, c[0x0][0x178], !P0 ;  /* 0x00005e0013007a0c */ /* 0x000fe20004701270 */
[----:B0-----:R-:W-:-:S04]  /*612d0*/  IMAD.WIDE R12, R6, 0x2, R20 ;  /* 0x00000002060c7825 */ /* 0x001fc800078e0214 */
[----:B-1----:R-:W-:Y:S01]  /*612e0*/  IMAD.WIDE R4, R6, 0x2, R10 ;  /* 0x0000000206047825 */ /* 0x002fe200078e020a */
[----:B--2---:R0:W-:Y:S01]  /*612f0*/  @P6 STG.E.U16 [R12.64], R15 ;  /* 0x0000000f0c006986 */ /* 0x0041e2000c101506 */
[----:B------:R-:W-:-:S03]  /*61300*/  ISETP.LT.AND P6, PT, R29, c[0x0][0x178], !P3 ;  /* 0x00005e001d007a0c */ /* 0x000fc60005fc1270 */
[----:B---3--:R1:W-:Y:S01]  /*61310*/  @P5 STG.E.U16 [R4.64], R27 ;  /* 0x0000001b04005986 */ /* 0x0083e2000c101506 */
[----:B------:R-:W-:Y:S01]  /*61320*/  ISETP.LT.AND P5, PT, R7, c[0x0][0x178], !P3 ;  /* 0x00005e0007007a0c */ /* 0x000fe20005fa1270 */
[----:B0-----:R-:W-:-:S04]  /*61330*/  IMAD.WIDE R12, R6, 0x2, R2 ;  /* 0x00000002060c7825 */ /* 0x001fc800078e0202 */
[----:B-1----:R-:W-:Y:S01]  /*61340*/  IMAD.WIDE R4, R6, 0x2, R8 ;  /* 0x0000000206047825 */ /* 0x002fe200078e0208 */
[----:B------:R-:W-:-:S04]  /*61350*/  PRMT R24, R15, 0x7632, R24 ;  /* 0x000076320f187816 */ /* 0x000fc80000000018 */
[----:B----4-:R-:W-:Y:S04]  /*61360*/  @P4 STG.E.U16 [R4.64], R28 ;  /* 0x0000001c04004986 */ /* 0x010fe8000c101506 */
[----:B------:R0:W-:Y:S01]  /*61370*/  @P0 STG.E.U16 [R12.64], R14 ;  /* 0x0000000e0c000986 */ /* 0x0001e2000c101506 */
[----:B------:R-:W-:Y:S02]  /*61380*/  ISETP.LT.AND P0, PT, R25, c[0x0][0x178], !P3 ;  /* 0x00005e0019007a0c */ /* 0x000fe40005f01270 */
[----:B------:R-:W-:Y:S02]  /*61390*/  ISETP.GE.AND P1, PT, R0, c[0x0][0x17c], PT ;  /* 0x00005f0000007a0c */ /* 0x000fe40003f26270 */
[----:B------:R-:W-:Y:S02]  /*613a0*/  IADD3 R0, R6, c[0x0][0x198], RZ ;  /* 0x0000660006007a10 */ /* 0x000fe40007ffe0ff */
[----:B------:R-:W-:-:S03]  /*613b0*/  ISETP.LT.AND P3, PT, R19, c[0x0][0x178], !P3 ;  /* 0x00005e0013007a0c */ /* 0x000fc60005f61270 */
[----:B------:R-:W-:Y:S01]  /*613c0*/  IMAD.WIDE R16, R0, 0x2, R20 ;  /* 0x0000000200107825 */ /* 0x000fe200078e0214 */
[----:B0-----:R-:W-:Y:S02]  /*613d0*/  PRMT R14, R28, 0x7632, R14 ;  /* 0x000076321c0e7816 */ /* 0x001fe4000000000e */
[----:B------:R-:W-:Y:S01]  /*613e0*/  PRMT R6, R27, 0x7632, R6 ;  /* 0x000076321b067816 */ /* 0x000fe20000000006 */
[----:B------:R-:W-:Y:S01]  /*613f0*/  IMAD.WIDE R22, R0, 0x2, R10 ;  /* 0x0000000200167825 */ /* 0x000fe200078e020a */
[----:B------:R0:W-:Y:S01]  /*61400*/  @P6 STG.E.U16 [R16.64], R24 ;  /* 0x0000001810006986 */ /* 0x0001e2000c101506 */
[----:B------:R-:W-:Y:S02]  /*61410*/  ISETP.GE.AND P2, PT, R26, c[0x0][0x17c], PT ;  /* 0x00005f001a007a0c */ /* 0x000fe40003f46270 */
[C---:B------:R-:W-:Y:S01]  /*61420*/  IMAD.WIDE R4, R0.reuse, 0x2, R8 ;  /* 0x0000000200047825 */ /* 0x040fe200078e0208 */
[----:B------:R-:W2:Y:S03]  /*61430*/  LDL.LU R26, [R1+0x1b34] ;  /* 0x001b3400011a7983 */ /* 0x000ea60000300800 */
[----:B------:R-:W-:Y:S01]  /*61440*/  IMAD.WIDE R12, R0, 0x2, R2 ;  /* 0x00000002000c7825 */ /* 0x000fe200078e0202 */
[----:B------:R-:W-:Y:S01]  /*61450*/  @P5 STG.E.U16 [R22.64], R6 ;  /* 0x0000000616005986 */ /* 0x000fe2000c101506 */
[----:B------:R-:W-:-:S02]  /*61460*/  ISETP.LT.AND P5, PT, R7, c[0x0][0x178], !P1 ;  /* 0x00005e0007007a0c */ /* 0x000fc40004fa1270 */
[----:B0-----:R-:W-:Y:S01]  /*61470*/  PRMT R24, R14, 0x7632, R24 ;  /* 0x000076320e187816 */ /* 0x001fe20000000018 */
[----:B------:R-:W3:Y:S04]  /*61480*/  LDL.LU R27, [R1+0x318] ;  /* 0x00031800011b7983 */ /* 0x000ee80000300800 */
[----:B------:R-:W4:Y:S04]  /*61490*/  LDL.LU R7, [R1+0x1b60] ;  /* 0x001b600001077983 */ /* 0x000f280000300800 */
[----:B------:R-:W-:Y:S04]  /*614a0*/  @P0 STG.E.U16 [R4.64], R14 ;  /* 0x0000000e04000986 */ /* 0x000fe8000c101506 */
[----:B------:R-:W3:Y:S04]  /*614b0*/  LDL.LU R15, [R1+0x1b38] ;  /* 0x001b3800010f7983 */ /* 0x000ee80000300800 */
[----:B------:R0:W-:Y:S04]  /*614c0*/  @P3 STG.E.U16 [R12.64], R24 ;  /* 0x000000180c003986 */ /* 0x0001e8000c101506 */
[----:B0-----:R-:W4:Y:S04]  /*614d0*/  LDL.LU R12, [R1+0x388] ;  /* 0x00038800010c7983 */ /* 0x001f280000300800 */
[----:B------:R-:W4:Y:S04]  /*614e0*/  LDL.LU R13, [R1+0x358] ;  /* 0x00035800010d7983 */ /* 0x000f280000300800 */
[----:B------:R-:W4:Y:S01]  /*614f0*/  LDL.LU R24, [R1+0xd40] ;  /* 0x000d400001187983 */ /* 0x000f220000300800 */
[----:B------:R-:W-:-:S02]  /*61500*/  ISETP.LT.AND P6, PT, R29, c[0x0][0x178], !P1 ;  /* 0x00005e001d007a0c */ /* 0x000fc40004fc1270 */
[----:B------:R-:W-:Y:S02]  /*61510*/  IADD3 R6, R0, c[0x0][0x198], RZ ;  /* 0x0000660000067a10 */ /* 0x000fe40007ffe0ff */
[----:B------:R-:W-:-:S03]  /*61520*/  ISETP.LT.AND P4, PT, R25, c[0x0][0x178], !P1 ;  /* 0x00005e0019007a0c */ /* 0x000fc60004f81270 */
[----:B------:R-:W-:-:S04]  /*61530*/  IMAD.WIDE R16, R6, 0x2, R20 ;  /* 0x0000000206107825 */ /* 0x000fc800078e0214 */
[----:B------:R-:W-:Y:S01]  /*61540*/  IMAD.WIDE R22, R6, 0x2, R10 ;  /* 0x0000000206167825 */ /* 0x000fe200078e020a */
[----:B------:R-:W-:-:S03]  /*61550*/  ISETP.LT.AND P3, PT, R19, c[0x0][0x178], !P1 ;  /* 0x00005e0013007a0c */ /* 0x000fc60004f61270 */
[C---:B------:R-:W-:Y:S01]  /*61560*/  IMAD.WIDE R4, R6.reuse, 0x2, R8 ;  /* 0x0000000206047825 */ /* 0x040fe200078e0208 */
[----:B------:R-:W-:Y:S02]  /*61570*/  IADD3 R0, R6, c[0x0][0x198], RZ ;  /* 0x0000660006007a10 */ /* 0x000fe40007ffe0ff */
[----:B--2---:R-:W-:Y:S02]  /*61580*/  ISETP.GE.AND P0, PT, R26, c[0x0][0x17c], PT ;  /* 0x00005f001a007a0c */ /* 0x004fe40003f06270 */
[----:B------:R-:W2:Y:S01]  /*61590*/  LDL.LU R26, [R1+0x2fc] ;  /* 0x0002fc00011a7983 */ /* 0x000ea20000300800 */
[----:B---3--:R-:W-:-:S03]  /*615a0*/  ISETP.GE.AND P1, PT, R15, c[0x0][0x17c], PT ;  /* 0x00005f000f007a0c */ /* 0x008fc60003f26270 */
[----:B------:R-:W3:Y:S04]  /*615b0*/  LDL.LU R15, [R1+0x2ec] ;  /* 0x0002ec00010f7983 */ /* 0x000ee80000300800 */
[----:B------:R-:W3:Y:S04]  /*615c0*/  LDL.LU R28, [R1+0x2dc] ;  /* 0x0002dc00011c7983 */ /* 0x000ee80000300800 */
[----:B----4-:R0:W-:Y:S04]  /*615d0*/  @P6 STG.E.U16 [R16.64], R12 ;  /* 0x0000000c10006986 */ /* 0x0101e8000c101506 */
[----:B------:R1:W-:Y:S01]  /*615e0*/  @P5 STG.E.U16 [R22.64], R13 ;  /* 0x0000000d16005986 */ /* 0x0003e2000c101506 */
[----:B------:R-:W-:-:S02]  /*615f0*/  ISETP.LT.AND P5, PT, R29, c[0x0][0x178], !P2 ;  /* 0x00005e001d007a0c */ /* 0x000fc400057a1270 */
[----:B------:R-:W-:Y:S01]  /*61600*/  ISETP.LT.AND P6, PT, R24, c[0x0][0x178], !P2 ;  /* 0x00005e0018007a0c */ /* 0x000fe200057c1270 */
[----:B------:R4:W-:Y:S01]  /*61610*/  @P4 STG.E.U16 [R4.64], R27 ;  /* 0x0000001b04004986 */ /* 0x0009e2000c101506 */
[----:B------:R-:W-:Y:S01]  /*61620*/  PRMT R14, R12, 0x7632, R14 ;  /* 0x000076320c0e7816 */ /* 0x000fe2000000000e */
[----:B0-----:R-:W-:Y:S02]  /*61630*/  IMAD.WIDE R16, R0, 0x2, R10 ;  /* 0x0000000200107825 */ /* 0x001fe400078e020a */
[----:B-1----:R-:W3:Y:S02]  /*61640*/  LDL.LU R23, [R1+0x1b3c] ;  /* 0x001b3c0001177983 */ /* 0x002ee40000300800 */
[----:B----4-:R-:W-:Y:S01]  /*61650*/  IMAD.WIDE R4, R6, 0x2, R2 ;  /* 0x0000000206047825 */ /* 0x010fe200078e0202 */
[----:B------:R-:W-:-:S03]  /*61660*/  PRMT R6, R13, 0x7632, R6 ;  /* 0x000076320d067816 */ /* 0x000fc60000000006 */
[----:B------:R-:W-:Y:S01]  /*61670*/  IMAD.WIDE R12, R0, 0x2, R20 ;  /* 0x00000002000c7825 */ /* 0x000fe200078e0214 */
[----:B------:R-:W-:Y:S04]  /*61680*/  @P3 STG.E.U16 [R4.64], R18 ;  /* 0x0000001204003986 */ /* 0x000fe8000c101506 */
[----:B------:R0:W-:Y:S04]  /*61690*/  @P5 STG.E.U16 [R12.64], R14 ;  /* 0x0000000e0c005986 */ /* 0x0001e8000c101506 */
[----:B------:R1:W-:Y:S04]  /*616a0*/  @P6 STG.E.U16 [R16.64], R6 ;  /* 0x0000000610006986 */ /* 0x0003e8000c101506 */
[----:B0-----:R-:W4:Y:S01]  /*616b0*/  LDL.LU R14, [R1+0x1b40] ;  /* 0x001b4000010e7983 */ /* 0x001f220000300800 */
[----:B-1----:R-:W-:-:S03]  /*616c0*/  PRMT R6, R27, 0x7632, R6 ;  /* 0x000076321b067816 */ /* 0x002fc60000000006 */
[----:B------:R-:W4:Y:S01]  /*616d0*/  LDL.LU R27, [R1+0x1b5c] ;  /* 0x001b5c00011b7983 */ /* 0x000f220000300800 */
[----:B------:R-:W-:Y:S02]  /*616e0*/  ISETP.LT.AND P4, PT, R25, c[0x0][0x178], !P2 ;  /* 0x00005e0019007a0c */ /* 0x000fe40005781270 */
[----:B------:R-:W-:Y:S01]  /*616f0*/  ISETP.LT.AND P2, PT, R19, c[0x0][0x178], !P2 ;  /* 0x00005e0013007a0c */ /* 0x000fe20005741270 */
[----:B------:R-:W-:Y:S01]  /*61700*/  IMAD.WIDE R12, R0, 0x2, R8 ;  /* 0x00000002000c7825 */ /* 0x000fe200078e0208 */
[----:B------:R-:W-:Y:S02]  /*61710*/  ISETP.LT.AND P3, PT, R29, c[0x0][0x178], !P0 ;  /* 0x00005e001d007a0c */ /* 0x000fe40004761270 */
[----:B------:R-:W-:Y:S01]  /*61720*/  PRMT R18, R18, 0x7632, R18 ;  /* 0x0000763212127816 */ /* 0x000fe20000000012 */
[----:B------:R-:W-:Y:S01]  /*61730*/  IMAD.WIDE R4, R0, 0x2, R2 ;  /* 0x0000000200047825 */ /* 0x000fe200078e0202 */
[----:B------:R-:W-:Y:S02]  /*61740*/  ISETP.LT.AND P6, PT, R24, c[0x0][0x178], !P0 ;  /* 0x00005e0018007a0c */ /* 0x000fe400047c1270 */
[----:B------:R-:W-:-:S02]  /*61750*/  IADD3 R0, R0, c[0x0][0x198], RZ ;  /* 0x0000660000007a10 */ /* 0x000fc40007ffe0ff */
[----:B------:R-:W-:Y:S01]  /*61760*/  ISETP.LT.AND P5, PT, R25, c[0x0][0x178], !P0 ;  /* 0x00005e0019007a0c */ /* 0x000fe200047a1270 */
[----:B------:R0:W-:Y:S01]  /*61770*/  @P4 STG.E.U16 [R12.64], R6 ;  /* 0x000000060c004986 */ /* 0x0001e2000c101506 */
[----:B------:R-:W-:-:S03]  /*61780*/  ISETP.LT.AND P0, PT, R19, c[0x0][0x178], !P0 ;  /* 0x00005e0013007a0c */ /* 0x000fc60004701270 */
[----:B------:R1:W-:Y:S01]  /*61790*/  @P2 STG.E.U16 [R4.64], R18 ;  /* 0x0000001204002986 */ /* 0x0003e2000c101506 */
[----:B------:R-:W-:-:S04]  /*617a0*/  IMAD.WIDE R16, R0, 0x2, R8 ;  /* 0x0000000200107825 */ /* 0x000fc800078e0208 */
[----:B0-----:R-:W-:-:S04]  /*617b0*/  IMAD.WIDE R12, R0, 0x2, R10 ;  /* 0x00000002000c7825 */ /* 0x001fc800078e020a */
[----:B-1----:R-:W-:-:S05]  /*617c0*/  IMAD.WIDE R4, R0, 0x2, R20 ;  /* 0x0000000200047825 */ /* 0x002fca00078e0214 */
[----:B--2---:R0:W-:Y:S01]  /*617d0*/  @P3 STG.E.U16 [R4.64], R26 ;  /* 0x0000001a04003986 */ /* 0x0041e2000c101506 */
[----:B------:R-:W-:Y:S01]  /*617e0*/  PRMT R6, R26, 0x7632, R6 ;  /* 0x000076321a067816 */ /* 0x000fe20000000006 */
[----:B0-----:R-:W-:Y:S02]  /*617f0*/  IMAD.WIDE R4, R0, 0x2, R2 ;  /* 0x0000000200047825 */ /* 0x001fe400078e0202 */
[----:B---3--:R0:W-:Y:S01]  /*61800*/  @P6 STG.E.U16 [R12.64], R15 ;  /* 0x0000000f0c006986 */ /* 0x0081e2000c101506 */
[----:B------:R-:W-:-:S03]  /*61810*/  PRMT R22, R15, 0x7632, R22 ;  /* 0x000076320f167816 */ /* 0x000fc60000000016 */
[----:B------:R1:W-:Y:S01]  /*61820*/  @P5 STG.E.U16 [R16.64], R28 ;  /* 0x0000001c10005986 */ /* 0x0003e2000c101506 */
[----:B------:R-:W-:Y:S02]  /*61830*/  PRMT R18, R28, 0x7632, R18 ;  /* 0x000076321c127816 */ /* 0x000fe40000000012 */
[----:B------:R-:W-:Y:S02]  /*61840*/  ISETP.GE.AND P2, PT, R23, c[0x0][0x17c], PT ;  /* 0x00005f0017007a0c */ /* 0x000fe40003f46270 */
[----:B------:R-:W2:Y:S04]  /*61850*/  LDL.LU R23, [R1+0x33c] ;  /* 0x00033c0001177983 */ /* 0x000ea80000300800 */
[----:B0-----:R-:W3:Y:S04]  /*61860*/  LDL.LU R15, [R1+0x32c] ;  /* 0x00032c00010f7983 */ /* 0x001ee80000300800 */
[----:B-1----:R-:W3:Y:S04]  /*61870*/  LDL.LU R28, [R1+0x1b44] ;  /* 0x001b4400011c7983 */ /* 0x002ee80000300800 */
[----:B------:R-:W3:Y:S01]  /*61880*/  LDL.LU R26, [R1+0x30c] ;  /* 0x00030c00011a7983 */ /* 0x000ee20000300800 */
[----:B----4-:R-:W-:-:S02]  /*61890*/  ISETP.GE.AND P4, PT, R14, c[0x0][0x17c], PT ;  /* 0x00005f000e007a0c */ /* 0x010fc40003f86270 */
[----:B------:R-:W-:Y:S02]  /*618a0*/  IADD3 R14, R0, c[0x0][0x198], RZ ;  /* 0x00006600000e7a10 */ /* 0x000fe40007ffe0ff */
[----:B------:R-:W-:Y:S01]  /*618b0*/  PRMT R0, R27, 0x7632, R0 ;  /* 0x000076321b007816 */ /* 0x000fe20000000000 */
[----:B------:R0:W-:Y:S04]  /*618c0*/  @P0 STG.E.U16 [R4.64], R27 ;  /* 0x0000001b04000986 */ /* 0x0001e8000c101506 */
[----:B0-----:R-:W4:Y:S01]  /*618d0*/  LDL.LU R27, [R1+0x1b48] ;  /* 0x001b4800011b7983 */ /* 0x001f220000300800 */
[----:B------:R-:W-:Y:S02]  /*618e0*/  ISETP.LT.AND P3, PT, R29, c[0x0][0x178], !P1 ;  /* 0x00005e001d007a0c */ /* 0x000fe40004f61270 */
[----:B------:R-:W-:-:S02]  /*618f0*/  ISETP.LT.AND P6, PT, R24, c[0x0][0x178], !P1 ;  /* 0x00005e0018007a0c */ /* 0x000fc40004fc1270 */
[----:B------:R-:W-:Y:S01]  /*61900*/  ISETP.LT.AND P5, PT, R25, c[0x0][0x178], !P1 ;  /* 0x00005e0019007a0c */ /* 0x000fe20004fa1270 */
[----:B------:R-:W-:Y:S01]  /*61910*/  IMAD.WIDE R4, R14, 0x2, R20 ;  /* 0x000000020e047825 */ /* 0x000fe200078e0214 */
[----:B------:R-:W-:-:S03]  /*61920*/  ISETP.LT.AND P1, PT, R19, c[0x0][0x178], !P1 ;  /* 0x00005e0013007a0c */ /* 0x000fc60004f21270 */
[----:B------:R-:W-:Y:S01]  /*61930*/  IMAD.WIDE R12, R14, 0x2, R10 ;  /* 0x000000020e0c7825 */ /* 0x000fe200078e020a */
[----:B------:R-:W-:-:S03]  /*61940*/  ISETP.LT.AND P0, PT, R29, c[0x0][0x178], !P4 ;  /* 0x00005e001d007a0c */ /* 0x000fc60006701270 */
[----:B------:R-:W-:Y:S01]  /*61950*/  IMAD.WIDE R16, R14, 0x2, R8 ;  /* 0x000000020e107825 */ /* 0x000fe200078e0208 */
[----:B------:R0:W-:Y:S04]  /*61960*/  @P3 STG.E.U16 [R4.64], R6 ;  /* 0x0000000604003986 */ /* 0x0001e8000c101506 */
[----:B------:R1:W-:Y:S01]  /*61970*/  @P6 STG.E.U16 [R12.64], R22 ;  /* 0x000000160c006986 */ /* 0x0003e2000c101506 */
[----:B------:R-:W-:-:S03]  /*61980*/  ISETP.LT.AND P6, PT, R25, c[0x0][0x178], !P4 ;  /* 0x00005e0019007a0c */ /* 0x000fc600067c1270 */
[----:B------:R-:W-:Y:S01]  /*61990*/  @P5 STG.E.U16 [R16.64], R18 ;  /* 0x0000001210005986 */ /* 0x000fe2000c101506 */
[----:B------:R-:W-:Y:S02]  /*619a0*/  ISETP.LT.AND P5, PT, R24, c[0x0][0x178], !P4 ;  /* 0x00005e0018007a0c */ /* 0x000fe400067a1270 */
[C---:B0-----:R-:W-:Y:S01]  /*619b0*/  IADD3 R6, R14.reuse, c[0x0][0x198], RZ ;  /* 0x000066000e067a10 */ /* 0x041fe20007ffe0ff */
[----:B------:R-:W-:-:S04]  /*619c0*/  IMAD.WIDE R4, R14, 0x2, R2 ;  /* 0x000000020e047825 */ /* 0x000fc800078e0202 */
[C---:B-1----:R-:W-:Y:S01]  /*619d0*/  IMAD.WIDE R12, R6.reuse, 0x2, R20 ;  /* 0x00000002060c7825 */ /* 0x042fe200078e0214 */
[----:B------:R0:W-:Y:S01]  /*619e0*/  @P1 STG.E.U16 [R4.64], R0 ;  /* 0x0000000004001986 */ /* 0x0001e2000c101506 */
[----:B------:R-:W-:Y:S02]  /*619f0*/  ISETP.LT.AND P4, PT, R19, c[0x0][0x178], !P4 ;  /* 0x00005e0013007a0c */ /* 0x000fe40006781270 */
[----:B0-----:R-:W-:-:S04]  /*61a00*/  IMAD.WIDE R4, R6, 0x2, R10 ;  /* 0x0000000206047825 */ /* 0x001fc800078e020a */
[----:B------:R-:W-:Y:S01]  /*61a10*/  IMAD.WIDE R16, R6, 0x2, R2 ;  /* 0x0000000206107825 */ /* 0x000fe200078e0202 */
[----:B--2---:R0:W-:Y:S01]  /*61a20*/  @P0 STG.E.U16 [R12.64], R23 ;  /* 0x000000170c000986 */ /* 0x0041e2000c101506 */
[----:B------:R-:W-:-:S03]  /*61a30*/  PRMT R0, R23, 0x7632, R0 ;  /* 0x0000763217007816 */ /* 0x000fc60000000000 */
[----:B---3--:R-:W-:Y:S01]  /*61a40*/  @P5 STG.E.U16 [R4.64], R15 ;  /* 0x0000000f04005986 */ /* 0x008fe2000c101506 */
[----:B------:R-:W-:-:S03]  /*61a50*/  ISETP.GE.AND P1, PT, R28, c[0x0][0x17c], PT ;  /* 0x00005f001c007a0c */ /* 0x000fc60003f26270 */
[----:B------:R-:W2:Y:S01]  /*61a60*/  LDL.LU R28, [R1+0x37c] ;  /* 0x00037c00011c7983 */ /* 0x000ea20000300800 */
[----:B0-----:R-:W-:-:S05]  /*61a70*/  IMAD.WIDE R12, R6, 0x2, R8 ;  /* 0x00000002060c7825 */ /* 0x001fca00078e0208 */
[----:B------:R0:W-:Y:S04]  /*61a80*/  @P6 STG.E.U16 [R12.64], R26 ;  /* 0x0000001a0c006986 */ /* 0x0001e8000c101506 */
[----:B------:R1:W-:Y:S01]  /*61a90*/  @P4 STG.E.U16 [R16.64], R7 ;  /* 0x0000000710004986 */ /* 0x0003e2000c101506 */
[----:B----4-:R-:W-:-:S03]  /*61aa0*/  ISETP.GE.AND P3, PT, R27, c[0x0][0x17c], PT ;  /* 0x00005f001b007a0c */ /* 0x010fc60003f66270 */
[----:B------:R-:W3:Y:S04]  /*61ab0*/  LDL.LU R27, [R1+0x36c] ;  /* 0x00036c00011b7983 */ /* 0x000ee80000300800 */
[----:B------:R-:W4:Y:S04]  /*61ac0*/  LDL.LU R23, [R1+0x34c] ;  /* 0x00034c0001177983 */ /* 0x000f280000300800 */
[----:B0-----:R-:W3:Y:S01]  /*61ad0*/  LDL.LU R13, [R1+0x1b4c] ;  /* 0x001b4c00010d7983 */ /* 0x001ee20000300800 */
[----:B-1----:R-:W-:-:S03]  /*61ae0*/  PRMT R7, R15, 0x7632, R7 ;  /* 0x000076320f077816 */ /* 0x002fc60000000007 */
[----:B------:R-:W4:Y:S04]  /*61af0*/  LDL.LU R15, [R1+0x1b58] ;  /* 0x001b5800010f7983 */ /* 0x000f280000300800 */
[----:B------:R-:W4:Y:S01]  /*61b00*/  LDL.LU R17, [R1+0x1b50] ;  /* 0x001b500001117983 */ /* 0x000f220000300800 */
[----:B------:R-:W-:-:S03]  /*61b10*/  PRMT R14, R26, 0x7632, R14 ;  /* 0x000076321a0e7816 */ /* 0x000fc6000000000e */
[----:B------:R-:W4:Y:S01]  /*61b20*/  LDL.LU R26, [R1+0x38c] ;  /* 0x00038c00011a7983 */ /* 0x000f220000300800 */
[----:B------:R-:W-:Y:S02]  /*61b30*/  ISETP.LT.AND P0, PT, R29, c[0x0][0x178], !P2 ;  /* 0x00005e001d007a0c */ /* 0x000fe40005701270 */
[----:B------:R-:W-:Y:S02]  /*61b40*/  IADD3 R6, R6, c[0x0][0x198], RZ ;  /* 0x0000660006067a10 */ /* 0x000fe40007ffe0ff */
[----:B------:R-:W-:-:S03]  /*61b50*/  ISETP.LT.AND P5, PT, R24, c[0x0][0x178], !P2 ;  /* 0x00005e0018007a0c */ /* 0x000fc600057a1270 */
[----:B------:R-:W-:Y:S01]  /*61b60*/  IMAD.WIDE R4, R6, 0x2, R20 ;  /* 0x0000000206047825 */ /* 0x000fe200078e0214 */
[----:B------:R-:W-:Y:S02]  /*61b70*/  ISETP.LT.AND P6, PT, R25, c[0x0][0x178], !P2 ;  /* 0x00005e0019007a0c */ /* 0x000fe400057c1270 */
[----:B------:R-:W-:-:S03]  /*61b80*/  ISETP.LT.AND P2, PT, R19, c[0x0][0x178], !P2 ;  /* 0x00005e0013007a0c */ /* 0x000fc60005741270 */
[----:B------:R0:W-:Y:S01]  /*61b90*/  @P0 STG.E.U16 [R4.64], R0 ;  /* 0x0000000004000986 */ /* 0x0001e2000c101506 */
[----:B------:R-:W-:Y:S02]  /*61ba0*/  ISETP.LT.AND P0, PT, R29, c[0x0][0x178], !P3 ;  /* 0x00005e001d007a0c */ /* 0x000fe40005f01270 */
[----:B------:R-:W-:Y:S01]  /*61bb0*/  PRMT R16, R7, 0x7632, R16 ;  /* 0x0000763207107816 */ /* 0x000fe20000000010 */
[C---:B0-----:R-:W-:Y:S01]  /*61bc0*/  IMAD.WIDE R4, R6.reuse, 0x2, R10 ;  /* 0x0000000206047825 */ /* 0x041fe200078e020a */
[----:B------:R-:W-:-:S04]  /*61bd0*/  IADD3 R0, R6, c[0x0][0x198], RZ ;  /* 0x0000660006007a10 */ /* 0x000fc80007ffe0ff */
[----:B------:R0:W-:Y:S01]  /*61be0*/  @P5 STG.E.U16 [R4.64], R7 ;  /* 0x0000000704005986 */ /* 0x0001e2000c101506 */
[----:B------:R-:W-:Y:S01]  /*61bf0*/  ISETP.LT.AND P5, PT, R24, c[0x0][0x178], !P3 ;  /* 0x00005e0018007a0c */ /* 0x000fe20005fa1270 */
[----:B0-----:R-:W-:Y:S01]  /*61c00*/  IMAD.WIDE R4, R0, 0x2, R20 ;  /* 0x0000000200047825 */ /* 0x001fe200078e0214 */
[----:B--2---:R-:W-:Y:S02]  /*61c10*/  PRMT R18, R28, 0x7632, R18 ;  /* 0x000076321c127816 */ /* 0x004fe40000000012 */
[----:B---3--:R-:W-:Y:S01]  /*61c20*/  ISETP.GE.AND P4, PT, R13, c[0x0][0x17c], PT ;  /* 0x00005f000d007a0c */ /* 0x008fe20003f86270 */
[----:B------:R-:W-:-:S04]  /*61c30*/  IMAD.WIDE R12, R6, 0x2, R8 ;  /* 0x00000002060c7825 */ /* 0x000fc800078e0208 */
[----:B------:R-:W-:Y:S01]  /*61c40*/  IMAD.WIDE R6, R6, 0x2, R2 ;  /* 0x0000000206067825 */ /* 0x000fe200078e0202 */
[----:B------:R0:W-:Y:S01]  /*61c50*/  @P6 STG.E.U16 [R12.64], R14 ;  /* 0x0000000e0c006986 */ /* 0x0001e2000c101506 */
[----:B------:R-:W-:Y:S02]  /*61c60*/  ISETP.LT.AND P6, PT, R25, c[0x0][0x178], !P3 ;  /* 0x00005e0019007a0c */ /* 0x000fe40005fc1270 */
[----:B------:R-:W-:Y:S01]  /*61c70*/  ISETP.LT.AND P3, PT, R19, c[0x0][0x178], !P3 ;  /* 0x00005e0013007a0c */ /* 0x000fe20005f61270 */
[----:B------:R1:W-:Y:S01]  /*61c80*/  @P2 STG.E.U16 [R6.64], R16 ;  /* 0x0000001006002986 */ /* 0x0003e2000c101506 */
[----:B------:R-:W-:-:S03]  /*61c90*/  ISETP.LT.AND P2, PT, R29, c[0x0][0x178], !P1 ;  /* 0x00005e001d007a0c */ /* 0x000fc60004f41270 */
[----:B------:R2:W-:Y:S01]  /*61ca0*/  @P0 STG.E.U16 [R4.64], R28 ;  /* 0x0000001c04000986 */ /* 0x0005e2000c101506 */
[C---:B0-----:R-:W-:Y:S01]  /*61cb0*/  IADD3 R14, R0.reuse, c[0x0][0x198], RZ ;  /* 0x00006600000e7a10 */ /* 0x041fe20007ffe0ff */
[----:B------:R-:W-:Y:S01]  /*61cc0*/  IMAD.WIDE R12, R0, 0x2, R2 ;  /* 0x00000002000c7825 */ /* 0x000fe200078e0202 */
[----:B----4-:R-:W-:-:S03]  /*61cd0*/  ISETP.GE.AND P0, PT, R17, c[0x0][0x17c], PT ;  /* 0x00005f0011007a0c */ /* 0x010fc60003f06270 */
[C---:B-1----:R-:W-:Y:S01]  /*61ce0*/  IMAD.WIDE R6, R0.reuse, 0x2, R8 ;  /* 0x0000000200067825 */ /* 0x042fe200078e0208 */
[----:B------:R-:W-:Y:S01]  /*61cf0*/  PRMT R22, R15, 0x7632, R22 ;  /* 0x000076320f167816 */ /* 0x000fe20000000016 */
[----:B--2---:R-:W2:Y:S02]  /*61d00*/  LDL.LU R28, [R1+0x35c] ;  /* 0x00035c00011c7983 */ /* 0x004ea40000300800 */
[----:B------:R-:W-:-:S04]  /*61d10*/  IMAD.WIDE R4, R0, 0x2, R10 ;  /* 0x0000000200047825 */ /* 0x000fc800078e020a */
[----:B------:R-:W-:Y:S01]  /*61d20*/  IMAD.WIDE R16, R14, 0x2, R20 ;  /* 0x000000020e107825 */ /* 0x000fe200078e0214 */
[----:B------:R0:W-:Y:S01]  /*61d30*/  @P5 STG.E.U16 [R4.64], R27 ;  /* 0x0000001b04005986 */ /* 0x0001e2000c101506 */
[----:B------:R-:W-:-:S03]  /*61d40*/  ISETP.LT.AND P5, PT, R24, c[0x0][0x178], !P1 ;  /* 0x00005e0018007a0c */ /* 0x000fc60004fa1270 */
[----:B------:R1:W-:Y:S01]  /*61d50*/  @P6 STG.E.U16 [R6.64], R23 ;  /* 0x0000001706006986 */ /* 0x0003e2000c101506 */
[----:B------:R-:W-:Y:S02]  /*61d60*/  ISETP.LT.AND P6, PT, R25, c[0x0][0x178], !P1 ;  /* 0x00005e0019007a0c */ /* 0x000fe40004fc1270 */
[----:B------:R-:W-:Y:S01]  /*61d70*/  ISETP.LT.AND P1, PT, R19, c[0x0][0x178], !P1 ;  /* 0x00005e0013007a0c */ /* 0x000fe20004f21270 */
[----:B------:R-:W-:Y:S04]  /*61d80*/  @P3 STG.E.U16 [R12.64], R15 ;  /* 0x0000000f0c003986 */ /* 0x000fe8000c101506 */
[----:B------:R3:W-:Y:S01]  /*61d90*/  @P2 STG.E.U16 [R16.64], R18 ;  /* 0x0000001210002986 */ /* 0x0007e2000c101506 */
[----:B------:R-:W-:Y:S01]  /*61da0*/  ISETP.LT.AND P2, PT, R29, c[0x0][0x178], !P4 ;  /* 0x00005e001d007a0c */ /* 0x000fe20006741270 */
[----:B0-----:R-:W-:Y:S01]  /*61db0*/  IMAD.WIDE R4, R14, 0x2, R10 ;  /* 0x000000020e047825 */ /* 0x001fe200078e020a */
[----:B------:R-:W-:-:S03]  /*61dc0*/  PRMT R0, R27, 0x7632, R0 ;  /* 0x000076321b007816 */ /* 0x000fc60000000000 */
[C---:B-1----:R-:W-:Y:S01]  /*61dd0*/  IMAD.WIDE R6, R14.reuse, 0x2, R8 ;  /* 0x000000020e067825 */ /* 0x042fe200078e0208 */
[----:B---3--:R-:W-:Y:S02]  /*61de0*/  PRMT R17, R23, 0x7632, R17 ;  /* 0x0000763217117816 */ /* 0x008fe40000000011 */
[C---:B------:R-:W-:Y:S01]  /*61df0*/  IADD3 R23, R14.reuse, c[0x0][0x198], RZ ;  /* 0x000066000e177a10 */ /* 0x040fe20007ffe0ff */
[----:B------:R-:W-:Y:S01]  /*61e00*/  IMAD.WIDE R14, R14, 0x2, R2 ;  /* 0x000000020e0e7825 */ /* 0x000fe200078e0202 */
[----:B------:R-:W-:Y:S03]  /*61e10*/  @P5 STG.E.U16 [R4.64], R0 ;  /* 0x0000000004005986 */ /* 0x000fe6000c101506 */
[----:B------:R-:W-:Y:S01]  /*61e20*/  IMAD.WIDE R12, R23, 0x2, R20 ;  /* 0x00000002170c7825 */ /* 0x000fe200078e0214 */
[----:B------:R0:W-:Y:S01]  /*61e30*/  @P6 STG.E.U16 [R6.64], R17 ;  /* 0x0000001106006986 */ /* 0x0001e2000c101506 */
[----:B------:R-:W-:-:S03]  /*61e40*/  ISETP.LT.AND P3, PT, R29, c[0x0][0x178], !P0 ;  /* 0x00005e001d007a0c */ /* 0x000fc60004761270 */
[----:B------:R-:W-:Y:S01]  /*61e50*/  @P1 STG.E.U16 [R14.64], R22 ;  /* 0x000000160e001986 */ /* 0x000fe2000c101506 */
[C---:B------:R-:W-:Y:S02]  /*61e60*/  ISETP.LT.AND P5, PT, R24.reuse, c[0x0][0x178], !P0 ;  /* 0x00005e0018007a0c */ /* 0x040fe400047a1270 */
[----:B------:R-:W-:Y:S01]  /*61e70*/  ISETP.LT.AND P6, PT, R24, c[0x0][0x178], !P4 ;  /* 0x00005e0018007a0c */ /* 0x000fe200067c1270 */
[----:B------:R2:W-:Y:S01]  /*61e80*/  @P2 STG.E.U16 [R12.64], R26 ;  /* 0x0000001a0c002986 */ /* 0x0005e2000c101506 */
[C---:B------:R-:W-:Y:S02]  /*61e90*/  ISETP.LT.AND P1, PT, R25.reuse, c[0x0][0x178], !P0 ;  /* 0x00005e0019007a0c */ /* 0x040fe40004721270 */
[----:B------:R-:W-:Y:S01]  /*61ea0*/  ISETP.LT.AND P2, PT, R25, c[0x0][0x178], !P4 ;  /* 0x00005e0019007a0c */ /* 0x000fe20006741270 */
[----:B------:R-:W3:Y:S01]  /*61eb0*/  LDL.LU R29, [R1+0x31c] ;  /* 0x00031c00011d7983 */ /* 0x000ee20000300800 */
[C---:B------:R-:W-:Y:S02]  /*61ec0*/  ISETP.LT.AND P0, PT, R19.reuse, c[0x0][0x178], !P0 ;  /* 0x00005e0013007a0c */ /* 0x040fe40004701270 */
[----:B------:R-:W-:-:S02]  /*61ed0*/  ISETP.LT.AND P4, PT, R19, c[0x0][0x178], !P4 ;  /* 0x00005e0013007a0c */ /* 0x000fc40006781270 */
[----:B------:R-:W4:Y:S01]  /*61ee0*/  LDL.LU R19, [R1+0x1b54] ;  /* 0x001b540001137983 */ /* 0x000f220000300800 */
[C---:B------:R-:W-:Y:S01]  /*61ef0*/  IADD3 R25, R23.reuse, c[0x0][0x198], RZ ;  /* 0x0000660017197a10 */ /* 0x040fe20007ffe0ff */
[----:B0-----:R-:W-:Y:S01]  /*61f00*/  IMAD.WIDE R16, R23, 0x2, R10 ;  /* 0x0000000217107825 */ /* 0x001fe200078e020a */
[----:B------:R-:W-:-:S03]  /*61f10*/  PRMT R0, R26, 0x7632, R0 ;  /* 0x000076321a007816 */ /* 0x000fc60000000000 */
[----:B------:R-:W-:-:S04]  /*61f20*/  IMAD.WIDE R4, R23, 0x2, R8 ;  /* 0x0000000217047825 */ /* 0x000fc800078e0208 */
[----:B------:R-:W-:-:S04]  /*61f30*/  IMAD.WIDE R6, R23, 0x2, R2 ;  /* 0x0000000217067825 */ /* 0x000fc800078e0202 */
[----:B------:R-:W-:-:S04]  /*61f40*/  IMAD.WIDE R20, R25, 0x2, R20 ;  /* 0x0000000219147825 */ /* 0x000fc800078e0214 */
[----:B------:R-:W-:-:S04]  /*61f50*/  IMAD.WIDE R10, R25, 0x2, R10 ;  /* 0x00000002190a7825 */ /* 0x000fc800078e020a */
[----:B------:R-:W-:-:S04]  /*61f60*/  IMAD.WIDE R8, R25, 0x2, R8 ;  /* 0x0000000219087825 */ /* 0x000fc800078e0208 */
[----:B------:R-:W-:Y:S01]  /*61f70*/  IMAD.WIDE R2, R25, 0x2, R2 ;  /* 0x0000000219027825 */ /* 0x000fe200078e0202 */
[----:B--2---:R-:W-:Y:S01]  /*61f80*/  PRMT R12, R28, 0x7632, R12 ;  /* 0x000076321c0c7816 */ /* 0x004fe2000000000c */
[----:B------:R0:W-:Y:S01]  /*61f90*/  @P6 STG.E.U16 [R16.64], R28 ;  /* 0x0000001c10006986 */ /* 0x0001e2000c101506 */
[----:B---3--:R-:W-:-:S03]  /*61fa0*/  PRMT R13, R29, 0x7632, R13 ;  /* 0x000076321d0d7816 */ /* 0x008fc6000000000d */
[----:B------:R0:W-:Y:S04]  /*61fb0*/  @P2 STG.E.U16 [R4.64], R29 ;  /* 0x0000001d04002986 */ /* 0x0001e8000c101506 */
[----:B----4-:R0:W-:Y:S04]  /*61fc0*/  @P4 STG.E.U16 [R6.64], R19 ;  /* 0x0000001306004986 */ /* 0x0101e8000c101506 */
[----:B------:R0:W-:Y:S04]  /*61fd0*/  @P3 STG.E.U16 [R20.64], R0 ;  /* 0x0000000014003986 */ /* 0x0001e8000c101506 */
[----:B------:R0:W-:Y:S04]  /*61fe0*/  @P5 STG.E.U16 [R10.64], R12 ;  /* 0x0000000c0a005986 */ /* 0x0001e8000c101506 */
[----:B------:R0:W-:Y:S01]  /*61ff0*/  @P1 STG.E.U16 [R8.64], R13 ;  /* 0x0000000d08001986 */ /* 0x0001e2000c101506 */
[----:B------:R-:W-:Y:S05]  /*62000*/  @!P0 EXIT ;  /* 0x000000000000894d */ /* 0x000fea0003800000 */
[----:B0-----:R-:W-:-:S05]  /*62010*/  PRMT R19, R19, 0x7632, R19 ;  /* 0x0000763213137816 */ /* 0x001fca0000000013 */
[----:B------:R-:W-:Y:S01]  /*62020*/  STG.E.U16 [R2.64], R19 ;  /* 0x0000001302007986 */ /* 0x000fe2000c101506 */
[----:B------:R-:W-:Y:S05]  /*62030*/  EXIT ;  /* 0x000000000000794d */ /* 0x000fea0003800000 */
.L_x_3:
[----:B------:R-:W-:-:S00]  /*62040*/  BRA `(.L_x_3) ;  /* 0xfffffff000007947 */ /* 0x000fc0000383ffff */
[----:B------:R-:W-:-:S00]  /*62050*/  NOP ;  /* 0x0000000000007918 */ /* 0x000fc00000000000 */
        /* <DEDUP_REMOVED lines=10> */
.L_x_4:


//--------------------- .nv.shared.matmul_kernel  --------------------------
	.section	.nv.shared.matmul_kernel,"aw",@nobits
	.sectionflags	@""
	.align	16
